def matmul_kernel(
    a_ptr,
    b_ptr,
    c_ptr,
    M,
    N,
    K,
    stride_am,
    stride_ak,
    stride_bk,
    stride_bn,
    stride_cm,
    stride_cn,
    BLOCK_M: tl.constexpr,
    BLOCK_N: tl.constexpr,
    BLOCK_K: tl.constexpr,
    GROUP_M: tl.constexpr,
):
    pid = tl.program_id(axis=0)
    num_pid_m = tl.cdiv(M, BLOCK_M)
    num_pid_n = tl.cdiv(N, BLOCK_N)
    num_pid_in_group = GROUP_M * num_pid_n
    group_id = pid // num_pid_in_group
    first_pid_m = group_id * GROUP_M
    group_size_m = min(num_pid_m - first_pid_m, GROUP_M)
    pid_m = first_pid_m + ((pid % num_pid_in_group) % group_size_m)
    pid_n = (pid % num_pid_in_group) // group_size_m

    offs_am = (pid_m * BLOCK_M + tl.arange(0, BLOCK_M)) % M
    offs_bn = (pid_n * BLOCK_N + tl.arange(0, BLOCK_N)) % N
    offs_k = tl.arange(0, BLOCK_K)
    a_ptrs = a_ptr + offs_am[:, None] * stride_am + offs_k[None, :] * stride_ak
    b_ptrs = b_ptr + offs_k[:, None] * stride_bk + offs_bn[None, :] * stride_bn

    acc = tl.zeros((BLOCK_M, BLOCK_N), dtype=tl.float32)
    for kk in range(0, tl.cdiv(K, BLOCK_K)):
        a = tl.load(a_ptrs, mask=offs_k[None, :] < K - kk * BLOCK_K, other=0.0)
        b = tl.load(b_ptrs, mask=offs_k[:, None] < K - kk * BLOCK_K, other=0.0)
        acc = tl.dot(a, b, acc)
        a_ptrs += BLOCK_K * stride_ak
        b_ptrs += BLOCK_K * stride_bk

    c = acc.to(c_ptr.dtype.element_ty)
    offs_cm = pid_m * BLOCK_M + tl.arange(0, BLOCK_M)
    offs_cn = pid_n * BLOCK_N + tl.arange(0, BLOCK_N)
    c_ptrs = c_ptr + offs_cm[:, None] * stride_cm + offs_cn[None, :] * stride_cn
    mask = (offs_cm[:, None] < M) & (offs_cn[None, :] < N)
    tl.store(c_ptrs, c, mask=mask)

# config = {"BLOCK_K": 64, "BLOCK_M": 512, "BLOCK_N": 64, "GROUP_M": 4, "arch": "sm_90", "dtype": "fp8e5m2", "num_ctas": 1, "num_stages": 3, "num_warps": 4}
# arch = sm_90


// ===== COMPILED SASS (sm_90a) =====

	.target	sm_90a

	.elftype	@"ET_EXEC"


//--------------------- .note.nv.tkinfo           --------------------------
	.section	.note.nv.tkinfo,"",@"SHT_NOTE"
	.sectionflags	@"SHF_NOTE_NV_TKINFO"
	.tkinfo
        /*0018*/ 	.word	0x00000002
        /*0030*/ 	.string	""
        /*0030*/ 	.string	"ptxas"
        /*0030*/ 	.string	"Cuda compilation tools, release 13.0, V13.0.88"
        /*0030*/ 	.string	"Build cuda_13.0.r13.0/compiler.36424714_0"
        /*0030*/ 	.string	"-v  -suppress-debug-info  -lineinfo  -arch sm_90a "



//--------------------- .note.nv.cuinfo           --------------------------
	.section	.note.nv.cuinfo,"",@"SHT_NOTE"
	.sectionflags	@"SHF_NOTE_NV_CUINFO"
        /*0018*/ 	.short	0x0002
        /*001a*/ 	.short	0x005a
        /*001c*/ 	.short	0x0082
	.zero		2


//--------------------- .nv.info                  --------------------------
	.section	.nv.info,"",@"SHT_CUDA_INFO"
	.align	4


	//----- nvinfo : EIATTR_REGCOUNT
	.align		4
        /*0000*/ 	.byte	0x04, 0x2f
        /*0002*/ 	.short	(.L_1 - .L_0)
	.align		4
.L_0:
        /*0004*/ 	.word	index@(matmul_kernel)
        /*0008*/ 	.word	0x000000ff


	//----- nvinfo : EIATTR_FRAME_SIZE
	.align		4
.L_1:
        /*000c*/ 	.byte	0x04, 0x11
        /*000e*/ 	.short	(.L_3 - .L_2)
	.align		4
.L_2:
        /*0010*/ 	.word	index@(matmul_kernel)
        /*0014*/ 	.word	0x00001228


	//----- nvinfo : EIATTR_MIN_STACK_SIZE
	.align		4
.L_3:
        /*0018*/ 	.byte	0x04, 0x12
        /*001a*/ 	.short	(.L_5 - .L_4)
	.align		4
.L_4:
        /*001c*/ 	.word	index@(matmul_kernel)
        /*0020*/ 	.word	0x00001228
.L_5:


//--------------------- .nv.compat                --------------------------
	.section	.nv.compat,"",@"SHT_CUDA_COMPAT_INFO"
	.align	4
        /*0000*/ 	.byte	0x02, 0x09, 0x01, 0x00, 0x02, 0x02, 0x04, 0x00, 0x02, 0x05, 0x05, 0x00, 0x03, 0x07, 0x01, 0x01
        /*0010*/ 	.byte	0x02, 0x03, 0x00, 0x00, 0x02, 0x06, 0x01, 0x00, 0x04, 0x0b, 0x08, 0x00, 0x00, 0x00, 0x00, 0x00
        /*0020*/ 	.byte	0x00, 0x00, 0x00, 0x00


//--------------------- .nv.info.matmul_kernel    --------------------------
	.section	.nv.info.matmul_kernel,"",@"SHT_CUDA_INFO"
	.sectionflags	@""
	.align	4


	//----- nvinfo : EIATTR_CUDA_API_VERSION
	.align		4
        /*0000*/ 	.byte	0x04, 0x37
        /*0002*/ 	.short	(.L_7 - .L_6)
.L_6:
        /*0004*/ 	.word	0x00000082


	//----- nvinfo : EIATTR_KPARAM_INFO
	.align		4
.L_7:
        /*0008*/ 	.byte	0x04, 0x17
        /*000a*/ 	.short	(.L_9 - .L_8)
.L_8:
        /*000c*/ 	.word	0x00000000
        /*0010*/ 	.short	0x000d
        /*0012*/ 	.short	0x0048
        /*0014*/ 	.byte	0x00, 0xf4, 0x21, 0x00


	//----- nvinfo : EIATTR_KPARAM_INFO
	.align		4
.L_9:
        /*0018*/ 	.byte	0x04, 0x17
        /*001a*/ 	.short	(.L_11 - .L_10)
.L_10:
        /*001c*/ 	.word	0x00000000
        /*0020*/ 	.short	0x000c
        /*0022*/ 	.short	0x0040
        /*0024*/ 	.byte	0x00, 0xf4, 0x21, 0x00


	//----- nvinfo : EIATTR_KPARAM_INFO
	.align		4
.L_11:
        /*0028*/ 	.byte	0x04, 0x17
        /*002a*/ 	.short	(.L_13 - .L_12)
.L_12:
        /*002c*/ 	.word	0x00000000
        /*0030*/ 	.short	0x000b
        /*0032*/ 	.short	0x0038
        /*0034*/ 	.byte	0x00, 0xf0, 0x11, 0x00


	//----- nvinfo : EIATTR_KPARAM_INFO
	.align		4
.L_13:
        /*0038*/ 	.byte	0x04, 0x17
        /*003a*/ 	.short	(.L_15 - .L_14)
.L_14:
        /*003c*/ 	.word	0x00000000
        /*0040*/ 	.short	0x000a
        /*0042*/ 	.short	0x0034
        /*0044*/ 	.byte	0x00, 0xf0, 0x11, 0x00


	//----- nvinfo : EIATTR_KPARAM_INFO
	.align		4
.L_15:
        /*0048*/ 	.byte	0x04, 0x17
        /*004a*/ 	.short	(.L_17 - .L_16)
.L_16:
        /*004c*/ 	.word	0x00000000
        /*0050*/ 	.short	0x0009
        /*0052*/ 	.short	0x0030
        /*0054*/ 	.byte	0x00, 0xf0, 0x11, 0x00


	//----- nvinfo : EIATTR_KPARAM_INFO
	.align		4
.L_17:
        /*0058*/ 	.byte	0x04, 0x17
        /*005a*/ 	.short	(.L_19 - .L_18)
.L_18:
        /*005c*/ 	.word	0x00000000
        /*0060*/ 	.short	0x0008
        /*0062*/ 	.short	0x002c
        /*0064*/ 	.byte	0x00, 0xf0, 0x11, 0x00


	//----- nvinfo : EIATTR_KPARAM_INFO
	.align		4
.L_19:
        /*0068*/ 	.byte	0x04, 0x17
        /*006a*/ 	.short	(.L_21 - .L_20)
.L_20:
        /*006c*/ 	.word	0x00000000
        /*0070*/ 	.short	0x0007
        /*0072*/ 	.short	0x0028
        /*0074*/ 	.byte	0x00, 0xf0, 0x11, 0x00


	//----- nvinfo : EIATTR_KPARAM_INFO
	.align		4
.L_21:
        /*0078*/ 	.byte	0x04, 0x17
        /*007a*/ 	.short	(.L_23 - .L_22)
.L_22:
        /*007c*/ 	.word	0x00000000
        /*0080*/ 	.short	0x0006
        /*0082*/ 	.short	0x0024
        /*0084*/ 	.byte	0x00, 0xf0, 0x11, 0x00


	//----- nvinfo : EIATTR_KPARAM_INFO
	.align		4
.L_23:
        /*0088*/ 	.byte	0x04, 0x17
        /*008a*/ 	.short	(.L_25 - .L_24)
.L_24:
        /*008c*/ 	.word	0x00000000
        /*0090*/ 	.short	0x0005
        /*0092*/ 	.short	0x0020
        /*0094*/ 	.byte	0x00, 0xf0, 0x11, 0x00


	//----- nvinfo : EIATTR_KPARAM_INFO
	.align		4
.L_25:
        /*0098*/ 	.byte	0x04, 0x17
        /*009a*/ 	.short	(.L_27 - .L_26)
.L_26:
        /*009c*/ 	.word	0x00000000
        /*00a0*/ 	.short	0x0004
        /*00a2*/ 	.short	0x001c
        /*00a4*/ 	.byte	0x00, 0xf0, 0x11, 0x00


	//----- nvinfo : EIATTR_KPARAM_INFO
	.align		4
.L_27:
        /*00a8*/ 	.byte	0x04, 0x17
        /*00aa*/ 	.short	(.L_29 - .L_28)
.L_28:
        /*00ac*/ 	.word	0x00000000
        /*00b0*/ 	.short	0x0003
        /*00b2*/ 	.short	0x0018
        /*00b4*/ 	.byte	0x00, 0xf0, 0x11, 0x00


	//----- nvinfo : EIATTR_KPARAM_INFO
	.align		4
.L_29:
        /*00b8*/ 	.byte	0x04, 0x17
        /*00ba*/ 	.short	(.L_31 - .L_30)
.L_30:
        /*00bc*/ 	.word	0x00000000
        /*00c0*/ 	.short	0x0002
        /*00c2*/ 	.short	0x0010
        /*00c4*/ 	.byte	0x00, 0xf4, 0x21, 0x00


	//----- nvinfo : EIATTR_KPARAM_INFO
	.align		4
.L_31:
        /*00c8*/ 	.byte	0x04, 0x17
        /*00ca*/ 	.short	(.L_33 - .L_32)
.L_32:
        /*00cc*/ 	.word	0x00000000
        /*00d0*/ 	.short	0x0001
        /*00d2*/ 	.short	0x0008
        /*00d4*/ 	.byte	0x00, 0xf4, 0x21, 0x00


	//----- nvinfo : EIATTR_KPARAM_INFO
	.align		4
.L_33:
        /*00d8*/ 	.byte	0x04, 0x17
        /*00da*/ 	.short	(.L_35 - .L_34)
.L_34:
        /*00dc*/ 	.word	0x00000000
        /*00e0*/ 	.short	0x0000
        /*00e2*/ 	.short	0x0000
        /*00e4*/ 	.byte	0x00, 0xf4, 0x21, 0x00


	//----- nvinfo : EIATTR_SPARSE_MMA_MASK
	.align		4
.L_35:
        /*00e8*/ 	.byte	0x03, 0x50
        /*00ea*/ 	.short	0x0000


	//----- nvinfo : EIATTR_MAXREG_COUNT
	.align		4
        /*00ec*/ 	.byte	0x03, 0x1b
        /*00ee*/ 	.short	0x00ff


	//----- nvinfo : EIATTR_NUM_BARRIERS
	.align		4
        /*00f0*/ 	.byte	0x02, 0x4c
        /*00f2*/ 	.byte	0x01
	.zero		1


	//----- nvinfo : EIATTR_ANNOTATIONS
	.align		4
        /*00f4*/ 	.byte	0x04, 0x55
        /*00f6*/ 	.short	(.L_37 - .L_36)


	//   ....[0]....
.L_36:
        /*00f8*/ 	.word	0x00000001
        /*00fc*/ 	.byte	0x30, 0x05, 0x00, 0x00, 0x01, 0x00, 0x00, 0x00, 0x60, 0x05, 0x00, 0x00, 0x01, 0x00, 0x00, 0x00
        /* <DEDUP_REMOVED lines=1649> */
        /*681c*/ 	.byte	0xa0, 0xd6, 0x01, 0x00, 0x01, 0x00, 0x00, 0x00, 0xd0, 0xd7, 0x01, 0x00


	//----- nvinfo : EIATTR_MERCURY_ISA_VERSION
	.align		4
.L_37:
        /*6828*/ 	.byte	0x03, 0x5f
        /*682a*/ 	.short	0x0101


	//----- nvinfo : EIATTR_EXIT_INSTR_OFFSETS
	.align		4
        /*682c*/ 	.byte	0x04, 0x1c
        /*682e*/ 	.short	(.L_39 - .L_38)


	//   ....[0]....
.L_38:
        /*6830*/ 	.word	0x00027600


	//   ....[1]....
        /*6834*/ 	.word	0x00027620


	//----- nvinfo : EIATTR_REQNTID
	.align		4
.L_39:
        /*6838*/ 	.byte	0x04, 0x10
        /*683a*/ 	.short	(.L_41 - .L_40)
.L_40:
        /*683c*/ 	.word	0x00000080
        /*6840*/ 	.word	0x00000001
        /*6844*/ 	.word	0x00000001


	//----- nvinfo : EIATTR_CBANK_PARAM_SIZE
	.align		4
.L_41:
        /*6848*/ 	.byte	0x03, 0x19
        /*684a*/ 	.short	0x0050


	//----- nvinfo : EIATTR_PARAM_CBANK
	.align		4
        /*684c*/ 	.byte	0x04, 0x0a
        /*684e*/ 	.short	(.L_43 - .L_42)
	.align		4
.L_42:
        /*6850*/ 	.word	index@(.nv.constant0.matmul_kernel)
        /*6854*/ 	.short	0x0210
        /*6856*/ 	.short	0x0050


	//----- nvinfo : EIATTR_SW_WAR
	.align		4
.L_43:
        /*6858*/ 	.byte	0x04, 0x36
        /*685a*/ 	.short	(.L_45 - .L_44)
.L_44:
        /*685c*/ 	.word	0x00000008
.L_45:


//--------------------- .nv.callgraph             --------------------------
	.section	.nv.callgraph,"",@"SHT_CUDA_CALLGRAPH"
	.align	4
	.sectionentsize	8
	.align		4
        /*0000*/ 	.word	0x00000000
	.align		4
        /*0004*/ 	.word	0xffffffff
	.align		4
        /*0008*/ 	.word	0x00000000
	.align		4
        /*000c*/ 	.word	0xfffffffe
	.align		4
        /*0010*/ 	.word	0x00000000
	.align		4
        /*0014*/ 	.word	0xfffffffd
	.align		4
        /*0018*/ 	.word	0x00000000
	.align		4
        /*001c*/ 	.word	0xfffffffc


//--------------------- .text.matmul_kernel       --------------------------
	.section	.text.matmul_kernel,"ax",@progbits
	.align	128
        .global         matmul_kernel
        .type           matmul_kernel,@function
        .size           matmul_kernel,(.L_x_4 - matmul_kernel)
        .other          matmul_kernel,@"STO_CUDA_ENTRY STV_DEFAULT"
matmul_kernel:
.text.matmul_kernel:
[----:B------:R-:W0:Y:S08]  /*0000*/  LDC R1, c[0x0][0x28] ;  /* 0x00000a00ff017b82 */ /* 0x000e300000000800 */
[----:B------:R-:W1:Y:S01]  /*0010*/  LDC.64 R2, c[0x0][0x228] ;  /* 0x00008a00ff027b82 */ /* 0x000e620000000a00 */
[----:B------:R-:W2:Y:S01]  /*0020*/  S2R R7, SR_CTAID.X ;  /* 0x0000000000077919 */ /* 0x000ea20000002500 */
[----:B0-----:R-:W-:Y:S01]  /*0030*/  VIADD R1, R1, 0xffffedd8 ;  /* 0xffffedd801017836 */ /* 0x001fe20000000000 */
[----:B------:R-:W-:Y:S01]  /*0040*/  UMOV UR58, 0x400 ;  /* 0x00000400003a7882 */ /* 0x000fe20000000000 */
[----:B------:R-:W-:-:S04]  /*0050*/  ULDC.64 UR56, c[0x0][0x208] ;  /* 0x0000820000387ab9 */ /* 0x000fc80000000a00 */
[----:B------:R-:W0:Y:S01]  /*0060*/  S2UR UR4, SR_CgaCtaId ;  /* 0x00000000000479c3 */ /* 0x000e220000008800 */
[----:B-1----:R-:W-:-:S05]  /*0070*/  VIADD R0, R3, 0x3f ;  /* 0x0000003f03007836 */ /* 0x002fca0000000000 */
[----:B------:R-:W-:Y:S01]  /*0080*/  SHF.R.S32.HI R5, RZ, 0x1f, R0 ;  /* 0x0000001fff057819 */ /* 0x000fe20000011400 */
[----:B0-----:R-:W-:-:S03]  /*0090*/  ULEA UR58, UR4, UR58, 0x18 ;  /* 0x0000003a043a7291 */ /* 0x001fc6000f8ec03f */
[----:B------:R-:W-:Y:S02]  /*00a0*/  LEA.HI R5, R5, R0, RZ, 0x6 ;  /* 0x0000000005057211 */ /* 0x000fe400078f30ff */
[----:B--2---:R-:W-:Y:S02]  /*00b0*/  IABS R10, R7 ;  /* 0x00000007000a7213 */ /* 0x004fe40000000000 */
[----:B------:R-:W-:-:S05]  /*00c0*/  SHF.R.S32.HI R5, RZ, 0x6, R5 ;  /* 0x00000006ff057819 */ /* 0x000fca0000011405 */
[----:B------:R-:W-:-:S05]  /*00d0*/  IMAD.SHL.U32 R6, R5, 0x4, RZ ;  /* 0x0000000405067824 */ /* 0x000fca00078e00ff */
[-C--:B------:R-:W-:Y:S02]  /*00e0*/  IABS R9, R6.reuse ;  /* 0x0000000600097213 */ /* 0x080fe40000000000 */
[----:B------:R-:W-:Y:S02]  /*00f0*/  IABS R12, R6 ;  /* 0x00000006000c7213 */ /* 0x000fe40000000000 */
[----:B------:R-:W0:Y:S08]  /*0100*/  I2F.RP R0, R9 ;  /* 0x0000000900007306 */ /* 0x000e300000209400 */
[----:B0-----:R-:W0:Y:S02]  /*0110*/  MUFU.RCP R0, R0 ;  /* 0x0000000000007308 */ /* 0x001e240000001000 */
[----:B0-----:R-:W-:-:S02]  /*0120*/  VIADD R4, R0, 0xffffffe ;  /* 0x0ffffffe00047836 */ /* 0x001fc40000000000 */
[----:B------:R-:W-:-:S04]  /*0130*/  IMAD.MOV R0, RZ, RZ, -R12 ;  /* 0x000000ffff007224 */ /* 0x000fc800078e0a0c */
[----:B------:R0:W1:Y:S02]  /*0140*/  F2I.FTZ.U32.TRUNC.NTZ R5, R4 ;  /* 0x0000000400057305 */ /* 0x000064000021f000 */
[----:B0-----:R-:W-:Y:S02]  /*0150*/  IMAD.MOV.U32 R4, RZ, RZ, RZ ;  /* 0x000000ffff047224 */ /* 0x001fe400078e00ff */
[----:B-1----:R-:W-:-:S04]  /*0160*/  IMAD.MOV R8, RZ, RZ, -R5 ;  /* 0x000000ffff087224 */ /* 0x002fc800078e0a05 */
[----:B------:R-:W-:Y:S02]  /*0170*/  IMAD R11, R8, R9, RZ ;  /* 0x00000009080b7224 */ /* 0x000fe400078e02ff */
[----:B------:R-:W-:Y:S02]  /*0180*/  IMAD.MOV.U32 R8, RZ, RZ, R10 ;  /* 0x000000ffff087224 */ /* 0x000fe400078e000a */
[----:B------:R-:W-:-:S06]  /*0190*/  IMAD.HI.U32 R5, R5, R11, R4 ;  /* 0x0000000b05057227 */ /* 0x000fcc00078e0004 */
[----:B------:R-:W-:-:S04]  /*01a0*/  IMAD.HI.U32 R5, R5, R8, RZ ;  /* 0x0000000805057227 */ /* 0x000fc800078e00ff */
[----:B------:R-:W-:-:S05]  /*01b0*/  IMAD R0, R5, R0, R8 ;  /* 0x0000000005007224 */ /* 0x000fca00078e0208 */
[----:B------:R-:W-:-:S13]  /*01c0*/  ISETP.GT.U32.AND P1, PT, R9, R0, PT ;  /* 0x000000000900720c */ /* 0x000fda0003f24070 */
[----:B------:R-:W-:Y:S02]  /*01d0*/  @!P1 IMAD.IADD R0, R0, 0x1, -R9 ;  /* 0x0000000100009824 */ /* 0x000fe400078e0a09 */
[----:B------:R-:W-:Y:S01]  /*01e0*/  @!P1 VIADD R5, R5, 0x1 ;  /* 0x0000000105059836 */ /* 0x000fe20000000000 */
[----:B------:R-:W-:Y:S02]  /*01f0*/  ISETP.NE.AND P1, PT, R6, RZ, PT ;  /* 0x000000ff0600720c */ /* 0x000fe40003f25270 */
[----:B------:R-:W-:Y:S02]  /*0200*/  ISETP.GE.U32.AND P0, PT, R0, R9, PT ;  /* 0x000000090000720c */ /* 0x000fe40003f06070 */
[----:B------:R-:W-:-:S04]  /*0210*/  LOP3.LUT R0, R7, R6, RZ, 0x3c, !PT ;  /* 0x0000000607007212 */ /* 0x000fc800078e3cff */
[----:B------:R-:W-:Y:S01]  /*0220*/  ISETP.GE.AND P2, PT, R0, RZ, PT ;  /* 0x000000ff0000720c */ /* 0x000fe20003f46270 */
[----:B------:R-:W-:-:S06]  /*0230*/  VIADD R0, R2, 0x1ff ;  /* 0x000001ff02007836 */ /* 0x000fcc0000000000 */
[----:B------:R-:W-:-:S04]  /*0240*/  @P0 VIADD R5, R5, 0x1 ;  /* 0x0000000105050836 */ /* 0x000fc80000000000 */
[----:B------:R-:W-:Y:S01]  /*0250*/  IMAD.MOV.U32 R4, RZ, RZ, R5 ;  /* 0x000000ffff047224 */ /* 0x000fe200078e0005 */
[----:B------:R-:W-:-:S03]  /*0260*/  SHF.R.S32.HI R5, RZ, 0x1f, R0 ;  /* 0x0000001fff057819 */ /* 0x000fc60000011400 */
[----:B------:R-:W-:Y:S01]  /*0270*/  @!P2 IMAD.MOV R4, RZ, RZ, -R4 ;  /* 0x000000ffff04a224 */ /* 0x000fe200078e0a04 */
[----:B------:R-:W-:Y:S02]  /*0280*/  @!P1 LOP3.LUT R4, RZ, R6, RZ, 0x33, !PT ;  /* 0x00000006ff049212 */ /* 0x000fe400078e33ff */
[----:B------:R-:W-:-:S03]  /*0290*/  LEA.HI R5, R5, R0, RZ, 0x9 ;  /* 0x0000000005057211 */ /* 0x000fc600078f48ff */
[----:B------:R-:W-:Y:S02]  /*02a0*/  IMAD.SHL.U32 R8, R4, 0x4, RZ ;  /* 0x0000000404087824 */ /* 0x000fe400078e00ff */
[----:B------:R-:W-:-:S03]  /*02b0*/  IMAD.MOV R4, RZ, RZ, -R4 ;  /* 0x000000ffff047224 */ /* 0x000fc600078e0a04 */
[----:B------:R-:W-:Y:S01]  /*02c0*/  LEA.HI.SX32 R5, R5, -R8, 0x17 ;  /* 0x8000000805057211 */ /* 0x000fe200078fbaff */
[----:B------:R-:W-:-:S03]  /*02d0*/  IMAD R13, R6, R4, R7 ;  /* 0x00000004060d7224 */ /* 0x000fc600078e0207 */
[----:B------:R-:W-:-:S04]  /*02e0*/  VIMNMX R10, R5, 0x4, PT ;  /* 0x00000004050a7848 */ /* 0x000fc80003fe0100 */
[-C--:B------:R-:W-:Y:S02]  /*02f0*/  IABS R9, R10.reuse ;  /* 0x0000000a00097213 */ /* 0x080fe40000000000 */
[----:B------:R-:W-:Y:S02]  /*0300*/  IABS R6, R10 ;  /* 0x0000000a00067213 */ /* 0x000fe40000000000 */
[----:B------:R-:W0:Y:S08]  /*0310*/  I2F.RP R0, R9 ;  /* 0x0000000900007306 */ /* 0x000e300000209400 */
[----:B0-----:R-:W0:Y:S02]  /*0320*/  MUFU.RCP R0, R0 ;  /* 0x0000000000007308 */ /* 0x001e240000001000 */
[----:B0-----:R-:W-:-:S06]  /*0330*/  VIADD R5, R0, 0xffffffe ;  /* 0x0ffffffe00057836 */ /* 0x001fcc0000000000 */
[----:B------:R-:W0:Y:S02]  /*0340*/  F2I.FTZ.U32.TRUNC.NTZ R5, R5 ;  /* 0x0000000500057305 */ /* 0x000e24000021f000 */
[----:B0-----:R-:W-:-:S04]  /*0350*/  IMAD.MOV R11, RZ, RZ, -R5 ;  /* 0x000000ffff0b7224 */ /* 0x001fc800078e0a05 */
[----:B------:R-:W-:Y:S01]  /*0360*/  IMAD.MOV.U32 R4, RZ, RZ, R11 ;  /* 0x000000ffff047224 */ /* 0x000fe200078e000b */
[----:B------:R-:W-:-:S03]  /*0370*/  IABS R11, R13 ;  /* 0x0000000d000b7213 */ /* 0x000fc60000000000 */
[----:B------:R-:W-:Y:S02]  /*0380*/  IMAD R7, R4, R9, RZ ;  /* 0x0000000904077224 */ /* 0x000fe400078e02ff */
[----:B------:R-:W-:-:S04]  /*0390*/  IMAD.MOV.U32 R4, RZ, RZ, RZ ;  /* 0x000000ffff047224 */ /* 0x000fc800078e00ff */
[----:B------:R-:W-:-:S04]  /*03a0*/  IMAD.HI.U32 R4, R5, R7, R4 ;  /* 0x0000000705047227 */ /* 0x000fc800078e0004 */
[----:B------:R-:W-:Y:S02]  /*03b0*/  IMAD.MOV R5, RZ, RZ, -R6 ;  /* 0x000000ffff057224 */ /* 0x000fe400078e0a06 */
[----:B------:R-:W-:Y:S01]  /*03c0*/  IMAD.HI.U32 R0, R4, R11, RZ ;  /* 0x0000000b04007227 */ /* 0x000fe200078e00ff */
[----:B------:R-:W0:Y:S03]  /*03d0*/  LDC R6, c[0x0][0x230] ;  /* 0x00008c00ff067b82 */ /* 0x000e260000000800 */
[----:B------:R-:W-:Y:S01]  /*03e0*/  IMAD R4, R0, R5, R11 ;  /* 0x0000000500047224 */ /* 0x000fe200078e020b */
[----:B------:R-:W-:-:S04]  /*03f0*/  LOP3.LUT R5, R13, R10, RZ, 0x3c, !PT ;  /* 0x0000000a0d057212 */ /* 0x000fc800078e3cff */
[----:B------:R-:W-:Y:S02]  /*0400*/  ISETP.GT.U32.AND P1, PT, R9, R4, PT ;  /* 0x000000040900720c */ /* 0x000fe40003f24070 */
[----:B------:R-:W-:-:S11]  /*0410*/  ISETP.GE.AND P2, PT, R5, RZ, PT ;  /* 0x000000ff0500720c */ /* 0x000fd60003f46270 */
[----:B------:R-:W-:Y:S02]  /*0420*/  @!P1 IMAD.IADD R4, R4, 0x1, -R9 ;  /* 0x0000000104049824 */ /* 0x000fe400078e0a09 */
[----:B------:R-:W-:Y:S01]  /*0430*/  @!P1 VIADD R0, R0, 0x1 ;  /* 0x0000000100009836 */ /* 0x000fe20000000000 */
[----:B------:R-:W-:Y:S01]  /*0440*/  ISETP.NE.AND P1, PT, R10, RZ, PT ;  /* 0x000000ff0a00720c */ /* 0x000fe20003f25270 */
[----:B0-----:R-:W-:Y:S01]  /*0450*/  VIADD R6, R6, 0x3f ;  /* 0x0000003f06067836 */ /* 0x001fe20000000000 */
[----:B------:R-:W-:Y:S02]  /*0460*/  ISETP.GE.U32.AND P0, PT, R4, R9, PT ;  /* 0x000000090400720c */ /* 0x000fe40003f06070 */
[----:B------:R-:W0:Y:S11]  /*0470*/  S2R R4, SR_TID.X ;  /* 0x0000000000047919 */ /* 0x000e360000002100 */
[----:B------:R-:W-:Y:S01]  /*0480*/  @P0 VIADD R0, R0, 0x1 ;  /* 0x0000000100000836 */ /* 0x000fe20000000000 */
[----:B------:R-:W-:-:S03]  /*0490*/  ISETP.GT.AND P0, PT, R6, 0x3f, PT ;  /* 0x0000003f0600780c */ /* 0x000fc60003f04270 */
[----:B------:R-:W-:Y:S01]  /*04a0*/  @!P2 IMAD.MOV R0, RZ, RZ, -R0 ;  /* 0x000000ffff00a224 */ /* 0x000fe200078e0a00 */
[----:B------:R-:W-:-:S05]  /*04b0*/  @!P1 LOP3.LUT R0, RZ, R10, RZ, 0x33, !PT ;  /* 0x0000000aff009212 */ /* 0x000fca00078e33ff */
[----:B------:R-:W-:Y:S02]  /*04c0*/  IMAD.MOV R5, RZ, RZ, -R0 ;  /* 0x000000ffff057224 */ /* 0x000fe400078e0a00 */
[----:B------:R-:W-:Y:S02]  /*04d0*/  IMAD.SHL.U32 R23, R0, 0x40, RZ ;  /* 0x0000004000177824 */ /* 0x000fe400078e00ff */
[----:B------:R-:W-:-:S04]  /*04e0*/  IMAD R5, R10, R5, R13 ;  /* 0x000000050a057224 */ /* 0x000fc800078e020d */
[----:B------:R-:W-:Y:S01]  /*04f0*/  IMAD.IADD R5, R8, 0x1, R5 ;  /* 0x0000000108057824 */ /* 0x000fe200078e0205 */
[----:B0-----:R-:W-:-:S05]  /*0500*/  LOP3.LUT R14, R4, 0x7f, RZ, 0xc0, !PT ;  /* 0x0000007f040e7812 */ /* 0x001fca00078ec0ff */
[----:B------:R-:W-:-:S04]  /*0510*/  IMAD R249, R5, 0x200, R14 ;  /* 0x0000020005f97824 */ /* 0x000fc800078e020e */
[C---:B------:R-:W-:Y:S01]  /*0520*/  VIADD R248, R249.reuse, 0x80 ;  /* 0x00000080f9f87836 */ /* 0x040fe20000000000 */
[----:B------:R0:W-:Y:S01]  /*0530*/  STL [R1+0x118], R249 ;  /* 0x000118f901007387 */ /* 0x0001e20000100800 */
[C---:B------:R-:W-:Y:S02]  /*0540*/  VIADD R22, R249.reuse, 0x100 ;  /* 0x00000100f9167836 */ /* 0x040fe40000000000 */
[----:B------:R-:W-:Y:S01]  /*0550*/  VIADD R21, R249, 0x180 ;  /* 0x00000180f9157836 */ /* 0x000fe20000000000 */
[----:B------:R0:W-:Y:S04]  /*0560*/  STL [R1+0xec], R23 ;  /* 0x0000ec1701007387 */ /* 0x0001e80000100800 */
[----:B------:R0:W-:Y:S04]  /*0570*/  STL [R1+0x184], R248 ;  /* 0x000184f801007387 */ /* 0x0001e80000100800 */
[----:B------:R0:W-:Y:S04]  /*0580*/  STL [R1+0x180], R22 ;  /* 0x0001801601007387 */ /* 0x0001e80000100800 */
[----:B------:R0:W-:Y:S01]  /*0590*/  STL [R1+0x17c], R21 ;  /* 0x00017c1501007387 */ /* 0x0001e20000100800 */
[----:B------:R-:W-:Y:S05]  /*05a0*/  @P0 BRA `(.L_x_0) ;  /* 0x00000008004c0947 */ /* 0x000fea0003800000 */
[----:B------:R-:W-:Y:S01]  /*05b0*/  IMAD.SHL.U32 R0, R4, 0x8, RZ ;  /* 0x0000000804007824 */ /* 0x000fe200078e00ff */
[----:B------:R1:W-:Y:S01]  /*05c0*/  STL [R1], RZ ;  /* 0x000000ff01007387 */ /* 0x0003e20000100800 */
[----:B------:R-:W-:Y:S02]  /*05d0*/  CS2R R216, SRZ ;  /* 0x0000000000d87805 */ /* 0x000fe4000001ff00 */
[----:B------:R-:W-:Y:S02]  /*05e0*/  CS2R R218, SRZ ;  /* 0x0000000000da7805 */ /* 0x000fe4000001ff00 */
[----:B------:R-:W-:Y:S01]  /*05f0*/  CS2R R220, SRZ ;  /* 0x0000000000dc7805 */ /* 0x000fe2000001ff00 */
[----:B------:R1:W-:Y:S01]  /*0600*/  STL [R1+0xb8c], R0 ;  /* 0x000b8c0001007387 */ /* 0x0003e20000100800 */
[----:B------:R-:W-:Y:S02]  /*0610*/  CS2R R222, SRZ ;  /* 0x0000000000de7805 */ /* 0x000fe4000001ff00 */
[----:B------:R-:W-:-:S02]  /*0620*/  CS2R R224, SRZ ;  /* 0x0000000000e07805 */ /* 0x000fc4000001ff00 */
[----:B------:R-:W-:Y:S01]  /*0630*/  CS2R R226, SRZ ;  /* 0x0000000000e27805 */ /* 0x000fe2000001ff00 */
[----:B------:R1:W-:Y:S01]  /*0640*/  STL [R1+0x4], RZ ;  /* 0x000004ff01007387 */ /* 0x0003e20000100800 */
[----:B------:R-:W-:Y:S02]  /*0650*/  CS2R R228, SRZ ;  /* 0x0000000000e47805 */ /* 0x000fe4000001ff00 */
[----:B------:R-:W-:Y:S02]  /*0660*/  CS2R R230, SRZ ;  /* 0x0000000000e67805 */ /* 0x000fe4000001ff00 */
[----:B------:R-:W-:Y:S01]  /*0670*/  CS2R R232, SRZ ;  /* 0x0000000000e87805 */ /* 0x000fe2000001ff00 */
[----:B------:R1:W-:Y:S01]  /*0680*/  STL [R1+0x8], RZ ;  /* 0x000008ff01007387 */ /* 0x0003e20000100800 */
        /* <DEDUP_REMOVED lines=118> */
[----:B------:R-:W-:Y:S02]  /*0df0*/  CS2R R28, SRZ ;  /* 0x00000000001c7805 */ /* 0x000fe4000001ff00 */
[----:B------:R-:W-:Y:S02]  /*0e00*/  CS2R R30, SRZ ;  /* 0x00000000001e7805 */ /* 0x000fe4000001ff00 */
[----:B------:R-:W-:-:S02]  /*0e10*/  CS2R R32, SRZ ;  /* 0x0000000000207805 */ /* 0x000fc4000001ff00 */
[----:B------:R-:W-:Y:S02]  /*0e20*/  CS2R R34, SRZ ;  /* 0x0000000000227805 */ /* 0x000fe4000001ff00 */
        /* <DEDUP_REMOVED lines=9> */
[----:B------:R-:W-:Y:S01]  /*0ec0*/  CS2R R54, SRZ ;  /* 0x0000000000367805 */ /* 0x000fe2000001ff00 */
[----:B-1----:R-:W-:Y:S06]  /*0ed0*/  BRA `(.L_x_1) ;  /* 0x000001b800cc7947 */ /* 0x002fec0003800000 */
.L_x_0:
[----:B------:R-:W-:Y:S01]  /*0ee0*/  IABS R15, R2 ;  /* 0x00000002000f7213 */ /* 0x000fe20000000000 */
[----:B------:R-:W-:Y:S01]  /*0ef0*/  ULDC UR7, c[0x0][0x23c] ;  /* 0x00008f0000077ab9 */ /* 0x000fe20000000800 */
[----:B------:R-:W-:Y:S01]  /*0f00*/  IABS R5, R3 ;  /* 0x0000000300057213 */ /* 0x000fe20000000000 */
[----:B------:R-:W-:Y:S01]  /*0f10*/  ULDC.64 UR4, c[0x0][0x218] ;  /* 0x0000860000047ab9 */ /* 0x000fe20000000a00 */
[----:B------:R-:W1:Y:S01]  /*0f20*/  I2F.RP R0, R15 ;  /* 0x0000000f00007306 */ /* 0x000e620000209400 */
[----:B------:R-:W-:Y:S01]  /*0f30*/  SHF.R.S32.HI R11, RZ, 0x1f, R6 ;  /* 0x0000001fff0b7819 */ /* 0x000fe20000011406 */
[----:B------:R-:W-:Y:S01]  /*0f40*/  ULDC.64 UR8, c[0x0][0x210] ;  /* 0x0000840000087ab9 */ /* 0x000fe20000000a00 */
[----:B------:R-:W-:Y:S01]  /*0f50*/  IABS R14, R22 ;  /* 0x00000016000e7213 */ /* 0x000fe20000000000 */
[----:B------:R-:W-:Y:S01]  /*0f60*/  UIADD3 UR6, UR58, 0x8000, URZ ;  /* 0x000080003a067890 */ /* 0x000fe2000fffe03f */
[----:B------:R-:W-:Y:S01]  /*0f70*/  SHF.R.U32.HI R17, RZ, 0x6, R4 ;  /* 0x00000006ff117819 */ /* 0x000fe20000011604 */
[----:B------:R-:W-:Y:S01]  /*0f80*/  ULDC UR29, c[0x0][0x238] ;  /* 0x00008e00001d7ab9 */ /* 0x000fe20000000800 */
[----:B------:R-:W-:Y:S01]  /*0f90*/  IABS R16, R21 ;  /* 0x0000001500107213 */ /* 0x000fe20000000000 */
[----:B------:R-:W2:Y:S01]  /*0fa0*/  I2F.RP R10, R5 ;  /* 0x00000005000a7306 */ /* 0x000ea20000209400 */
[----:B------:R-:W-:Y:S01]  /*0fb0*/  LOP3.LUT R39, R4, 0x3f, RZ, 0xc0, !PT ;  /* 0x0000003f04277812 */ /* 0x000fe200078ec0ff */
[----:B------:R-:W-:Y:S01]  /*0fc0*/  USHF.R.U32.HI UR14, URZ, 0x4, UR6 ;  /* 0x000000043f0e7899 */ /* 0x000fe20008011606 */
[----:B------:R-:W-:Y:S01]  /*0fd0*/  CS2R R216, SRZ ;  /* 0x0000000000d87805 */ /* 0x000fe2000001ff00 */
[----:B------:R-:W-:Y:S01]  /*0fe0*/  UIMAD UR53, UR29, 0x3f, URZ ;  /* 0x0000003f1d3578a4 */ /* 0x000fe2000f8e023f */
[----:B------:R-:W-:Y:S01]  /*0ff0*/  CS2R R218, SRZ ;  /* 0x0000000000da7805 */ /* 0x000fe2000001ff00 */
[----:B------:R-:W-:Y:S01]  /*1000*/  USGXT.U32 UR14, UR14, 0xe ;  /* 0x0000000e0e0e789a */ /* 0x000fe20008000000 */
[----:B------:R-:W-:Y:S01]  /*1010*/  CS2R R220, SRZ ;  /* 0x0000000000dc7805 */ /* 0x000fe2000001ff00 */
[----:B-1----:R-:W1:Y:S01]  /*1020*/  MUFU.RCP R0, R0 ;  /* 0x0000000000007308 */ /* 0x002e620000001000 */
[----:B------:R-:W-:Y:S01]  /*1030*/  UMOV UR10, 0xfffffffe ;  /* 0xfffffffe000a7882 */ /* 0x000fe20000000000 */
[----:B------:R-:W-:Y:S01]  /*1040*/  UMOV UR11, 0x7fffffdf ;  /* 0x7fffffdf000b7882 */ /* 0x000fe20000000000 */
[----:B------:R-:W-:Y:S01]  /*1050*/  UMOV UR15, URZ ;  /* 0x0000003f000f7c82 */ /* 0x000fe20008000000 */
[----:B------:R-:W-:Y:S01]  /*1060*/  UIMAD UR49, UR29, 0x3e, URZ ;  /* 0x0000003e1d3178a4 */ /* 0x000fe2000f8e023f */
[----:B------:R-:W-:Y:S01]  /*1070*/  CS2R R222, SRZ ;  /* 0x0000000000de7805 */ /* 0x000fe2000001ff00 */
[----:B------:R-:W-:Y:S01]  /*1080*/  UIADD3.64 UR10, UR14, -UR10, URZ ;  /* 0x8000000a0e0a7297 */ /* 0x000fe2000fffe03f */
[----:B------:R-:W-:Y:S01]  /*1090*/  CS2R R224, SRZ ;  /* 0x0000000000e07805 */ /* 0x000fe2000001ff00 */
[----:B--2---:R-:W2:Y:S01]  /*10a0*/  MUFU.RCP R10, R10 ;  /* 0x0000000a000a7308 */ /* 0x004ea20000001000 */
[----:B------:R-:W-:Y:S01]  /*10b0*/  USHF.R.S32.HI UR15, URZ, 0x1f, UR53 ;  /* 0x0000001f3f0f7899 */ /* 0x000fe20008011435 */
[----:B------:R-:W-:Y:S01]  /*10c0*/  CS2R R226, SRZ ;  /* 0x0000000000e27805 */ /* 0x000fe2000001ff00 */
[----:B------:R-:W-:Y:S01]  /*10d0*/  UIMAD UR21, UR29, 0x3d, URZ ;  /* 0x0000003d1d1578a4 */ /* 0x000fe2000f8e023f */
[----:B------:R-:W-:Y:S01]  /*10e0*/  CS2R R228, SRZ ;  /* 0x0000000000e47805 */ /* 0x000fe2000001ff00 */
[----:B------:R-:W-:Y:S01]  /*10f0*/  UIMAD UR6, UR29, 0x3c, URZ ;  /* 0x0000003c1d0678a4 */ /* 0x000fe2000f8e023f */
[----:B------:R-:W-:Y:S01]  /*1100*/  CS2R R230, SRZ ;  /* 0x0000000000e67805 */ /* 0x000fe2000001ff00 */
[----:B------:R-:W-:Y:S01]  /*1110*/  UIMAD UR51, UR29, 0x3b, URZ ;  /* 0x0000003b1d3378a4 */ /* 0x000fe2000f8e023f */
[----:B------:R-:W-:Y:S01]  /*1120*/  CS2R R232, SRZ ;  /* 0x0000000000e87805 */ /* 0x000fe2000001ff00 */
[----:B-1----:R-:W-:Y:S01]  /*1130*/  VIADD R7, R0, 0xffffffe ;  /* 0x0ffffffe00077836 */ /* 0x002fe20000000000 */
[----:B------:R-:W-:Y:S01]  /*1140*/  LEA.HI R0, R11, R6, RZ, 0x6 ;  /* 0x000000060b007211 */ /* 0x000fe200078f30ff */
[----:B------:R-:W-:Y:S01]  /*1150*/  IMAD.MOV.U32 R6, RZ, RZ, RZ ;  /* 0x000000ffff067224 */ /* 0x000fe200078e00ff */
[----:B------:R-:W-:Y:S01]  /*1160*/  IABS R11, R249 ;  /* 0x000000f9000b7213 */ /* 0x000fe20000000000 */
[----:B------:R-:W-:Y:S01]  /*1170*/  USHF.R.S32.HI UR59, URZ, 0x1f, UR51 ;  /* 0x0000001f3f3b7899 */ /* 0x000fe20008011433 */
[----:B------:R-:W-:Y:S01]  /*1180*/  CS2R R234, SRZ ;  /* 0x0000000000ea7805 */ /* 0x000fe2000001ff00 */
[----:B------:R-:W1:Y:S01]  /*1190*/  F2I.FTZ.U32.TRUNC.NTZ R7, R7 ;  /* 0x0000000700077305 */ /* 0x000e62000021f000 */
[----:B------:R-:W-:Y:S01]  /*11a0*/  UIMAD UR33, UR29, 0x3a, URZ ;  /* 0x0000003a1d2178a4 */ /* 0x000fe2000f8e023f */
[----:B--2---:R-:W-:Y:S01]  /*11b0*/  VIADD R8, R10, 0xffffffe ;  /* 0x0ffffffe0a087836 */ /* 0x004fe20000000000 */
[----:B------:R-:W-:Y:S01]  /*11c0*/  UIMAD UR47, UR29, 0x39, URZ ;  /* 0x000000391d2f78a4 */ /* 0x000fe2000f8e023f */
[----:B------:R-:W-:Y:S01]  /*11d0*/  CS2R R236, SRZ ;  /* 0x0000000000ec7805 */ /* 0x000fe2000001ff00 */
[----:B------:R-:W-:Y:S01]  /*11e0*/  UIMAD UR17, UR29, 0x38, URZ ;  /* 0x000000381d1178a4 */ /* 0x000fe2000f8e023f */
[----:B------:R-:W-:Y:S01]  /*11f0*/  CS2R R238, SRZ ;  /* 0x0000000000ee7805 */ /* 0x000fe2000001ff00 */
[----:B------:R-:W-:Y:S01]  /*1200*/  UIMAD UR34, UR29, 0x37, URZ ;  /* 0x000000371d2278a4 */ /* 0x000fe2000f8e023f */
[----:B------:R2:W3:Y:S01]  /*1210*/  F2I.FTZ.U32.TRUNC.NTZ R9, R8 ;  /* 0x0000000800097305 */ /* 0x0004e2000021f000 */
[----:B------:R-:W-:Y:S01]  /*1220*/  UIMAD UR41, UR29, 0x35, URZ ;  /* 0x000000351d2978a4 */ /* 0x000fe2000f8e023f */
[----:B------:R-:W-:Y:S01]  /*1230*/  CS2R R240, SRZ ;  /* 0x0000000000f07805 */ /* 0x000fe2000001ff00 */
[----:B------:R-:W-:Y:S01]  /*1240*/  UIMAD UR25, UR29, 0x34, URZ ;  /* 0x000000341d1978a4 */ /* 0x000fe2000f8e023f */
[----:B------:R-:W-:Y:S01]  /*1250*/  CS2R R242, SRZ ;  /* 0x0000000000f27805 */ /* 0x000fe2000001ff00 */
[----:B------:R-:W-:Y:S01]  /*1260*/  UIMAD UR30, UR29, 0x33, URZ ;  /* 0x000000331d1e78a4 */ /* 0x000fe2000f8e023f */
[----:B------:R-:W-:Y:S01]  /*1270*/  CS2R R244, SRZ ;  /* 0x0000000000f47805 */ /* 0x000fe2000001ff00 */
[----:B-1----:R-:W-:Y:S01]  /*1280*/  IMAD.MOV R12, RZ, RZ, -R7 ;  /* 0x000000ffff0c7224 */ /* 0x002fe200078e0a07 */
[----:B------:R-:W-:Y:S01]  /*1290*/  UIMAD UR38, UR29, 0x31, URZ ;  /* 0x000000311d2678a4 */ /* 0x000fe2000f8e023f */
[----:B--2---:R-:W-:Y:S01]  /*12a0*/  IMAD.MOV.U32 R8, RZ, RZ, RZ ;  /* 0x000000ffff087224 */ /* 0x004fe200078e00ff */
[----:B------:R-:W-:Y:S01]  /*12b0*/  ULDC UR55, c[0x0][0x238] ;  /* 0x00008e0000377ab9 */ /* 0x000fe20000000800 */
[----:B------:R-:W-:Y:S01]  /*12c0*/  IMAD R13, R12, R15, RZ ;  /* 0x0000000f0c0d7224 */ /* 0x000fe200078e02ff */
[----:B------:R-:W-:Y:S01]  /*12d0*/  ULDC UR37, c[0x0][0x238] ;  /* 0x00008e0000257ab9 */ /* 0x000fe20000000800 */
[----:B------:R-:W-:Y:S01]  /*12e0*/  ULDC UR45, c[0x0][0x238] ;  /* 0x00008e00002d7ab9 */ /* 0x000fe20000000800 */
[----:B------:R-:W-:Y:S01]  /*12f0*/  UIMAD UR37, UR37, 0x1c, URZ ;  /* 0x0000001c252578a4 */ /* 0x000fe2000f8e023f */
[----:B---3--:R-:W-:Y:S01]  /*1300*/  IMAD.MOV R10, RZ, RZ, -R9 ;  /* 0x000000ffff0a7224 */ /* 0x008fe200078e0a09 */
[----:B------:R-:W-:Y:S01]  /*1310*/  UIMAD UR45, UR45, 0x1b, URZ ;  /* 0x0000001b2d2d78a4 */ /* 0x000fe2000f8e023f */
[----:B------:R-:W-:Y:S01]  /*1320*/  IMAD.HI.U32 R6, R7, R13, R6 ;  /* 0x0000000d07067227 */ /* 0x000fe200078e0006 */
[----:B------:R-:W-:Y:S01]  /*1330*/  IABS R13, R248 ;  /* 0x000000f8000d7213 */ /* 0x000fe20000000000 */
[----:B------:R-:W-:Y:S01]  /*1340*/  ULDC UR43, c[0x0][0x238] ;  /* 0x00008e00002b7ab9 */ /* 0x000fe20000000800 */
[----:B------:R-:W-:Y:S01]  /*1350*/  ULDC UR31, c[0x0][0x238] ;  /* 0x00008e00001f7ab9 */ /* 0x000fe20000000800 */
[----:B------:R-:W-:Y:S01]  /*1360*/  IMAD R7, R10, R5, RZ ;  /* 0x000000050a077224 */ /* 0x000fe200078e02ff */
[----:B------:R-:W-:Y:S01]  /*1370*/  UIMAD UR43, UR43, 0x1a, URZ ;  /* 0x0000001a2b2b78a4 */ /* 0x000fe2000f8e023f */
[C---:B------:R-:W-:Y:S01]  /*1380*/  IMAD.HI.U32 R10, R6.reuse, R14, RZ ;  /* 0x0000000e060a7227 */ /* 0x040fe200078e00ff */
[----:B------:R-:W-:Y:S01]  /*1390*/  UIMAD UR31, UR31, 0x19, URZ ;  /* 0x000000191f1f78a4 */ /* 0x000fe2000f8e023f */
[----:B------:R-:W-:Y:S01]  /*13a0*/  CS2R R246, SRZ ;  /* 0x0000000000f67805 */ /* 0x000fe2000001ff00 */
[----:B------:R-:W-:Y:S01]  /*13b0*/  ULDC UR35, c[0x0][0x238] ;  /* 0x00008e0000237ab9 */ /* 0x000fe20000000800 */
[----:B------:R-:W-:Y:S01]  /*13c0*/  IMAD.HI.U32 R9, R9, R7, R8 ;  /* 0x0000000709097227 */ /* 0x000fe200078e0008 */
[----:B------:R-:W-:Y:S01]  /*13d0*/  UIMAD UR35, UR35, 0x18, URZ ;  /* 0x00000018232378a4 */ /* 0x000fe2000f8e023f */
[----:B------:R-:W-:Y:S01]  /*13e0*/  CS2R R184, SRZ ;  /* 0x0000000000b87805 */ /* 0x000fe2000001ff00 */
[----:B------:R-:W-:Y:S01]  /*13f0*/  ULDC UR39, c[0x0][0x238] ;  /* 0x00008e0000277ab9 */ /* 0x000fe20000000800 */
[C---:B------:R-:W-:Y:S01]  /*1400*/  IMAD.HI.U32 R7, R6.reuse, R11, RZ ;  /* 0x0000000b06077227 */ /* 0x040fe200078e00ff */
[----:B------:R-:W-:Y:S01]  /*1410*/  UIMAD UR39, UR39, 0x17, URZ ;  /* 0x00000017272778a4 */ /* 0x000fe2000f8e023f */
[----:B------:R-:W-:Y:S01]  /*1420*/  CS2R R186, SRZ ;  /* 0x0000000000ba7805 */ /* 0x000fe2000001ff00 */
[----:B------:R-:W-:Y:S01]  /*1430*/  ULDC UR54, c[0x0][0x238] ;  /* 0x00008e0000367ab9 */ /* 0x000fe20000000800 */
[C---:B------:R-:W-:Y:S01]  /*1440*/  IMAD.HI.U32 R8, R6.reuse, R13, RZ ;  /* 0x0000000d06087227 */ /* 0x040fe200078e00ff */
[----:B------:R-:W-:Y:S01]  /*1450*/  UIMAD UR54, UR54, 0x15, URZ ;  /* 0x00000015363678a4 */ /* 0x000fe2000f8e023f */
[----:B------:R-:W-:Y:S01]  /*1460*/  CS2R R188, SRZ ;  /* 0x0000000000bc7805 */ /* 0x000fe2000001ff00 */
[----:B------:R-:W-:Y:S01]  /*1470*/  ULDC UR52, c[0x0][0x238] ;  /* 0x00008e0000347ab9 */ /* 0x000fe20000000800 */
[----:B------:R-:W-:Y:S01]  /*1480*/  IMAD.MOV R12, RZ, RZ, -R7 ;  /* 0x000000ffff0c7224 */ /* 0x000fe200078e0a07 */
[----:B------:R-:W-:Y:S01]  /*1490*/  SGXT.U32 R7, R17, 0x1 ;  /* 0x000000011107781a */ /* 0x000fe20000000000 */
[----:B------:R-:W-:Y:S01]  /*14a0*/  IMAD.MOV R8, RZ, RZ, -R8 ;  /* 0x000000ffff087224 */ /* 0x000fe200078e0a08 */
[----:B------:R-:W-:Y:S01]  /*14b0*/  UIMAD UR52, UR52, 0x14, URZ ;  /* 0x00000014343478a4 */ /* 0x000fe2000f8e023f */
[----:B------:R-:W-:Y:S01]  /*14c0*/  IMAD.MOV R10, RZ, RZ, -R10 ;  /* 0x000000ffff0a7224 */ /* 0x000fe200078e0a0a */
[----:B------:R-:W-:Y:S01]  /*14d0*/  LOP3.LUT R19, R23, R7, RZ, 0xfc, !PT ;  /* 0x0000000717137212 */ /* 0x000fe200078efcff */
[C---:B------:R-:W-:Y:S01]  /*14e0*/  IMAD R7, R15.reuse, R8, R13 ;  /* 0x000000080f077224 */ /* 0x040fe200078e020d */
[----:B------:R-:W-:Y:S01]  /*14f0*/  ULDC UR50, c[0x0][0x238] ;  /* 0x00008e0000327ab9 */ /* 0x000fe20000000800 */
[----:B------:R-:W-:Y:S01]  /*1500*/  IMAD R8, R15, R10, R14 ;  /* 0x0000000a0f087224 */ /* 0x000fe200078e020e */
[----:B------:R-:W-:Y:S01]  /*1510*/  LOP3.LUT R13, R19, 0x38, RZ, 0xfc, !PT ;  /* 0x00000038130d7812 */ /* 0x000fe200078efcff */
[----:B------:R-:W-:Y:S01]  /*1520*/  IMAD.HI.U32 R6, R6, R16, RZ ;  /* 0x0000001006067227 */ /* 0x000fe200078e00ff */
[C---:B------:R-:W-:Y:S01]  /*1530*/  ISETP.GT.U32.AND P6, PT, R15.reuse, R7, PT ;  /* 0x000000070f00720c */ /* 0x040fe20003fc4070 */
[----:B------:R-:W-:Y:S01]  /*1540*/  UIMAD UR50, UR50, 0x13, URZ ;  /* 0x00000013323278a4 */ /* 0x000fe2000f8e023f */
[C---:B------:R-:W-:Y:S01]  /*1550*/  ISETP.GT.U32.AND P4, PT, R15.reuse, R8, PT ;  /* 0x000000080f00720c */ /* 0x040fe20003f84070 */
[----:B------:R-:W-:Y:S01]  /*1560*/  IMAD.MOV R17, RZ, RZ, -R6 ;  /* 0x000000ffff117224 */ /* 0x000fe200078e0a06 */
[----:B------:R-:W-:Y:S01]  /*1570*/  IABS R18, R13 ;  /* 0x0000000d00127213 */ /* 0x000fe20000000000 */
[----:B------:R-:W-:Y:S01]  /*1580*/  IMAD R6, R15, R12, R11 ;  /* 0x0000000c0f067224 */ /* 0x000fe200078e020b */
[----:B------:R-:W-:Y:S01]  /*1590*/  LOP3.LUT R11, R19, 0x3c, RZ, 0xfc, !PT ;  /* 0x0000003c130b7812 */ /* 0x000fe200078efcff */
[----:B------:R-:W-:Y:S01]  /*15a0*/  IMAD R10, R15, R17, R16 ;  /* 0x000000110f0a7224 */ /* 0x000fe200078e0210 */
[----:B------:R-:W-:Y:S01]  /*15b0*/  LOP3.LUT R12, R19, 0x3a, RZ, 0xfc, !PT ;  /* 0x0000003a130c7812 */ /* 0x000fe200078efcff */
[----:B------:R-:W-:Y:S01]  /*15c0*/  ULDC UR48, c[0x0][0x238] ;  /* 0x00008e0000307ab9 */ /* 0x000fe20000000800 */
[C---:B------:R-:W-:Y:S01]  /*15d0*/  ISETP.GT.U32.AND P1, PT, R15.reuse, R6, PT ;  /* 0x000000060f00720c */ /* 0x040fe20003f24070 */
[----:B------:R-:W-:Y:S01]  /*15e0*/  UIMAD UR48, UR48, 0x12, URZ ;  /* 0x00000012303078a4 */ /* 0x000fe2000f8e023f */
[----:B------:R-:W-:Y:S01]  /*15f0*/  ISETP.GT.U32.AND P5, PT, R15, R10, PT ;  /* 0x0000000a0f00720c */ /* 0x000fe20003fa4070 */
[--C-:B------:R-:W-:Y:S01]  /*1600*/  @!P6 IMAD.IADD R7, R7, 0x1, -R15.reuse ;  /* 0x000000010707e824 */ /* 0x100fe200078e0a0f */
[----:B------:R-:W-:Y:S01]  /*1610*/  IABS R14, R11 ;  /* 0x0000000b000e7213 */ /* 0x000fe20000000000 */
[--C-:B------:R-:W-:Y:S01]  /*1620*/  @!P4 IMAD.IADD R8, R8, 0x1, -R15.reuse ;  /* 0x000000010808c824 */ /* 0x100fe200078e0a0f */
[----:B------:R-:W-:Y:S01]  /*1630*/  IABS R16, R12 ;  /* 0x0000000c00107213 */ /* 0x000fe20000000000 */
[----:B------:R-:W-:Y:S01]  /*1640*/  ULDC UR16, c[0x0][0x238] ;  /* 0x00008e0000107ab9 */ /* 0x000fe20000000800 */
[C---:B------:R-:W-:Y:S01]  /*1650*/  ISETP.GT.U32.AND P4, PT, R15.reuse, R7, PT ;  /* 0x000000070f00720c */ /* 0x040fe20003f84070 */
[----:B------:R-:W-:Y:S01]  /*1660*/  UIMAD UR16, UR16, 0x11, URZ ;  /* 0x00000011101078a4 */ /* 0x000fe2000f8e023f */
[----:B------:R-:W-:Y:S01]  /*1670*/  ISETP.GT.U32.AND P6, PT, R15, R8, PT ;  /* 0x000000080f00720c */ /* 0x000fe20003fc4070 */
[----:B------:R-:W-:Y:S01]  /*1680*/  ULDC UR20, c[0x0][0x238] ;  /* 0x00008e0000147ab9 */ /* 0x000fe20000000800 */
[----:B------:R-:W-:Y:S01]  /*1690*/  ISETP.GE.AND P0, PT, R11, RZ, PT ;  /* 0x000000ff0b00720c */ /* 0x000fe20003f06270 */
[--C-:B------:R-:W-:Y:S01]  /*16a0*/  @!P1 IMAD.IADD R6, R6, 0x1, -R15.reuse ;  /* 0x0000000106069824 */ /* 0x100fe200078e0a0f */
[----:B------:R-:W-:Y:S01]  /*16b0*/  ISETP.GE.AND P3, PT, R12, RZ, PT ;  /* 0x000000ff0c00720c */ /* 0x000fe20003f66270 */
[----:B------:R-:W-:Y:S01]  /*16c0*/  IMAD.HI.U32 R11, R9, R14, RZ ;  /* 0x0000000e090b7227 */ /* 0x000fe200078e00ff */
[----:B------:R-:W-:Y:S01]  /*16d0*/  ISETP.GE.AND P2, PT, R13, RZ, PT ;  /* 0x000000ff0d00720c */ /* 0x000fe20003f46270 */
[----:B------:R-:W-:Y:S01]  /*16e0*/  USHF.L.U32 UR20, UR20, 0x4, URZ ;  /* 0x0000000414147899 */ /* 0x000fe2000800063f */
[----:B------:R-:W-:Y:S01]  /*16f0*/  ISETP.GT.U32.AND P1, PT, R15, R6, PT ;  /* 0x000000060f00720c */ /* 0x000fe20003f24070 */
[----:B------:R-:W-:Y:S01]  /*1700*/  @!P5 IMAD.IADD R10, R10, 0x1, -R15 ;  /* 0x000000010a0ad824 */ /* 0x000fe200078e0a0f */
[----:B------:R-:W-:Y:S01]  /*1710*/  LOP3.LUT R17, R19, 0x36, RZ, 0xfc, !PT ;  /* 0x0000003613117812 */ /* 0x000fe200078efcff */
[----:B------:R-:W-:Y:S01]  /*1720*/  IMAD.HI.U32 R12, R9, R16, RZ ;  /* 0x00000010090c7227 */ /* 0x000fe200078e00ff */
[----:B------:R-:W-:Y:S01]  /*1730*/  LOP3.LUT R29, R19, 0xa, RZ, 0xfc, !PT ;  /* 0x0000000a131d7812 */ /* 0x000fe200078efcff */
[----:B------:R-:W-:Y:S01]  /*1740*/  ULDC UR24, c[0x0][0x238] ;  /* 0x00008e0000187ab9 */ /* 0x000fe20000000800 */
[----:B------:R-:W-:Y:S01]  /*1750*/  ISETP.GT.U32.AND P5, PT, R15, R10, PT ;  /* 0x0000000a0f00720c */ /* 0x000fe20003fa4070 */
[----:B------:R-:W-:Y:S01]  /*1760*/  IMAD.MOV R11, RZ, RZ, -R11 ;  /* 0x000000ffff0b7224 */ /* 0x000fe200078e0a0b */
[----:B------:R-:W-:Y:S01]  /*1770*/  IABS R20, R17 ;  /* 0x0000001100147213 */ /* 0x000fe20000000000 */
[----:B------:R-:W-:Y:S01]  /*1780*/  IMAD.MOV R13, RZ, RZ, -R12 ;  /* 0x000000ffff0d7224 */ /* 0x000fe200078e0a0c */
[----:B------:R-:W-:Y:S01]  /*1790*/  IABS R62, R29 ;  /* 0x0000001d003e7213 */ /* 0x000fe20000000000 */
[--C-:B------:R-:W-:Y:S01]  /*17a0*/  @!P4 IMAD.IADD R7, R7, 0x1, -R15.reuse ;  /* 0x000000010707c824 */ /* 0x100fe200078e0a0f */
[----:B------:R-:W-:Y:S01]  /*17b0*/  ISETP.GE.AND P4, PT, R248, RZ, PT ;  /* 0x000000fff800720c */ /* 0x000fe20003f86270 */
[----:B------:R-:W-:Y:S01]  /*17c0*/  @!P6 IMAD.IADD R8, R8, 0x1, -R15 ;  /* 0x000000010808e824 */ /* 0x000fe200078e0a0f */
[----:B------:R-:W-:Y:S01]  /*17d0*/  ISETP.GE.AND P6, PT, R22, RZ, PT ;  /* 0x000000ff1600720c */ /* 0x000fe20003fc6270 */
[----:B------:R-:W-:Y:S01]  /*17e0*/  IMAD R12, R5, R11, R14 ;  /* 0x0000000b050c7224 */ /* 0x000fe200078e020e */
[----:B------:R-:W-:Y:S01]  /*17f0*/  LOP3.LUT R31, R19, 0x8, RZ, 0xfc, !PT ;  /* 0x00000008131f7812 */ /* 0x000fe200078efcff */
[----:B------:R-:W-:Y:S01]  /*1800*/  IMAD.HI.U32 R11, R9, R18, RZ ;  /* 0x00000012090b7227 */ /* 0x000fe200078e00ff */
[----:B------:R-:W-:Y:S01]  /*1810*/  LOP3.LUT R33, R19, 0x6, RZ, 0xfc, !PT ;  /* 0x0000000613217812 */ /* 0x000fe200078efcff */
[----:B------:R-:W-:Y:S01]  /*1820*/  UIMAD UR24, UR24, 0xf, URZ ;  /* 0x0000000f181878a4 */ /* 0x000fe2000f8e023f */
[----:B------:R-:W-:Y:S01]  /*1830*/  IABS R64, R31 ;  /* 0x0000001f00407213 */ /* 0x000fe20000000000 */
[----:B------:R-:W-:Y:S01]  /*1840*/  IMAD R14, R5, R13, R16 ;  /* 0x0000000d050e7224 */ /* 0x000fe200078e0210 */
[----:B------:R-:W-:Y:S01]  /*1850*/  LOP3.LUT R13, R19, 0x34, RZ, 0xfc, !PT ;  /* 0x00000034130d7812 */ /* 0x000fe200078efcff */
[----:B------:R-:W-:Y:S01]  /*1860*/  IMAD.MOV R16, RZ, RZ, -R11 ;  /* 0x000000ffff107224 */ /* 0x000fe200078e0a0b */
[----:B------:R-:W-:Y:S01]  /*1870*/  IABS R66, R33 ;  /* 0x0000002100427213 */ /* 0x000fe20000000000 */
[--C-:B------:R-:W-:Y:S01]  /*1880*/  @!P1 IMAD.IADD R6, R6, 0x1, -R15.reuse ;  /* 0x0000000106069824 */ /* 0x100fe200078e0a0f */
[----:B------:R-:W-:Y:S01]  /*1890*/  ISETP.GE.AND P1, PT, R249, RZ, PT ;  /* 0x000000fff900720c */ /* 0x000fe20003f26270 */
[----:B------:R-:W-:Y:S01]  /*18a0*/  IMAD R16, R5, R16, R18 ;  /* 0x0000001005107224 */ /* 0x000fe200078e0212 */
[----:B------:R-:W-:Y:S01]  /*18b0*/  LOP3.LUT R35, R19, 0x4, RZ, 0xfc, !PT ;  /* 0x0000000413237812 */ /* 0x000fe200078efcff */
[----:B------:R-:W-:Y:S01]  /*18c0*/  @!P5 IMAD.IADD R10, R10, 0x1, -R15 ;  /* 0x000000010a0ad824 */ /* 0x000fe200078e0a0f */
[C---:B------:R-:W-:Y:S01]  /*18d0*/  ISETP.GT.U32.AND P5, PT, R5.reuse, R12, PT ;  /* 0x0000000c0500720c */ /* 0x040fe20003fa4070 */
[----:B------:R-:W-:Y:S01]  /*18e0*/  @!P4 IMAD.MOV R7, RZ, RZ, -R7 ;  /* 0x000000ffff07c224 */ /* 0x000fe200078e0a07 */
[----:B------:R-:W-:Y:S01]  /*18f0*/  ISETP.GT.U32.AND P4, PT, R5, R16, PT ;  /* 0x000000100500720c */ /* 0x000fe20003f84070 */
[----:B------:R-:W-:Y:S01]  /*1900*/  @!P6 IMAD.MOV R8, RZ, RZ, -R8 ;  /* 0x000000ffff08e224 */ /* 0x000fe200078e0a08 */
[----:B------:R-:W-:Y:S01]  /*1910*/  ISETP.GE.AND P6, PT, R21, RZ, PT ;  /* 0x000000ff1500720c */ /* 0x000fe20003fc6270 */
[----:B------:R-:W-:Y:S01]  /*1920*/  IMAD.HI.U32 R11, R9, R20, RZ ;  /* 0x00000014090b7227 */ /* 0x000fe200078e00ff */
[C---:B------:R-:W-:Y:S01]  /*1930*/  LOP3.LUT R15, R19.reuse, 0x32, RZ, 0xfc, !PT ;  /* 0x00000032130f7812 */ /* 0x040fe200078efcff */
[----:B------:R-:W-:Y:S01]  /*1940*/  ULDC UR28, c[0x0][0x238] ;  /* 0x00008e00001c7ab9 */ /* 0x000fe20000000800 */
[----:B0-----:R-:W-:Y:S01]  /*1950*/  LOP3.LUT R21, R19, 0x22, RZ, 0xfc, !PT ;  /* 0x0000002213157812 */ /* 0x001fe200078efcff */
[----:B------:R-:W-:Y:S01]  /*1960*/  IMAD.MOV R11, RZ, RZ, -R11 ;  /* 0x000000ffff0b7224 */ /* 0x000fe200078e0a0b */
[----:B------:R-:W-:Y:S01]  /*1970*/  IABS R22, R15 ;  /* 0x0000000f00167213 */ /* 0x000fe20000000000 */
[----:B------:R-:W-:Y:S01]  /*1980*/  @!P1 IMAD.MOV R6, RZ, RZ, -R6 ;  /* 0x000000ffff069224 */ /* 0x000fe200078e0a06 */
[C---:B------:R-:W-:Y:S01]  /*1990*/  ISETP.GT.U32.AND P1, PT, R5.reuse, R14, PT ;  /* 0x0000000e0500720c */ /* 0x040fe20003f24070 */
[----:B------:R-:W-:Y:S01]  /*19a0*/  IMAD R18, R5, R11, R20 ;  /* 0x0000000b05127224 */ /* 0x000fe200078e0214 */
[----:B------:R-:W-:Y:S01]  /*19b0*/  LOP3.LUT R11, RZ, R2, RZ, 0x33, !PT ;  /* 0x00000002ff0b7212 */ /* 0x000fe200078e33ff */
[--C-:B------:R-:W-:Y:S01]  /*19c0*/  @!P5 IMAD.IADD R12, R12, 0x1, -R5.reuse ;  /* 0x000000010c0cd824 */ /* 0x100fe200078e0a05 */
[----:B------:R-:W-:Y:S01]  /*19d0*/  ISETP.NE.AND P5, PT, R2, RZ, PT ;  /* 0x000000ff0200720c */ /* 0x000fe20003fa5270 */
[--C-:B------:R-:W-:Y:S01]  /*19e0*/  @!P4 IMAD.IADD R16, R16, 0x1, -R5.reuse ;  /* 0x000000011010c824 */ /* 0x100fe200078e0a05 */
[----:B------:R-:W-:Y:S01]  /*19f0*/  IABS R20, R13 ;  /* 0x0000000d00147213 */ /* 0x000fe20000000000 */
[----:B------:R-:W-:Y:S01]  /*1a00*/  @!P6 IMAD.MOV R10, RZ, RZ, -R10 ;  /* 0x000000ffff0ae224 */ /* 0x000fe200078e0a0a */
[C---:B------:R-:W-:Y:S01]  /*1a10*/  SEL R2, R11.reuse, R6, !P5 ;  /* 0x000000060b027207 */ /* 0x040fe20006800000 */
[----:B------:R-:W-:Y:S01]  /*1a20*/  UIMAD UR28, UR28, 0xe, URZ ;  /* 0x0000000e1c1c78a4 */ /* 0x000fe2000f8e023f */
[C---:B------:R-:W-:Y:S01]  /*1a30*/  SEL R6, R11.reuse, R7, !P5 ;  /* 0x000000070b067207 */ /* 0x040fe20006800000 */
[----:B------:R-:W-:Y:S01]  /*1a40*/  ULDC UR32, c[0x0][0x238] ;  /* 0x00008e0000207ab9 */ /* 0x000fe20000000800 */
[C---:B------:R-:W-:Y:S01]  /*1a50*/  SEL R7, R11.reuse, R8, !P5 ;  /* 0x000000080b077207 */ /* 0x040fe20006800000 */
[----:B------:R-:W-:Y:S01]  /*1a60*/  @!P1 IMAD.IADD R14, R14, 0x1, -R5 ;  /* 0x000000010e0e9824 */ /* 0x000fe200078e0a05 */
[----:B------:R-:W-:Y:S01]  /*1a70*/  SEL R8, R11, R10, !P5 ;  /* 0x0000000a0b087207 */ /* 0x000fe20006800000 */
[----:B------:R-:W-:Y:S01]  /*1a80*/  IMAD.HI.U32 R10, R9, R20, RZ ;  /* 0x00000014090a7227 */ /* 0x000fe200078e00ff */
[C---:B------:R-:W-:Y:S01]  /*1a90*/  ISETP.GT.U32.AND P6, PT, R5.reuse, R16, PT ;  /* 0x000000100500720c */ /* 0x040fe20003fc4070 */
[----:B------:R-:W-:Y:S01]  /*1aa0*/  UIMAD UR32, UR32, 0xd, URZ ;  /* 0x0000000d202078a4 */ /* 0x000fe2000f8e023f */
[C---:B------:R-:W-:Y:S01]  /*1ab0*/  ISETP.GT.U32.AND P1, PT, R5.reuse, R12, PT ;  /* 0x0000000c0500720c */ /* 0x040fe20003f24070 */
[----:B------:R-:W-:Y:S01]  /*1ac0*/  IMAD.MOV R10, RZ, RZ, -R10 ;  /* 0x000000ffff0a7224 */ /* 0x000fe200078e0a0a */
[----:B------:R-:W-:Y:S01]  /*1ad0*/  ISETP.GT.U32.AND P5, PT, R5, R18, PT ;  /* 0x000000120500720c */ /* 0x000fe20003fa4070 */
[----:B------:R-:W-:Y:S01]  /*1ae0*/  IMAD.HI.U32 R11, R9, R22, RZ ;  /* 0x00000016090b7227 */ /* 0x000fe200078e00ff */
[C---:B------:R-:W-:Y:S01]  /*1af0*/  ISETP.GT.U32.AND P4, PT, R5.reuse, R14, PT ;  /* 0x0000000e0500720c */ /* 0x040fe20003f84070 */
[----:B------:R-:W-:Y:S01]  /*1b00*/  ULDC UR36, c[0x0][0x238] ;  /* 0x00008e0000247ab9 */ /* 0x000fe20000000800 */
[----:B------:R-:W-:Y:S01]  /*1b10*/  IABS R38, R21 ;  /* 0x0000001500267213 */ /* 0x000fe20000000000 */
[----:B------:R-:W-:Y:S01]  /*1b20*/  IMAD R10, R5, R10, R20 ;  /* 0x0000000a050a7224 */ /* 0x000fe200078e0214 */
[----:B------:R-:W-:Y:S01]  /*1b30*/  IABS R68, R35 ;  /* 0x0000002300447213 */ /* 0x000fe20000000000 */
[----:B------:R-:W-:Y:S01]  /*1b40*/  IMAD.MOV R11, RZ, RZ, -R11 ;  /* 0x000000ffff0b7224 */ /* 0x000fe200078e0a0b */
[----:B------:R-:W-:Y:S01]  /*1b50*/  LOP3.LUT R37, R19, 0x2, RZ, 0xfc, !PT ;  /* 0x0000000213257812 */ /* 0x000fe200078efcff */
[--C-:B------:R-:W-:Y:S01]  /*1b60*/  @!P6 IMAD.IADD R16, R16, 0x1, -R5.reuse ;  /* 0x000000011010e824 */ /* 0x100fe200078e0a05 */
[----:B------:R-:W-:Y:S01]  /*1b70*/  ISETP.GT.U32.AND P6, PT, R5, R10, PT ;  /* 0x0000000a0500720c */ /* 0x000fe20003fc4070 */
[--C-:B------:R-:W-:Y:S01]  /*1b80*/  @!P1 IMAD.IADD R12, R12, 0x1, -R5.reuse ;  /* 0x000000010c0c9824 */ /* 0x100fe200078e0a05 */
[----:B------:R-:W-:Y:S01]  /*1b90*/  ISETP.GE.AND P1, PT, R17, RZ, PT ;  /* 0x000000ff1100720c */ /* 0x000fe20003f26270 */
[----:B------:R-:W-:Y:S01]  /*1ba0*/  IMAD R22, R5, R11, R22 ;  /* 0x0000000b05167224 */ /* 0x000fe200078e0216 */
[----:B------:R-:W-:Y:S01]  /*1bb0*/  LOP3.LUT R17, R19, 0x30, RZ, 0xfc, !PT ;  /* 0x0000003013117812 */ /* 0x000fe200078efcff */
[----:B------:R-:W-:Y:S01]  /*1bc0*/  @!P2 IMAD.MOV R16, RZ, RZ, -R16 ;  /* 0x000000ffff10a224 */ /* 0x000fe200078e0a10 */
[----:B------:R-:W-:Y:S01]  /*1bd0*/  IABS R72, R19 ;  /* 0x0000001300487213 */ /* 0x000fe20000000000 */
[--C-:B------:R-:W-:Y:S01]  /*1be0*/  @!P5 IMAD.IADD R18, R18, 0x1, -R5.reuse ;  /* 0x000000011212d824 */ /* 0x100fe200078e0a05 */
[----:B------:R-:W-:Y:S01]  /*1bf0*/  IABS R24, R17 ;  /* 0x0000001100187213 */ /* 0x000fe20000000000 */
[--C-:B------:R-:W-:Y:S01]  /*1c00*/  @!P4 IMAD.IADD R14, R14, 0x1, -R5.reuse ;  /* 0x000000010e0ec824 */ /* 0x100fe200078e0a05 */
[C---:B------:R-:W-:Y:S01]  /*1c10*/  ISETP.GT.U32.AND P2, PT, R5.reuse, R22, PT ;  /* 0x000000160500720c */ /* 0x040fe20003f44070 */
[----:B------:R-:W-:Y:S01]  /*1c20*/  @!P0 IMAD.MOV R12, RZ, RZ, -R12 ;  /* 0x000000ffff0c8224 */ /* 0x000fe200078e0a0c */
[----:B------:R-:W-:Y:S01]  /*1c30*/  ISETP.GT.U32.AND P5, PT, R5, R18, PT ;  /* 0x000000120500720c */ /* 0x000fe20003fa4070 */
[----:B------:R-:W-:Y:S01]  /*1c40*/  @!P6 IMAD.IADD R10, R10, 0x1, -R5 ;  /* 0x000000010a0ae824 */ /* 0x000fe200078e0a05 */
[----:B------:R-:W-:Y:S01]  /*1c50*/  ISETP.GE.AND P4, PT, R13, RZ, PT ;  /* 0x000000ff0d00720c */ /* 0x000fe20003f86270 */
[----:B------:R-:W-:Y:S01]  /*1c60*/  IMAD.HI.U32 R11, R9, R24, RZ ;  /* 0x00000018090b7227 */ /* 0x000fe200078e00ff */
[----:B------:R-:W-:Y:S01]  /*1c70*/  LOP3.LUT R13, R19, 0x2c, RZ, 0xfc, !PT ;  /* 0x0000002c130d7812 */ /* 0x000fe200078efcff */
[----:B------:R-:W-:Y:S01]  /*1c80*/  UIMAD UR36, UR36, 0xc, URZ ;  /* 0x0000000c242478a4 */ /* 0x000fe2000f8e023f */
[----:B------:R-:W-:Y:S01]  /*1c90*/  ISETP.GT.U32.AND P6, PT, R5, R10, PT ;  /* 0x0000000a0500720c */ /* 0x000fe20003fc4070 */
[----:B------:R-:W-:Y:S01]  /*1ca0*/  IMAD.MOV R11, RZ, RZ, -R11 ;  /* 0x000000ffff0b7224 */ /* 0x000fe200078e0a0b */
[----:B------:R-:W-:Y:S01]  /*1cb0*/  ISETP.GE.AND P0, PT, R15, RZ, PT ;  /* 0x000000ff0f00720c */ /* 0x000fe20003f06270 */
[----:B------:R-:W-:Y:S01]  /*1cc0*/  @!P3 IMAD.MOV R14, RZ, RZ, -R14 ;  /* 0x000000ffff0eb224 */ /* 0x000fe200078e0a0e */
[----:B------:R-:W-:Y:S01]  /*1cd0*/  IABS R26, R13 ;  /* 0x0000000d001a7213 */ /* 0x000fe20000000000 */
[----:B------:R-:W-:Y:S01]  /*1ce0*/  IMAD R24, R5, R11, R24 ;  /* 0x0000000b05187224 */ /* 0x000fe200078e0218 */
[----:B------:R-:W-:Y:S01]  /*1cf0*/  LOP3.LUT R15, R19, 0x2a, RZ, 0xfc, !PT ;  /* 0x0000002a130f7812 */ /* 0x000fe200078efcff */
[--C-:B------:R-:W-:Y:S01]  /*1d00*/  @!P2 IMAD.IADD R22, R22, 0x1, -R5.reuse ;  /* 0x000000011616a824 */ /* 0x100fe200078e0a05 */
[----:B------:R-:W-:Y:S01]  /*1d10*/  ISETP.GE.AND P3, PT, R17, RZ, PT ;  /* 0x000000ff1100720c */ /* 0x000fe20003f66270 */
[----:B------:R-:W-:Y:S01]  /*1d20*/  IMAD.HI.U32 R11, R9, R26, RZ ;  /* 0x0000001a090b7227 */ /* 0x000fe200078e00ff */
[----:B------:R-:W-:Y:S01]  /*1d30*/  IABS R28, R15 ;  /* 0x0000000f001c7213 */ /* 0x000fe20000000000 */
[----:B------:R-:W-:Y:S01]  /*1d40*/  ULDC UR40, c[0x0][0x238] ;  /* 0x00008e0000287ab9 */ /* 0x000fe20000000800 */
[C---:B------:R-:W-:Y:S01]  /*1d50*/  ISETP.GT.U32.AND P2, PT, R5.reuse, R22, PT ;  /* 0x000000160500720c */ /* 0x040fe20003f44070 */
[--C-:B------:R-:W-:Y:S01]  /*1d60*/  @!P6 IMAD.IADD R10, R10, 0x1, -R5.reuse ;  /* 0x000000010a0ae824 */ /* 0x100fe200078e0a05 */
[----:B------:R-:W-:Y:S01]  /*1d70*/  ISETP.GT.U32.AND P6, PT, R5, R24, PT ;  /* 0x000000180500720c */ /* 0x000fe20003fc4070 */
[----:B------:R-:W-:Y:S01]  /*1d80*/  @!P5 IMAD.IADD R18, R18, 0x1, -R5 ;  /* 0x000000011212d824 */ /* 0x000fe200078e0a05 */
[----:B------:R-:W-:Y:S01]  /*1d90*/  ISETP.GE.AND P5, PT, R13, RZ, PT ;  /* 0x000000ff0d00720c */ /* 0x000fe20003fa6270 */
[----:B------:R-:W-:Y:S01]  /*1da0*/  IMAD.MOV R13, RZ, RZ, -R11 ;  /* 0x000000ffff0d7224 */ /* 0x000fe200078e0a0b */
[----:B------:R-:W-:Y:S01]  /*1db0*/  LOP3.LUT R17, R19, 0x28, RZ, 0xfc, !PT ;  /* 0x0000002813117812 */ /* 0x000fe200078efcff */
[----:B------:R-:W-:Y:S01]  /*1dc0*/  IMAD.HI.U32 R11, R9, R28, RZ ;  /* 0x0000001c090b7227 */ /* 0x000fe200078e00ff */
[----:B------:R-:W-:Y:S01]  /*1dd0*/  UIMAD UR40, UR40, 0xb, URZ ;  /* 0x0000000b282878a4 */ /* 0x000fe2000f8e023f */
[----:B------:R-:W-:-:S02]  /*1de0*/  CS2R R190, SRZ ;  /* 0x0000000000be7805 */ /* 0x000fc4000001ff00 */
[----:B------:R-:W-:Y:S01]  /*1df0*/  IABS R32, R17 ;  /* 0x0000001100207213 */ /* 0x000fe20000000000 */
[----:B------:R-:W-:Y:S01]  /*1e00*/  IMAD.MOV.U32 R20, RZ, RZ, R10 ;  /* 0x000000ffff147224 */ /* 0x000fe200078e000a */
[----:B------:R-:W-:Y:S01]  /*1e10*/  ULDC UR44, c[0x0][0x238] ;  /* 0x00008e00002c7ab9 */ /* 0x000fe20000000800 */
[C---:B------:R-:W-:Y:S01]  /*1e20*/  IMAD R10, R5.reuse, R13, R26 ;  /* 0x0000000d050a7224 */ /* 0x040fe200078e021a */
[----:B------:R-:W-:Y:S01]  /*1e30*/  UIMAD UR44, UR44, 0xa, URZ ;  /* 0x0000000a2c2c78a4 */ /* 0x000fe2000f8e023f */
[----:B------:R-:W-:Y:S01]  /*1e40*/  IMAD.MOV R26, RZ, RZ, -R11 ;  /* 0x000000ffff1a7224 */ /* 0x000fe200078e0a0b */
[----:B------:R-:W-:Y:S01]  /*1e50*/  ULDC UR46, c[0x0][0x238] ;  /* 0x00008e00002e7ab9 */ /* 0x000fe20000000800 */
[--C-:B------:R-:W-:Y:S01]  /*1e60*/  @!P2 IMAD.IADD R22, R22, 0x1, -R5.reuse ;  /* 0x000000011616a824 */ /* 0x100fe200078e0a05 */
[C---:B------:R-:W-:Y:S01]  /*1e70*/  ISETP.GT.U32.AND P2, PT, R5.reuse, R10, PT ;  /* 0x0000000a0500720c */ /* 0x040fe20003f44070 */
[----:B------:R-:W-:Y:S01]  /*1e80*/  @!P6 IMAD.IADD R24, R24, 0x1, -R5 ;  /* 0x000000011818e824 */ /* 0x000fe200078e0a05 */
[----:B------:R-:W-:Y:S01]  /*1e90*/  UIMAD UR46, UR46, 0x9, URZ ;  /* 0x000000092e2e78a4 */ /* 0x000fe2000f8e023f */
[C---:B------:R-:W-:Y:S01]  /*1ea0*/  IMAD R26, R5.reuse, R26, R28 ;  /* 0x0000001a051a7224 */ /* 0x040fe200078e021c */
[----:B------:R-:W-:Y:S01]  /*1eb0*/  ULDC UR42, c[0x0][0x238] ;  /* 0x00008e00002a7ab9 */ /* 0x000fe20000000800 */
[----:B------:R-:W-:Y:S01]  /*1ec0*/  @!P0 IMAD.MOV R22, RZ, RZ, -R22 ;  /* 0x000000ffff168224 */ /* 0x000fe200078e0a16 */
[----:B------:R-:W-:Y:S01]  /*1ed0*/  ISETP.GT.U32.AND P6, PT, R5, R24, PT ;  /* 0x000000180500720c */ /* 0x000fe20003fc4070 */
[----:B------:R-:W-:Y:S01]  /*1ee0*/  IMAD.HI.U32 R11, R9, R32, RZ ;  /* 0x00000020090b7227 */ /* 0x000fe200078e00ff */
[----:B------:R-:W-:Y:S01]  /*1ef0*/  ISETP.GT.U32.AND P0, PT, R5, R26, PT ;  /* 0x0000001a0500720c */ /* 0x000fe20003f04070 */
[----:B------:R-:W-:Y:S01]  /*1f00*/  USHF.L.U32 UR42, UR42, 0x3, URZ ;  /* 0x000000032a2a7899 */ /* 0x000fe2000800063f */
[----:B------:R-:W-:Y:S01]  /*1f10*/  CS2R R192, SRZ ;  /* 0x0000000000c07805 */ /* 0x000fe2000001ff00 */
[----:B------:R-:W-:Y:S01]  /*1f20*/  IMAD.MOV R11, RZ, RZ, -R11 ;  /* 0x000000ffff0b7224 */ /* 0x000fe200078e0a0b */
[----:B------:R-:W-:Y:S01]  /*1f30*/  ULDC UR13, c[0x0][0x238] ;  /* 0x00008e00000d7ab9 */ /* 0x000fe20000000800 */
[----:B------:R-:W-:Y:S01]  /*1f40*/  @!P1 IMAD.MOV R18, RZ, RZ, -R18 ;  /* 0x000000ffff129224 */ /* 0x000fe200078e0a12 */
[----:B------:R-:W-:Y:S01]  /*1f50*/  ISETP.GE.AND P1, PT, R15, RZ, PT ;  /* 0x000000ff0f00720c */ /* 0x000fe20003f26270 */
[----:B------:R-:W-:Y:S01]  /*1f60*/  IMAD R32, R5, R11, R32 ;  /* 0x0000000b05207224 */ /* 0x000fe200078e0220 */
[----:B------:R-:W-:Y:S01]  /*1f70*/  LOP3.LUT R15, R19, 0x26, RZ, 0xfc, !PT ;  /* 0x00000026130f7812 */ /* 0x000fe200078efcff */
[--C-:B------:R-:W-:Y:S01]  /*1f80*/  @!P2 IMAD.IADD R10, R10, 0x1, -R5.reuse ;  /* 0x000000010a0aa824 */ /* 0x100fe200078e0a05 */
[----:B------:R-:W-:Y:S01]  /*1f90*/  UIMAD UR13, UR13, 0x7, URZ ;  /* 0x000000070d0d78a4 */ /* 0x000fe2000f8e023f */
[--C-:B------:R-:W-:Y:S01]  /*1fa0*/  @!P6 IMAD.IADD R24, R24, 0x1, -R5.reuse ;  /* 0x000000011818e824 */ /* 0x100fe200078e0a05 */
[----:B------:R-:W-:Y:S01]  /*1fb0*/  IABS R34, R15 ;  /* 0x0000000f00227213 */ /* 0x000fe20000000000 */
[----:B------:R-:W-:Y:S01]  /*1fc0*/  @!P0 IMAD.IADD R26, R26, 0x1, -R5 ;  /* 0x000000011a1a8824 */ /* 0x000fe200078e0a05 */
[----:B------:R-:W-:Y:S01]  /*1fd0*/  ISETP.GT.U32.AND P6, PT, R5, R32, PT ;  /* 0x000000200500720c */ /* 0x000fe20003fc4070 */
[----:B------:R-:W-:Y:S01]  /*1fe0*/  @!P4 IMAD.MOV R20, RZ, RZ, -R20 ;  /* 0x000000ffff14c224 */ /* 0x000fe200078e0a14 */
[----:B------:R-:W-:Y:S01]  /*1ff0*/  ISETP.GE.AND P4, PT, R17, RZ, PT ;  /* 0x000000ff1100720c */ /* 0x000fe20003f86270 */
[----:B------:R-:W-:Y:S01]  /*2000*/  IMAD.HI.U32 R11, R9, R34, RZ ;  /* 0x00000022090b7227 */ /* 0x000fe200078e00ff */
[----:B------:R-:W-:Y:S01]  /*2010*/  LOP3.LUT R17, R19, 0x24, RZ, 0xfc, !PT ;  /* 0x0000002413117812 */ /* 0x000fe200078efcff */
[----:B------:R-:W-:Y:S01]  /*2020*/  ULDC UR27, c[0x0][0x238] ;  /* 0x00008e00001b7ab9 */ /* 0x000fe20000000800 */
[C---:B------:R-:W-:Y:S01]  /*2030*/  ISETP.GT.U32.AND P2, PT, R5.reuse, R10, PT ;  /* 0x0000000a0500720c */ /* 0x040fe20003f44070 */
[----:B------:R-:W-:Y:S01]  /*2040*/  IMAD.MOV R11, RZ, RZ, -R11 ;  /* 0x000000ffff0b7224 */ /* 0x000fe200078e0a0b */
[C---:B------:R-:W-:Y:S01]  /*2050*/  ISETP.GT.U32.AND P0, PT, R5.reuse, R26, PT ;  /* 0x0000001a0500720c */ /* 0x040fe20003f04070 */
[----:B------:R-:W-:Y:S01]  /*2060*/  @!P3 IMAD.MOV R24, RZ, RZ, -R24 ;  /* 0x000000ffff18b224 */ /* 0x000fe200078e0a18 */
[----:B------:R-:W-:Y:S01]  /*2070*/  IABS R36, R17 ;  /* 0x0000001100247213 */ /* 0x000fe20000000000 */
[----:B------:R-:W-:Y:S01]  /*2080*/  IMAD R34, R5, R11, R34 ;  /* 0x0000000b05227224 */ /* 0x000fe200078e0222 */
[----:B------:R-:W-:Y:S01]  /*2090*/  ISETP.GE.AND P3, PT, R15, RZ, PT ;  /* 0x000000ff0f00720c */ /* 0x000fe20003f66270 */
[----:B------:R-:W-:Y:S01]  /*20a0*/  @!P6 IMAD.IADD R32, R32, 0x1, -R5 ;  /* 0x000000012020e824 */ /* 0x000fe200078e0a05 */
[----:B------:R-:W-:Y:S01]  /*20b0*/  UIMAD UR27, UR27, 0x6, URZ ;  /* 0x000000061b1b78a4 */ /* 0x000fe2000f8e023f */
[----:B------:R-:W-:Y:S01]  /*20c0*/  IMAD.HI.U32 R13, R9, R36, RZ ;  /* 0x00000024090d7227 */ /* 0x000fe200078e00ff */
[----:B------:R-:W-:Y:S01]  /*20d0*/  ULDC UR26, c[0x0][0x238] ;  /* 0x00008e00001a7ab9 */ /* 0x000fe20000000800 */
[----:B------:R-:W-:Y:S01]  /*20e0*/  ULDC UR23, c[0x0][0x238] ;  /* 0x00008e0000177ab9 */ /* 0x000fe20000000800 */
[----:B------:R-:W-:Y:S01]  /*20f0*/  ISETP.GT.U32.AND P6, PT, R5, R32, PT ;  /* 0x000000200500720c */ /* 0x000fe20003fc4070 */
[----:B------:R-:W-:Y:S01]  /*2100*/  IMAD.MOV R13, RZ, RZ, -R13 ;  /* 0x000000ffff0d7224 */ /* 0x000fe200078e0a0d */
[----:B------:R-:W-:Y:S01]  /*2110*/  UIMAD UR26, UR26, 0x5, URZ ;  /* 0x000000051a1a78a4 */ /* 0x000fe2000f8e023f */
[--C-:B------:R-:W-:Y:S01]  /*2120*/  @!P2 IMAD.IADD R10, R10, 0x1, -R5.reuse ;  /* 0x000000010a0aa824 */ /* 0x100fe200078e0a05 */
[----:B------:R-:W-:Y:S01]  /*2130*/  ISETP.GE.AND P2, PT, R17, RZ, PT ;  /* 0x000000ff1100720c */ /* 0x000fe20003f46270 */
[----:B------:R-:W-:Y:S01]  /*2140*/  @!P0 IMAD.IADD R26, R26, 0x1, -R5 ;  /* 0x000000011a1a8824 */ /* 0x000fe200078e0a05 */
[----:B------:R-:W-:Y:S01]  /*2150*/  ISETP.GT.U32.AND P0, PT, R5, R34, PT ;  /* 0x000000220500720c */ /* 0x000fe20003f04070 */
[----:B------:R-:W-:Y:S01]  /*2160*/  IMAD.HI.U32 R11, R9, R38, RZ ;  /* 0x00000026090b7227 */ /* 0x000fe200078e00ff */
[----:B------:R-:W-:Y:S01]  /*2170*/  LOP3.LUT R17, R19, 0x1a, RZ, 0xfc, !PT ;  /* 0x0000001a13117812 */ /* 0x000fe200078efcff */
[----:B------:R-:W-:Y:S01]  /*2180*/  USHF.L.U32 UR23, UR23, 0x2, URZ ;  /* 0x0000000217177899 */ /* 0x000fe2000800063f */
[----:B------:R-:W-:Y:S01]  /*2190*/  CS2R R194, SRZ ;  /* 0x0000000000c27805 */ /* 0x000fe2000001ff00 */
[----:B------:R-:W-:Y:S01]  /*21a0*/  IMAD R36, R5, R13, R36 ;  /* 0x0000000d05247224 */ /* 0x000fe200078e0224 */
[----:B------:R-:W-:Y:S01]  /*21b0*/  LOP3.LUT R13, R19, 0x20, RZ, 0xfc, !PT ;  /* 0x00000020130d7812 */ /* 0x000fe200078efcff */
[----:B------:R-:W-:Y:S01]  /*21c0*/  IMAD.MOV.U32 R28, RZ, RZ, R10 ;  /* 0x000000ffff1c7224 */ /* 0x000fe200078e000a */
[----:B------:R-:W-:Y:S01]  /*21d0*/  IABS R46, R17 ;  /* 0x00000011002e7213 */ /* 0x000fe20000000000 */
[----:B------:R-:W-:Y:S01]  /*21e0*/  IMAD.MOV R11, RZ, RZ, -R11 ;  /* 0x000000ffff0b7224 */ /* 0x000fe200078e0a0b */
[----:B------:R-:W-:Y:S01]  /*21f0*/  ULDC UR22, c[0x0][0x238] ;  /* 0x00008e0000167ab9 */ /* 0x000fe20000000800 */
[----:B------:R-:W-:Y:S01]  /*2200*/  @!P5 IMAD.MOV R28, RZ, RZ, -R28 ;  /* 0x000000ffff1cd224 */ /* 0x000fe200078e0a1c */
[C---:B------:R-:W-:Y:S01]  /*2210*/  ISETP.GT.U32.AND P5, PT, R5.reuse, R36, PT ;  /* 0x000000240500720c */ /* 0x040fe20003fa4070 */
[C---:B------:R-:W-:Y:S01]  /*2220*/  IMAD R10, R5.reuse, R11, R38 ;  /* 0x0000000b050a7224 */ /* 0x040fe200078e0226 */
[----:B------:R-:W-:Y:S01]  /*2230*/  UIMAD UR22, UR22, 0x3, URZ ;  /* 0x00000003161678a4 */ /* 0x000fe2000f8e023f */
[----:B------:R-:W-:Y:S01]  /*2240*/  IMAD.MOV.U32 R30, RZ, RZ, R26 ;  /* 0x000000ffff1e7224 */ /* 0x000fe200078e001a */
[----:B------:R-:W-:Y:S01]  /*2250*/  IABS R26, R13 ;  /* 0x0000000d001a7213 */ /* 0x000fe20000000000 */
[--C-:B------:R-:W-:Y:S01]  /*2260*/  @!P6 IMAD.IADD R32, R32, 0x1, -R5.reuse ;  /* 0x000000012020e824 */ /* 0x100fe200078e0a05 */
[----:B------:R-:W-:Y:S01]  /*2270*/  ISETP.GT.U32.AND P6, PT, R5, R10, PT ;  /* 0x0000000a0500720c */ /* 0x000fe20003fc4070 */
[--C-:B------:R-:W-:Y:S01]  /*2280*/  @!P0 IMAD.IADD R34, R34, 0x1, -R5.reuse ;  /* 0x0000000122228824 */ /* 0x100fe200078e0a05 */
[----:B------:R-:W-:Y:S01]  /*2290*/  ISETP.GE.AND P0, PT, R13, RZ, PT ;  /* 0x000000ff0d00720c */ /* 0x000fe20003f06270 */
[----:B------:R-:W-:Y:S01]  /*22a0*/  @!P4 IMAD.MOV R32, RZ, RZ, -R32 ;  /* 0x000000ffff20c224 */ /* 0x000fe200078e0a20 */
[----:B------:R-:W-:Y:S01]  /*22b0*/  LOP3.LUT R13, R19, 0x1c, RZ, 0xfc, !PT ;  /* 0x0000001c130d7812 */ /* 0x000fe200078efcff */
[----:B------:R-:W-:Y:S01]  /*22c0*/  IMAD.HI.U32 R11, R9, R26, RZ ;  /* 0x0000001a090b7227 */ /* 0x000fe200078e00ff */
[C---:B------:R-:W-:Y:S01]  /*22d0*/  ISETP.GT.U32.AND P4, PT, R5.reuse, R34, PT ;  /* 0x000000220500720c */ /* 0x040fe20003f84070 */
[----:B------:R-:W-:Y:S01]  /*22e0*/  ULDC UR19, c[0x0][0x238] ;  /* 0x00008e0000137ab9 */ /* 0x000fe20000000800 */
[----:B------:R-:W-:Y:S01]  /*22f0*/  IABS R42, R13 ;  /* 0x0000000d002a7213 */ /* 0x000fe20000000000 */
[----:B------:R-:W-:Y:S01]  /*2300*/  @!P5 IMAD.IADD R36, R36, 0x1, -R5 ;  /* 0x000000012424d824 */ /* 0x000fe200078e0a05 */
[----:B------:R-:W-:Y:S01]  /*2310*/  USHF.L.U32 UR19, UR19, 0x1, URZ ;  /* 0x0000000113137899 */ /* 0x000fe2000800063f */
[----:B------:R-:W-:Y:S01]  /*2320*/  IMAD.MOV R11, RZ, RZ, -R11 ;  /* 0x000000ffff0b7224 */ /* 0x000fe200078e0a0b */
[----:B------:R-:W-:Y:S01]  /*2330*/  USHF.R.U32.HI UR12, URZ, 0x4, UR58 ;  /* 0x000000043f0c7899 */ /* 0x000fe2000801163a */
[--C-:B------:R-:W-:Y:S01]  /*2340*/  @!P6 IMAD.IADD R10, R10, 0x1, -R5.reuse ;  /* 0x000000010a0ae824 */ /* 0x100fe200078e0a05 */
[C---:B------:R-:W-:Y:S01]  /*2350*/  ISETP.GT.U32.AND P5, PT, R5.reuse, R36, PT ;  /* 0x000000240500720c */ /* 0x040fe20003fa4070 */
[----:B------:R-:W-:Y:S01]  /*2360*/  IMAD R26, R5, R11, R26 ;  /* 0x0000000b051a7224 */ /* 0x000fe200078e021a */
[----:B------:R-:W-:Y:S01]  /*2370*/  USGXT.U32 UR12, UR12, 0xe ;  /* 0x0000000e0c0c789a */ /* 0x000fe20008000000 */
[----:B------:R-:W-:Y:S01]  /*2380*/  IMAD.HI.U32 R11, R9, R42, RZ ;  /* 0x0000002a090b7227 */ /* 0x000fe200078e00ff */
[C---:B------:R-:W-:Y:S01]  /*2390*/  ISETP.GT.U32.AND P6, PT, R5.reuse, R10, PT ;  /* 0x0000000a0500720c */ /* 0x040fe20003fc4070 */
[----:B------:R-:W-:Y:S01]  /*23a0*/  ULDC UR61, c[0x0][0x238] ;  /* 0x00008e00003d7ab9 */ /* 0x000fe20000000800 */
[----:B------:R-:W-:Y:S01]  /*23b0*/  ULDC UR60, c[0x0][0x238] ;  /* 0x00008e00003c7ab9 */ /* 0x000fe20000000800 */
[----:B------:R-:W-:Y:S01]  /*23c0*/  @!P4 IMAD.IADD R34, R34, 0x1, -R5 ;  /* 0x000000012222c824 */ /* 0x000fe200078e0a05 */
[----:B------:R-:W-:Y:S01]  /*23d0*/  ISETP.GT.U32.AND P4, PT, R5, R26, PT ;  /* 0x0000001a0500720c */ /* 0x000fe20003f84070 */
[----:B------:R-:W-:Y:S01]  /*23e0*/  @!P1 IMAD.MOV R30, RZ, RZ, -R30 ;  /* 0x000000ffff1e9224 */ /* 0x000fe200078e0a1e */
[----:B------:R-:W-:Y:S01]  /*23f0*/  ISETP.GE.AND P1, PT, R21, RZ, PT ;  /* 0x000000ff1500720c */ /* 0x000fe20003f26270 */
[----:B------:R-:W-:Y:S01]  /*2400*/  IMAD.MOV R11, RZ, RZ, -R11 ;  /* 0x000000ffff0b7224 */ /* 0x000fe200078e0a0b */
[----:B------:R-:W-:Y:S01]  /*2410*/  LOP3.LUT R21, R19, 0x18, RZ, 0xfc, !PT ;  /* 0x0000001813157812 */ /* 0x000fe200078efcff */
[--C-:B------:R-:W-:Y:S01]  /*2420*/  @!P5 IMAD.IADD R36, R36, 0x1, -R5.reuse ;  /* 0x000000012424d824 */ /* 0x100fe200078e0a05 */
[----:B------:R-:W-:Y:S01]  /*2430*/  ISETP.GE.AND P5, PT, R13, RZ, PT ;  /* 0x000000ff0d00720c */ /* 0x000fe20003fa6270 */
[----:B------:R-:W-:Y:S01]  /*2440*/  IMAD.HI.U32 R13, R9, R46, RZ ;  /* 0x0000002e090d7227 */ /* 0x000fe200078e00ff */
[----:B------:R-:W-:Y:S01]  /*2450*/  IABS R48, R21 ;  /* 0x0000001500307213 */ /* 0x000fe20000000000 */
[----:B------:R-:W-:Y:S01]  /*2460*/  ULDC UR18, c[0x0][0x238] ;  /* 0x00008e0000127ab9 */ /* 0x000fe20000000800 */
[----:B------:R-:W-:Y:S01]  /*2470*/  CS2R R196, SRZ ;  /* 0x0000000000c47805 */ /* 0x000fe2000001ff00 */
[----:B------:R-:W-:Y:S01]  /*2480*/  @!P6 IMAD.IADD R10, R10, 0x1, -R5 ;  /* 0x000000010a0ae824 */ /* 0x000fe200078e0a05 */
[----:B------:R-:W-:Y:S01]  /*2490*/  ISETP.GE.AND P6, PT, R17, RZ, PT ;  /* 0x000000ff1100720c */ /* 0x000fe20003fc6270 */
[----:B------:R-:W-:Y:S01]  /*24a0*/  IMAD.MOV R13, RZ, RZ, -R13 ;  /* 0x000000ffff0d7224 */ /* 0x000fe200078e0a0d */
[----:B------:R-:W-:Y:S01]  /*24b0*/  LOP3.LUT R17, R19, 0x12, RZ, 0xfc, !PT ;  /* 0x0000001213117812 */ /* 0x000fe200078efcff */
[----:B------:R-:W-:Y:S01]  /*24c0*/  @!P4 IMAD.IADD R26, R26, 0x1, -R5 ;  /* 0x000000011a1ac824 */ /* 0x000fe200078e0a05 */
[----:B------:R-:W-:Y:S01]  /*24d0*/  CS2R R198, SRZ ;  /* 0x0000000000c67805 */ /* 0x000fe2000001ff00 */
[----:B------:R-:W-:Y:S01]  /*24e0*/  IMAD R42, R5, R11, R42 ;  /* 0x0000000b052a7224 */ /* 0x000fe200078e022a */
[----:B------:R-:W-:Y:S01]  /*24f0*/  LOP3.LUT R11, R19, 0x16, RZ, 0xfc, !PT ;  /* 0x00000016130b7812 */ /* 0x000fe200078efcff */
[C---:B------:R-:W-:Y:S01]  /*2500*/  IMAD R46, R5.reuse, R13, R46 ;  /* 0x0000000d052e7224 */ /* 0x040fe200078e022e */
[C---:B------:R-:W-:Y:S01]  /*2510*/  ISETP.GT.U32.AND P4, PT, R5.reuse, R26, PT ;  /* 0x0000001a0500720c */ /* 0x040fe20003f84070 */
[----:B------:R-:W-:Y:S01]  /*2520*/  IMAD.MOV.U32 R38, RZ, RZ, R10 ;  /* 0x000000ffff267224 */ /* 0x000fe200078e000a */
[----:B------:R-:W-:Y:S01]  /*2530*/  IABS R50, R11 ;  /* 0x0000000b00327213 */ /* 0x000fe20000000000 */
[----:B------:R-:W-:Y:S01]  /*2540*/  @!P2 IMAD.MOV R36, RZ, RZ, -R36 ;  /* 0x000000ffff24a224 */ /* 0x000fe200078e0a24 */
[----:B------:R-:W-:Y:S01]  /*2550*/  ISETP.GT.U32.AND P2, PT, R5, R42, PT ;  /* 0x0000002a0500720c */ /* 0x000fe20003f44070 */
[----:B------:R-:W-:Y:S01]  /*2560*/  IMAD.HI.U32 R15, R9, R48, RZ ;  /* 0x00000030090f7227 */ /* 0x000fe200078e00ff */
[----:B------:R-:W-:-:S02]  /*2570*/  IABS R54, R17 ;  /* 0x0000001100367213 */ /* 0x000fc40000000000 */
[----:B------:R-:W-:Y:S02]  /*2580*/  CS2R R200, SRZ ;  /* 0x0000000000c87805 */ /* 0x000fe4000001ff00 */
[----:B------:R-:W-:Y:S01]  /*2590*/  CS2R R202, SRZ ;  /* 0x0000000000ca7805 */ /* 0x000fe2000001ff00 */
[----:B------:R-:W-:Y:S01]  /*25a0*/  @!P1 IMAD.MOV R38, RZ, RZ, -R38 ;  /* 0x000000ffff269224 */ /* 0x000fe200078e0a26 */
[----:B------:R-:W-:Y:S01]  /*25b0*/  ISETP.GT.U32.AND P1, PT, R5, R46, PT ;  /* 0x0000002e0500720c */ /* 0x000fe20003f24070 */
[----:B------:R-:W-:Y:S01]  /*25c0*/  IMAD.MOV R15, RZ, RZ, -R15 ;  /* 0x000000ffff0f7224 */ /* 0x000fe200078e0a0f */
[----:B------:R-:W-:Y:S01]  /*25d0*/  CS2R R204, SRZ ;  /* 0x0000000000cc7805 */ /* 0x000fe2000001ff00 */
[--C-:B------:R-:W-:Y:S01]  /*25e0*/  @!P4 IMAD.IADD R26, R26, 0x1, -R5.reuse ;  /* 0x000000011a1ac824 */ /* 0x100fe200078e0a05 */
[----:B------:R-:W-:Y:S01]  /*25f0*/  ISETP.GE.AND P4, PT, R11, RZ, PT ;  /* 0x000000ff0b00720c */ /* 0x000fe20003f86270 */
[----:B------:R-:W-:Y:S01]  /*2600*/  IMAD R48, R5, R15, R48 ;  /* 0x0000000f05307224 */ /* 0x000fe200078e0230 */
[----:B------:R-:W-:Y:S01]  /*2610*/  LOP3.LUT R15, R19, 0x14, RZ, 0xfc, !PT ;  /* 0x00000014130f7812 */ /* 0x000fe200078efcff */
[--C-:B------:R-:W-:Y:S01]  /*2620*/  @!P2 IMAD.IADD R42, R42, 0x1, -R5.reuse ;  /* 0x000000012a2aa824 */ /* 0x100fe200078e0a05 */
[----:B------:R-:W-:Y:S01]  /*2630*/  CS2R R206, SRZ ;  /* 0x0000000000ce7805 */ /* 0x000fe2000001ff00 */
[----:B------:R-:W-:Y:S01]  /*2640*/  IMAD.MOV.U32 R40, RZ, RZ, R26 ;  /* 0x000000ffff287224 */ /* 0x000fe200078e001a */
[----:B------:R-:W-:Y:S01]  /*2650*/  ISETP.GT.U32.AND P2, PT, R5, R48, PT ;  /* 0x000000300500720c */ /* 0x000fe20003f44070 */
[----:B------:R-:W-:Y:S01]  /*2660*/  @!P3 IMAD.MOV R34, RZ, RZ, -R34 ;  /* 0x000000ffff22b224 */ /* 0x000fe200078e0a22 */
[----:B------:R-:W-:Y:S01]  /*2670*/  IABS R52, R15 ;  /* 0x0000000f00347213 */ /* 0x000fe20000000000 */
[----:B------:R-:W-:Y:S01]  /*2680*/  @!P1 IMAD.IADD R46, R46, 0x1, -R5 ;  /* 0x000000012e2e9824 */ /* 0x000fe200078e0a05 */
[----:B------:R-:W-:Y:S01]  /*2690*/  ISETP.GE.AND P3, PT, R21, RZ, PT ;  /* 0x000000ff1500720c */ /* 0x000fe20003f66270 */
[----:B------:R-:W-:Y:S01]  /*26a0*/  @!P0 IMAD.MOV R40, RZ, RZ, -R40 ;  /* 0x000000ffff288224 */ /* 0x000fe200078e0a28 */
[----:B------:R-:W-:Y:S01]  /*26b0*/  LOP3.LUT R21, R19, 0x10, RZ, 0xfc, !PT ;  /* 0x0000001013157812 */ /* 0x000fe200078efcff */
[----:B------:R-:W-:Y:S01]  /*26c0*/  IMAD.HI.U32 R11, R9, R52, RZ ;  /* 0x00000034090b7227 */ /* 0x000fe200078e00ff */
[----:B------:R-:W-:-:S02]  /*26d0*/  ISETP.GT.U32.AND P0, PT, R5, R46, PT ;  /* 0x0000002e0500720c */ /* 0x000fc40003f04070 */
[----:B------:R-:W-:Y:S02]  /*26e0*/  CS2R R208, SRZ ;  /* 0x0000000000d07805 */ /* 0x000fe4000001ff00 */
[----:B------:R-:W-:Y:S01]  /*26f0*/  IABS R56, R21 ;  /* 0x0000001500387213 */ /* 0x000fe20000000000 */
[----:B------:R-:W-:Y:S01]  /*2700*/  IMAD.MOV R11, RZ, RZ, -R11 ;  /* 0x000000ffff0b7224 */ /* 0x000fe200078e0a0b */
[----:B------:R-:W-:Y:S01]  /*2710*/  ISETP.GT.U32.AND P1, PT, R5, R42, PT ;  /* 0x0000002a0500720c */ /* 0x000fe20003f24070 */
[----:B------:R-:W-:Y:S01]  /*2720*/  @!P2 IMAD.IADD R48, R48, 0x1, -R5 ;  /* 0x000000013030a824 */ /* 0x000fe200078e0a05 */
[----:B------:R-:W-:Y:S01]  /*2730*/  CS2R R210, SRZ ;  /* 0x0000000000d27805 */ /* 0x000fe2000001ff00 */
[----:B------:R-:W-:Y:S01]  /*2740*/  IMAD.HI.U32 R10, R9, R50, RZ ;  /* 0x00000032090a7227 */ /* 0x000fe200078e00ff */
[----:B------:R-:W-:Y:S02]  /*2750*/  CS2R R212, SRZ ;  /* 0x0000000000d47805 */ /* 0x000fe4000001ff00 */
[----:B------:R-:W-:-:S02]  /*2760*/  CS2R R214, SRZ ;  /* 0x0000000000d67805 */ /* 0x000fc4000001ff00 */
[C---:B------:R-:W-:Y:S01]  /*2770*/  ISETP.GT.U32.AND P2, PT, R5.reuse, R48, PT ;  /* 0x000000300500720c */ /* 0x040fe20003f44070 */
[----:B------:R-:W-:Y:S01]  /*2780*/  IMAD R52, R5, R11, R52 ;  /* 0x0000000b05347224 */ /* 0x000fe200078e0234 */
[----:B------:R-:W-:Y:S01]  /*2790*/  CS2R R152, SRZ ;  /* 0x0000000000987805 */ /* 0x000fe2000001ff00 */
[----:B------:R-:W-:Y:S01]  /*27a0*/  IMAD.MOV R13, RZ, RZ, -R10 ;  /* 0x000000ffff0d7224 */ /* 0x000fe200078e0a0a */
[----:B------:R-:W-:Y:S01]  /*27b0*/  CS2R R154, SRZ ;  /* 0x00000000009a7805 */ /* 0x000fe2000001ff00 */
[----:B------:R-:W-:Y:S01]  /*27c0*/  IMAD.HI.U32 R10, R9, R54, RZ ;  /* 0x00000036090a7227 */ /* 0x000fe200078e00ff */
[----:B------:R-:W-:Y:S02]  /*27d0*/  CS2R R156, SRZ ;  /* 0x00000000009c7805 */ /* 0x000fe4000001ff00 */
[----:B------:R-:W-:Y:S02]  /*27e0*/  CS2R R158, SRZ ;  /* 0x00000000009e7805 */ /* 0x000fe4000001ff00 */
[----:B------:R-:W-:Y:S01]  /*27f0*/  CS2R R160, SRZ ;  /* 0x0000000000a07805 */ /* 0x000fe2000001ff00 */
[----:B------:R-:W-:Y:S01]  /*2800*/  @!P0 IMAD.IADD R46, R46, 0x1, -R5 ;  /* 0x000000012e2e8824 */ /* 0x000fe200078e0a05 */
[----:B------:R-:W-:Y:S01]  /*2810*/  ISETP.GT.U32.AND P0, PT, R5, R52, PT ;  /* 0x000000340500720c */ /* 0x000fe20003f04070 */
[----:B------:R-:W-:Y:S01]  /*2820*/  IMAD.HI.U32 R11, R9, R56, RZ ;  /* 0x00000038090b7227 */ /* 0x000fe200078e00ff */
[----:B------:R-:W-:-:S02]  /*2830*/  CS2R R162, SRZ ;  /* 0x0000000000a27805 */ /* 0x000fc4000001ff00 */
[----:B------:R-:W-:Y:S02]  /*2840*/  CS2R R164, SRZ ;  /* 0x0000000000a47805 */ /* 0x000fe4000001ff00 */
[----:B------:R-:W-:Y:S01]  /*2850*/  CS2R R166, SRZ ;  /* 0x0000000000a67805 */ /* 0x000fe2000001ff00 */
[----:B------:R-:W-:Y:S01]  /*2860*/  IMAD.MOV R10, RZ, RZ, -R10 ;  /* 0x000000ffff0a7224 */ /* 0x000fe200078e0a0a */
[----:B------:R-:W-:Y:S01]  /*2870*/  CS2R R168, SRZ ;  /* 0x0000000000a87805 */ /* 0x000fe2000001ff00 */
[----:B------:R-:W-:Y:S01]  /*2880*/  IMAD.MOV R11, RZ, RZ, -R11 ;  /* 0x000000ffff0b7224 */ /* 0x000fe200078e0a0b */
[----:B------:R-:W-:Y:S01]  /*2890*/  CS2R R170, SRZ ;  /* 0x0000000000aa7805 */ /* 0x000fe2000001ff00 */
[C---:B------:R-:W-:Y:S01]  /*28a0*/  IMAD R54, R5.reuse, R10, R54 ;  /* 0x0000000a05367224 */ /* 0x040fe200078e0236 */
[----:B------:R-:W-:Y:S01]  /*28b0*/  CS2R R172, SRZ ;  /* 0x0000000000ac7805 */ /* 0x000fe2000001ff00 */
[C---:B------:R-:W-:Y:S01]  /*28c0*/  IMAD R56, R5.reuse, R11, R56 ;  /* 0x0000000b05387224 */ /* 0x040fe200078e0238 */
[----:B------:R-:W-:Y:S01]  /*28d0*/  CS2R R174, SRZ ;  /* 0x0000000000ae7805 */ /* 0x000fe2000001ff00 */
[--C-:B------:R-:W-:Y:S01]  /*28e0*/  @!P2 IMAD.IADD R48, R48, 0x1, -R5.reuse ;  /* 0x000000013030a824 */ /* 0x100fe200078e0a05 */
[C---:B------:R-:W-:Y:S01]  /*28f0*/  ISETP.GT.U32.AND P2, PT, R5.reuse, R54, PT ;  /* 0x000000360500720c */ /* 0x040fe20003f44070 */
[----:B------:R-:W-:Y:S01]  /*2900*/  @!P0 IMAD.IADD R52, R52, 0x1, -R5 ;  /* 0x0000000134348824 */ /* 0x000fe200078e0a05 */
[C---:B------:R-:W-:Y:S01]  /*2910*/  ISETP.GT.U32.AND P0, PT, R5.reuse, R56, PT ;  /* 0x000000380500720c */ /* 0x040fe20003f04070 */
[----:B------:R-:W-:Y:S01]  /*2920*/  IMAD R50, R5, R13, R50 ;  /* 0x0000000d05327224 */ /* 0x000fe200078e0232 */
[----:B------:R-:W-:Y:S01]  /*2930*/  LOP3.LUT R13, R19, 0xc, RZ, 0xfc, !PT ;  /* 0x0000000c130d7812 */ /* 0x000fe200078efcff */
[----:B------:R-:W-:Y:S01]  /*2940*/  IMAD.HI.U32 R11, R9, R62, RZ ;  /* 0x0000003e090b7227 */ /* 0x000fe200078e00ff */
[----:B------:R-:W-:-:S02]  /*2950*/  CS2R R176, SRZ ;  /* 0x0000000000b07805 */ /* 0x000fc4000001ff00 */
[----:B------:R-:W-:Y:S02]  /*2960*/  CS2R R178, SRZ ;  /* 0x0000000000b27805 */ /* 0x000fe4000001ff00 */
[----:B------:R-:W-:Y:S01]  /*2970*/  IABS R60, R13 ;  /* 0x0000000d003c7213 */ /* 0x000fe20000000000 */
[----:B------:R-:W-:Y:S01]  /*2980*/  IMAD.MOV R11, RZ, RZ, -R11 ;  /* 0x000000ffff0b7224 */ /* 0x000fe200078e0a0b */
[----:B------:R-:W-:Y:S01]  /*2990*/  CS2R R180, SRZ ;  /* 0x0000000000b47805 */ /* 0x000fe2000001ff00 */
[--C-:B------:R-:W-:Y:S01]  /*29a0*/  @!P1 IMAD.IADD R42, R42, 0x1, -R5.reuse ;  /* 0x000000012a2a9824 */ /* 0x100fe200078e0a05 */
[----:B------:R-:W-:Y:S01]  /*29b0*/  ISETP.GT.U32.AND P1, PT, R5, R50, PT ;  /* 0x000000320500720c */ /* 0x000fe20003f24070 */
[--C-:B------:R-:W-:Y:S01]  /*29c0*/  @!P2 IMAD.IADD R54, R54, 0x1, -R5.reuse ;  /* 0x000000013636a824 */ /* 0x100fe200078e0a05 */
[----:B------:R-:W-:Y:S01]  /*29d0*/  CS2R R182, SRZ ;  /* 0x0000000000b67805 */ /* 0x000fe2000001ff00 */
[----:B------:R-:W-:Y:S01]  /*29e0*/  @!P0 IMAD.IADD R56, R56, 0x1, -R5 ;  /* 0x0000000138388824 */ /* 0x000fe200078e0a05 */
[----:B------:R-:W-:Y:S01]  /*29f0*/  CS2R R120, SRZ ;  /* 0x0000000000787805 */ /* 0x000fe2000001ff00 */
[----:B------:R-:W-:Y:S01]  /*2a00*/  IMAD.HI.U32 R10, R9, R60, RZ ;  /* 0x0000003c090a7227 */ /* 0x000fe200078e00ff */
[----:B------:R-:W-:-:S02]  /*2a10*/  ISETP.GT.U32.AND P0, PT, R5, R54, PT ;  /* 0x000000360500720c */ /* 0x000fc40003f04070 */
[----:B------:R-:W-:Y:S02]  /*2a20*/  CS2R R122, SRZ ;  /* 0x00000000007a7805 */ /* 0x000fe4000001ff00 */
[----:B------:R-:W-:Y:S01]  /*2a30*/  CS2R R124, SRZ ;  /* 0x00000000007c7805 */ /* 0x000fe2000001ff00 */
[----:B------:R-:W-:Y:S01]  /*2a40*/  IMAD R62, R5, R11, R62 ;  /* 0x0000000b053e7224 */ /* 0x000fe200078e023e */
[----:B------:R-:W-:Y:S01]  /*2a50*/  CS2R R126, SRZ ;  /* 0x00000000007e7805 */ /* 0x000fe2000001ff00 */
[----:B------:R-:W-:Y:S01]  /*2a60*/  IMAD.MOV R10, RZ, RZ, -R10 ;  /* 0x000000ffff0a7224 */ /* 0x000fe200078e0a0a */
[----:B------:R-:W-:Y:S01]  /*2a70*/  CS2R R128, SRZ ;  /* 0x0000000000807805 */ /* 0x000fe2000001ff00 */
[----:B------:R-:W-:Y:S01]  /*2a80*/  @!P1 IMAD.IADD R50, R50, 0x1, -R5 ;  /* 0x0000000132329824 */ /* 0x000fe200078e0a05 */
[----:B------:R-:W-:Y:S01]  /*2a90*/  ISETP.GE.AND P1, PT, R15, RZ, PT ;  /* 0x000000ff0f00720c */ /* 0x000fe20003f26270 */
[----:B------:R-:W-:Y:S01]  /*2aa0*/  IMAD R60, R5, R10, R60 ;  /* 0x0000000a053c7224 */ /* 0x000fe200078e023c */
[----:B------:R-:W-:Y:S01]  /*2ab0*/  LEA.HI R15, R4, R23, RZ, 0x1a ;  /* 0x00000017040f7211 */ /* 0x000fe200078fd0ff */
[----:B------:R-:W-:Y:S01]  /*2ac0*/  IMAD.HI.U32 R10, R9, R64, RZ ;  /* 0x00000040090a7227 */ /* 0x000fe200078e00ff */
[----:B------:R-:W-:-:S02]  /*2ad0*/  ISETP.GT.U32.AND P2, PT, R5, R50, PT ;  /* 0x000000320500720c */ /* 0x000fc40003f44070 */
[----:B------:R-:W-:Y:S02]  /*2ae0*/  CS2R R130, SRZ ;  /* 0x0000000000827805 */ /* 0x000fe4000001ff00 */
[----:B------:R-:W-:Y:S01]  /*2af0*/  CS2R R132, SRZ ;  /* 0x0000000000847805 */ /* 0x000fe2000001ff00 */
[----:B------:R-:W-:Y:S01]  /*2b00*/  @!P0 IMAD.IADD R54, R54, 0x1, -R5 ;  /* 0x0000000136368824 */ /* 0x000fe200078e0a05 */
[----:B------:R-:W-:Y:S01]  /*2b10*/  ISETP.GT.U32.AND P0, PT, R5, R62, PT ;  /* 0x0000003e0500720c */ /* 0x000fe20003f04070 */
[----:B------:R-:W-:Y:S01]  /*2b20*/  IMAD.MOV R11, RZ, RZ, -R10 ;  /* 0x000000ffff0b7224 */ /* 0x000fe200078e0a0a */
[----:B------:R-:W-:Y:S01]  /*2b30*/  CS2R R134, SRZ ;  /* 0x0000000000867805 */ /* 0x000fe2000001ff00 */
[----:B------:R-:W-:Y:S01]  /*2b40*/  IMAD.HI.U32 R10, R9, R66, RZ ;  /* 0x00000042090a7227 */ /* 0x000fe200078e00ff */
[----:B------:R-:W-:Y:S02]  /*2b50*/  CS2R R136, SRZ ;  /* 0x0000000000887805 */ /* 0x000fe4000001ff00 */
[----:B------:R-:W-:-:S02]  /*2b60*/  CS2R R138, SRZ ;  /* 0x00000000008a7805 */ /* 0x000fc4000001ff00 */
[----:B------:R-:W-:Y:S01]  /*2b70*/  CS2R R140, SRZ ;  /* 0x00000000008c7805 */ /* 0x000fe2000001ff00 */
[C---:B------:R-:W-:Y:S01]  /*2b80*/  IMAD R64, R5.reuse, R11, R64 ;  /* 0x0000000b05407224 */ /* 0x040fe200078e0240 */
[----:B------:R-:W-:Y:S01]  /*2b90*/  CS2R R142, SRZ ;  /* 0x00000000008e7805 */ /* 0x000fe2000001ff00 */
[----:B------:R-:W-:Y:S01]  /*2ba0*/  IMAD.MOV R10, RZ, RZ, -R10 ;  /* 0x000000ffff0a7224 */ /* 0x000fe200078e0a0a */
[----:B------:R-:W-:Y:S01]  /*2bb0*/  CS2R R144, SRZ ;  /* 0x0000000000907805 */ /* 0x000fe2000001ff00 */
[----:B------:R-:W-:Y:S01]  /*2bc0*/  IMAD.MOV.U32 R44, RZ, RZ, R42 ;  /* 0x000000ffff2c7224 */ /* 0x000fe200078e002a */
[----:B------:R-:W-:Y:S01]  /*2bd0*/  CS2R R146, SRZ ;  /* 0x0000000000927805 */ /* 0x000fe2000001ff00 */
[----:B------:R-:W-:Y:S01]  /*2be0*/  @!P0 IMAD.IADD R62, R62, 0x1, -R5 ;  /* 0x000000013e3e8824 */ /* 0x000fe200078e0a05 */
[C---:B------:R-:W-:Y:S01]  /*2bf0*/  ISETP.GT.U32.AND P0, PT, R5.reuse, R64, PT ;  /* 0x000000400500720c */ /* 0x040fe20003f04070 */
[----:B------:R-:W-:Y:S01]  /*2c00*/  IMAD R66, R5, R10, R66 ;  /* 0x0000000a05427224 */ /* 0x000fe200078e0242 */
[----:B------:R-:W-:Y:S01]  /*2c10*/  CS2R R148, SRZ ;  /* 0x0000000000947805 */ /* 0x000fe2000001ff00 */
[----:B------:R-:W-:Y:S01]  /*2c20*/  IMAD.HI.U32 R11, R9, R68, RZ ;  /* 0x00000044090b7227 */ /* 0x000fe200078e00ff */
[----:B------:R-:W-:-:S02]  /*2c30*/  CS2R R150, SRZ ;  /* 0x0000000000967805 */ /* 0x000fc4000001ff00 */
[----:B------:R-:W-:Y:S02]  /*2c40*/  CS2R R88, SRZ ;  /* 0x0000000000587805 */ /* 0x000fe4000001ff00 */
[----:B------:R-:W-:Y:S01]  /*2c50*/  CS2R R90, SRZ ;  /* 0x00000000005a7805 */ /* 0x000fe2000001ff00 */
[----:B------:R-:W-:Y:S01]  /*2c60*/  @!P5 IMAD.MOV R44, RZ, RZ, -R44 ;  /* 0x000000ffff2cd224 */ /* 0x000fe200078e0a2c */
[C---:B------:R-:W-:Y:S01]  /*2c70*/  ISETP.GT.U32.AND P5, PT, R5.reuse, R52, PT ;  /* 0x000000340500720c */ /* 0x040fe20003fa4070 */
[----:B------:R-:W-:Y:S01]  /*2c80*/  IMAD.MOV R11, RZ, RZ, -R11 ;  /* 0x000000ffff0b7224 */ /* 0x000fe200078e0a0b */
[----:B------:R-:W-:Y:S01]  /*2c90*/  CS2R R92, SRZ ;  /* 0x00000000005c7805 */ /* 0x000fe2000001ff00 */
[--C-:B------:R-:W-:Y:S01]  /*2ca0*/  @!P2 IMAD.IADD R50, R50, 0x1, -R5.reuse ;  /* 0x000000013232a824 */ /* 0x100fe200078e0a05 */
[C---:B------:R-:W-:Y:S01]  /*2cb0*/  ISETP.GT.U32.AND P2, PT, R5.reuse, R60, PT ;  /* 0x0000003c0500720c */ /* 0x040fe20003f44070 */
[--C-:B------:R-:W-:Y:S01]  /*2cc0*/  @!P0 IMAD.IADD R64, R64, 0x1, -R5.reuse ;  /* 0x0000000140408824 */ /* 0x100fe200078e0a05 */
[C---:B------:R-:W-:Y:S01]  /*2cd0*/  ISETP.GT.U32.AND P0, PT, R5.reuse, R66, PT ;  /* 0x000000420500720c */ /* 0x040fe20003f04070 */
[----:B------:R-:W-:Y:S01]  /*2ce0*/  IMAD R68, R5, R11, R68 ;  /* 0x0000000b05447224 */ /* 0x000fe200078e0244 */
[----:B------:R-:W-:Y:S01]  /*2cf0*/  CS2R R94, SRZ ;  /* 0x00000000005e7805 */ /* 0x000fe2000001ff00 */
[----:B------:R-:W-:Y:S01]  /*2d00*/  VIADD R23, R15, 0x3e ;  /* 0x0000003e0f177836 */ /* 0x000fe20000000000 */
[----:B------:R-:W-:Y:S01]  /*2d10*/  CS2R R96, SRZ ;  /* 0x0000000000607805 */ /* 0x000fe2000001ff00 */
[----:B------:R-:W-:Y:S01]  /*2d20*/  @!P6 IMAD.MOV R46, RZ, RZ, -R46 ;  /* 0x000000ffff2ee224 */ /* 0x000fe200078e0a2e */
[----:B------:R-:W-:Y:S01]  /*2d30*/  ISETP.GT.U32.AND P6, PT, R5, R56, PT ;  /* 0x000000380500720c */ /* 0x000fe20003fc4070 */
[C---:B------:R-:W-:Y:S01]  /*2d40*/  VIADD R25, R15.reuse, 0x2e ;  /* 0x0000002e0f197836 */ /* 0x040fe20000000000 */
[----:B------:R-:W-:Y:S01]  /*2d50*/  IABS R26, R23 ;  /* 0x00000017001a7213 */ /* 0x000fe20000000000 */
[C---:B------:R-:W-:Y:S01]  /*2d60*/  VIADD R27, R15.reuse, 0x1e ;  /* 0x0000001e0f1b7836 */ /* 0x040fe20000000000 */
[----:B------:R-:W-:Y:S01]  /*2d70*/  CS2R R98, SRZ ;  /* 0x0000000000627805 */ /* 0x000fe2000001ff00 */
[----:B------:R-:W-:Y:S01]  /*2d80*/  VIADD R15, R15, 0xe ;  /* 0x0000000e0f0f7836 */ /* 0x000fe20000000000 */
[----:B------:R-:W-:Y:S01]  /*2d90*/  IABS R42, R25 ;  /* 0x00000019002a7213 */ /* 0x000fe20000000000 */
[--C-:B------:R-:W-:Y:S01]  /*2da0*/  @!P0 IMAD.IADD R66, R66, 0x1, -R5.reuse ;  /* 0x0000000142428824 */ /* 0x100fe200078e0a05 */
[----:B------:R-:W-:Y:S01]  /*2db0*/  ISETP.GT.U32.AND P0, PT, R5, R68, PT ;  /* 0x000000440500720c */ /* 0x000fe20003f04070 */
[--C-:B------:R-:W-:Y:S01]  /*2dc0*/  @!P5 IMAD.IADD R52, R52, 0x1, -R5.reuse ;  /* 0x000000013434d824 */ /* 0x100fe200078e0a05 */
[----:B------:R-:W-:Y:S01]  /*2dd0*/  IABS R58, R27 ;  /* 0x0000001b003a7213 */ /* 0x000fe20000000000 */
[----:B------:R-:W-:Y:S01]  /*2de0*/  @!P2 IMAD.IADD R60, R60, 0x1, -R5 ;  /* 0x000000013c3ca824 */ /* 0x000fe200078e0a05 */
[----:B------:R-:W-:Y:S01]  /*2df0*/  IABS R70, R15 ;  /* 0x0000000f00467213 */ /* 0x000fe20000000000 */
[----:B------:R-:W-:Y:S01]  /*2e00*/  IMAD.HI.U32 R10, R9, R26, RZ ;  /* 0x0000001a090a7227 */ /* 0x000fe200078e00ff */
[----:B------:R-:W-:-:S02]  /*2e10*/  ISETP.GE.AND P2, PT, R13, RZ, PT ;  /* 0x000000ff0d00720c */ /* 0x000fc40003f46270 */
[----:B------:R-:W-:Y:S02]  /*2e20*/  CS2R R100, SRZ ;  /* 0x0000000000647805 */ /* 0x000fe4000001ff00 */
[----:B------:R-:W-:Y:S01]  /*2e30*/  ISETP.GE.AND P5, PT, R17, RZ, PT ;  /* 0x000000ff1100720c */ /* 0x000fe20003fa6270 */
[----:B------:R-:W-:Y:S01]  /*2e40*/  IMAD.HI.U32 R11, R9, R42, RZ ;  /* 0x0000002a090b7227 */ /* 0x000fe200078e00ff */
[----:B------:R-:W-:Y:S02]  /*2e50*/  CS2R R102, SRZ ;  /* 0x0000000000667805 */ /* 0x000fe4000001ff00 */
[----:B------:R-:W-:Y:S02]  /*2e60*/  CS2R R104, SRZ ;  /* 0x0000000000687805 */ /* 0x000fe4000001ff00 */
[----:B------:R-:W-:Y:S01]  /*2e70*/  CS2R R106, SRZ ;  /* 0x00000000006a7805 */ /* 0x000fe2000001ff00 */
[----:B------:R-:W-:Y:S01]  /*2e80*/  @!P1 IMAD.MOV R52, RZ, RZ, -R52 ;  /* 0x000000ffff349224 */ /* 0x000fe200078e0a34 */
[----:B------:R-:W-:Y:S01]  /*2e90*/  ISETP.GT.U32.AND P1, PT, R5, R64, PT ;  /* 0x000000400500720c */ /* 0x000fe20003f24070 */
[----:B------:R-:W-:Y:S01]  /*2ea0*/  IMAD.HI.U32 R13, R9, R58, RZ ;  /* 0x0000003a090d7227 */ /* 0x000fe200078e00ff */
[----:B------:R-:W-:-:S02]  /*2eb0*/  CS2R R108, SRZ ;  /* 0x00000000006c7805 */ /* 0x000fc4000001ff00 */
[----:B------:R-:W-:Y:S02]  /*2ec0*/  CS2R R110, SRZ ;  /* 0x00000000006e7805 */ /* 0x000fe4000001ff00 */
[----:B------:R-:W-:Y:S01]  /*2ed0*/  CS2R R112, SRZ ;  /* 0x0000000000707805 */ /* 0x000fe2000001ff00 */
[----:B------:R-:W-:Y:S01]  /*2ee0*/  IMAD.HI.U32 R17, R9, R70, RZ ;  /* 0x0000004609117227 */ /* 0x000fe200078e00ff */
[----:B------:R-:W-:Y:S02]  /*2ef0*/  CS2R R114, SRZ ;  /* 0x0000000000727805 */ /* 0x000fe4000001ff00 */
[----:B------:R-:W-:Y:S02]  /*2f00*/  CS2R R116, SRZ ;  /* 0x0000000000747805 */ /* 0x000fe4000001ff00 */
[----:B------:R-:W-:Y:S01]  /*2f10*/  CS2R R118, SRZ ;  /* 0x0000000000767805 */ /* 0x000fe2000001ff00 */
[----:B------:R-:W-:Y:S01]  /*2f20*/  IMAD.MOV R10, RZ, RZ, -R10 ;  /* 0x000000ffff0a7224 */ /* 0x000fe200078e0a0a */
[----:B------:R-:W-:Y:S01]  /*2f30*/  CS2R R74, SRZ ;  /* 0x00000000004a7805 */ /* 0x000fe2000001ff00 */
[----:B------:R-:W-:Y:S01]  /*2f40*/  @!P6 IMAD.IADD R56, R56, 0x1, -R5 ;  /* 0x000000013838e824 */ /* 0x000fe200078e0a05 */
[----:B------:R-:W-:Y:S01]  /*2f50*/  ISETP.GE.AND P6, PT, R21, RZ, PT ;  /* 0x000000ff1500720c */ /* 0x000fe20003fc6270 */
[----:B------:R-:W-:Y:S01]  /*2f60*/  IMAD.MOV R11, RZ, RZ, -R11 ;  /* 0x000000ffff0b7224 */ /* 0x000fe200078e0a0b */
[----:B------:R-:W-:Y:S01]  /*2f70*/  IABS R21, R37 ;  /* 0x0000002500157213 */ /* 0x000fe20000000000 */
[----:B------:R-:W-:Y:S01]  /*2f80*/  @!P0 IMAD.IADD R68, R68, 0x1, -R5 ;  /* 0x0000000144448824 */ /* 0x000fe200078e0a05 */
[C---:B------:R-:W-:Y:S01]  /*2f90*/  ISETP.GT.U32.AND P0, PT, R5.reuse, R60, PT ;  /* 0x0000003c0500720c */ /* 0x040fe20003f04070 */
[----:B------:R-:W-:Y:S01]  /*2fa0*/  IMAD.MOV R13, RZ, RZ, -R13 ;  /* 0x000000ffff0d7224 */ /* 0x000fe200078e0a0d */
[----:B------:R-:W-:Y:S01]  /*2fb0*/  CS2R R76, SRZ ;  /* 0x00000000004c7805 */ /* 0x000fe2000001ff00 */
[----:B------:R-:W-:Y:S01]  /*2fc0*/  IMAD.MOV R17, RZ, RZ, -R17 ;  /* 0x000000ffff117224 */ /* 0x000fe200078e0a11 */
[----:B------:R-:W-:Y:S01]  /*2fd0*/  CS2R R78, SRZ ;  /* 0x00000000004e7805 */ /* 0x000fe2000001ff00 */
[C---:B------:R-:W-:Y:S01]  /*2fe0*/  IMAD R10, R5.reuse, R10, R26 ;  /* 0x0000000a050a7224 */ /* 0x040fe200078e021a */
[----:B------:R-:W-:Y:S01]  /*2ff0*/  CS2R R80, SRZ ;  /* 0x0000000000507805 */ /* 0x000fe2000001ff00 */
[----:B------:R-:W-:Y:S01]  /*3000*/  @!P3 IMAD.MOV R48, RZ, RZ, -R48 ;  /* 0x000000ffff30b224 */ /* 0x000fe200078e0a30 */
[C---:B------:R-:W-:Y:S01]  /*3010*/  ISETP.GT.U32.AND P3, PT, R5.reuse, R62, PT ;  /* 0x0000003e0500720c */ /* 0x040fe20003f64070 */
[C---:B------:R-:W-:Y:S01]  /*3020*/  IMAD R26, R5.reuse, R11, R42 ;  /* 0x0000000b051a7224 */ /* 0x040fe200078e022a */
[----:B------:R-:W-:Y:S01]  /*3030*/  CS2R R82, SRZ ;  /* 0x0000000000527805 */ /* 0x000fe2000001ff00 */
[C---:B------:R-:W-:Y:S01]  /*3040*/  IMAD R42, R5.reuse, R13, R58 ;  /* 0x0000000d052a7224 */ /* 0x040fe200078e023a */
[----:B------:R-:W-:Y:S01]  /*3050*/  CS2R R84, SRZ ;  /* 0x0000000000547805 */ /* 0x000fe2000001ff00 */
[----:B------:R-:W-:Y:S01]  /*3060*/  IMAD R58, R5, R17, R70 ;  /* 0x00000011053a7224 */ /* 0x000fe200078e0246 */
[----:B------:R-:W-:Y:S01]  /*3070*/  CS2R R86, SRZ ;  /* 0x0000000000567805 */ /* 0x000fe2000001ff00 */
[----:B------:R-:W-:-:S02]  /*3080*/  IMAD.MOV.U32 R70, RZ, RZ, R21 ;  /* 0x000000ffff467224 */ /* 0x000fc400078e0015 */
[----:B------:R-:W-:Y:S01]  /*3090*/  @!P4 IMAD.MOV R50, RZ, RZ, -R50 ;  /* 0x000000ffff32c224 */ /* 0x000fe200078e0a32 */
[C---:B------:R-:W-:Y:S01]  /*30a0*/  ISETP.GT.U32.AND P4, PT, R5.reuse, R66, PT ;  /* 0x000000420500720c */ /* 0x040fe20003f84070 */
[----:B------:R-:W-:Y:S01]  /*30b0*/  @!P1 IMAD.IADD R64, R64, 0x1, -R5 ;  /* 0x0000000140409824 */ /* 0x000fe200078e0a05 */
[----:B------:R-:W-:Y:S01]  /*30c0*/  ISETP.GT.U32.AND P1, PT, R5, R58, PT ;  /* 0x0000003a0500720c */ /* 0x000fe20003f24070 */
[----:B------:R-:W-:-:S04]  /*30d0*/  IMAD.HI.U32 R11, R9, R72, RZ ;  /* 0x00000048090b7227 */ /* 0x000fc800078e00ff */
[----:B------:R-:W-:-:S04]  /*30e0*/  IMAD.HI.U32 R9, R9, R70, RZ ;  /* 0x0000004609097227 */ /* 0x000fc800078e00ff */
[----:B------:R-:W-:Y:S01]  /*30f0*/  @!P5 IMAD.MOV R54, RZ, RZ, -R54 ;  /* 0x000000ffff36d224 */ /* 0x000fe200078e0a36 */
[C---:B------:R-:W-:Y:S01]  /*3100*/  ISETP.GT.U32.AND P5, PT, R5.reuse, R68, PT ;  /* 0x000000440500720c */ /* 0x040fe20003fa4070 */
[----:B------:R-:W-:Y:S01]  /*3110*/  @!P6 IMAD.MOV R56, RZ, RZ, -R56 ;  /* 0x000000ffff38e224 */ /* 0x000fe200078e0a38 */
[C---:B------:R-:W-:Y:S01]  /*3120*/  ISETP.GT.U32.AND P6, PT, R5.reuse, R10, PT ;  /* 0x0000000a0500720c */ /* 0x040fe20003fc4070 */
[----:B------:R-:W-:Y:S01]  /*3130*/  @!P0 IMAD.IADD R60, R60, 0x1, -R5 ;  /* 0x000000013c3c8824 */ /* 0x000fe200078e0a05 */
[C---:B------:R-:W-:Y:S01]  /*3140*/  ISETP.GT.U32.AND P0, PT, R5.reuse, R26, PT ;  /* 0x0000001a0500720c */ /* 0x040fe20003f04070 */
[----:B------:R-:W-:Y:S02]  /*3150*/  IMAD.MOV R11, RZ, RZ, -R11 ;  /* 0x000000ffff0b7224 */ /* 0x000fe400078e0a0b */
[----:B------:R-:W-:Y:S02]  /*3160*/  IMAD.MOV R9, RZ, RZ, -R9 ;  /* 0x000000ffff097224 */ /* 0x000fe400078e0a09 */
[----:B------:R-:W-:Y:S01]  /*3170*/  @!P3 IMAD.IADD R62, R62, 0x1, -R5 ;  /* 0x000000013e3eb824 */ /* 0x000fe200078e0a05 */
[C---:B------:R-:W-:Y:S01]  /*3180*/  ISETP.GT.U32.AND P3, PT, R5.reuse, R42, PT ;  /* 0x0000002a0500720c */ /* 0x040fe20003f64070 */
[----:B------:R-:W-:-:S02]  /*3190*/  IMAD R72, R5, R11, R72 ;  /* 0x0000000b05487224 */ /* 0x000fc400078e0248 */
[C---:B------:R-:W-:Y:S02]  /*31a0*/  IMAD R70, R5.reuse, R9, R70 ;  /* 0x0000000905467224 */ /* 0x040fe400078e0246 */
[--C-:B------:R-:W-:Y:S01]  /*31b0*/  @!P4 IMAD.IADD R66, R66, 0x1, -R5.reuse ;  /* 0x000000014242c824 */ /* 0x100fe200078e0a05 */
[C---:B------:R-:W-:Y:S01]  /*31c0*/  ISETP.GT.U32.AND P4, PT, R5.reuse, R72, PT ;  /* 0x000000480500720c */ /* 0x040fe20003f84070 */
[--C-:B------:R-:W-:Y:S01]  /*31d0*/  @!P1 IMAD.IADD R58, R58, 0x1, -R5.reuse ;  /* 0x000000013a3a9824 */ /* 0x100fe200078e0a05 */
[----:B------:R-:W-:Y:S01]  /*31e0*/  ISETP.GT.U32.AND P1, PT, R5, R70, PT ;  /* 0x000000460500720c */ /* 0x000fe20003f24070 */
[--C-:B------:R-:W-:Y:S01]  /*31f0*/  @!P5 IMAD.IADD R68, R68, 0x1, -R5.reuse ;  /* 0x000000014444d824 */ /* 0x100fe200078e0a05 */
[----:B------:R-:W-:Y:S01]  /*3200*/  ISETP.GE.AND P5, PT, R29, RZ, PT ;  /* 0x000000ff1d00720c */ /* 0x000fe20003fa6270 */
[--C-:B------:R-:W-:Y:S01]  /*3210*/  @!P6 IMAD.IADD R10, R10, 0x1, -R5.reuse ;  /* 0x000000010a0ae824 */ /* 0x100fe200078e0a05 */
[----:B------:R-:W-:Y:S01]  /*3220*/  ISETP.GE.AND P6, PT, R31, RZ, PT ;  /* 0x000000ff1f00720c */ /* 0x000fe20003fc6270 */
[--C-:B------:R-:W-:Y:S01]  /*3230*/  @!P0 IMAD.IADD R26, R26, 0x1, -R5.reuse ;  /* 0x000000011a1a8824 */ /* 0x100fe200078e0a05 */
[----:B------:R-:W-:Y:S01]  /*3240*/  ISETP.GE.AND P0, PT, R33, RZ, PT ;  /* 0x000000ff2100720c */ /* 0x000fe20003f06270 */
[--C-:B------:R-:W-:Y:S01]  /*3250*/  @!P3 IMAD.IADD R42, R42, 0x1, -R5.reuse ;  /* 0x000000012a2ab824 */ /* 0x100fe200078e0a05 */
[----:B------:R-:W-:Y:S01]  /*3260*/  ISETP.GE.AND P3, PT, R35, RZ, PT ;  /* 0x000000ff2300720c */ /* 0x000fe20003f66270 */
[----:B------:R-:W-:Y:S01]  /*3270*/  @!P2 IMAD.MOV R60, RZ, RZ, -R60 ;  /* 0x000000ffff3ca224 */ /* 0x000fe200078e0a3c */
[C---:B------:R-:W-:Y:S01]  /*3280*/  ISETP.GT.U32.AND P2, PT, R5.reuse, R10, PT ;  /* 0x0000000a0500720c */ /* 0x040fe20003f44070 */
[--C-:B------:R-:W-:Y:S01]  /*3290*/  @!P4 IMAD.IADD R72, R72, 0x1, -R5.reuse ;  /* 0x000000014848c824 */ /* 0x100fe200078e0a05 */
[----:B------:R-:W-:Y:S01]  /*32a0*/  ISETP.GT.U32.AND P4, PT, R5, R26, PT ;  /* 0x0000001a0500720c */ /* 0x000fe20003f84070 */
[----:B------:R-:W-:-:S02]  /*32b0*/  @!P1 IMAD.IADD R70, R70, 0x1, -R5 ;  /* 0x0000000146469824 */ /* 0x000fc400078e0a05 */
[----:B------:R-:W-:Y:S01]  /*32c0*/  @!P5 IMAD.MOV R62, RZ, RZ, -R62 ;  /* 0x000000ffff3ed224 */ /* 0x000fe200078e0a3e */
[C---:B------:R-:W-:Y:S01]  /*32d0*/  ISETP.GT.U32.AND P5, PT, R5.reuse, R42, PT ;  /* 0x0000002a0500720c */ /* 0x040fe20003fa4070 */
[----:B------:R-:W-:Y:S01]  /*32e0*/  @!P6 IMAD.MOV R64, RZ, RZ, -R64 ;  /* 0x000000ffff40e224 */ /* 0x000fe200078e0a40 */
[C---:B------:R-:W-:Y:S01]  /*32f0*/  ISETP.GT.U32.AND P6, PT, R5.reuse, R58, PT ;  /* 0x0000003a0500720c */ /* 0x040fe20003fc4070 */
[----:B------:R-:W-:Y:S01]  /*3300*/  @!P0 IMAD.MOV R66, RZ, RZ, -R66 ;  /* 0x000000ffff428224 */ /* 0x000fe200078e0a42 */
[C---:B------:R-:W-:Y:S01]  /*3310*/  ISETP.GT.U32.AND P0, PT, R5.reuse, R72, PT ;  /* 0x000000480500720c */ /* 0x040fe20003f04070 */
[----:B------:R-:W-:Y:S01]  /*3320*/  @!P3 IMAD.MOV R68, RZ, RZ, -R68 ;  /* 0x000000ffff44b224 */ /* 0x000fe200078e0a44 */
[----:B------:R-:W-:Y:S01]  /*3330*/  ISETP.GT.U32.AND P1, PT, R5, R70, PT ;  /* 0x000000460500720c */ /* 0x000fe20003f24070 */
[--C-:B------:R-:W-:Y:S01]  /*3340*/  @!P2 IMAD.IADD R10, R10, 0x1, -R5.reuse ;  /* 0x000000010a0aa824 */ /* 0x100fe200078e0a05 */
[----:B------:R-:W-:Y:S01]  /*3350*/  ISETP.GE.AND P3, PT, R23, RZ, PT ;  /* 0x000000ff1700720c */ /* 0x000fe20003f66270 */
[----:B------:R-:W-:Y:S01]  /*3360*/  @!P4 IMAD.IADD R26, R26, 0x1, -R5 ;  /* 0x000000011a1ac824 */ /* 0x000fe200078e0a05 */
[----:B------:R-:W-:-:S02]  /*3370*/  ISETP.GE.AND P2, PT, R25, RZ, PT ;  /* 0x000000ff1900720c */ /* 0x000fc40003f46270 */
[----:B------:R-:W-:Y:S01]  /*3380*/  ISETP.GE.AND P4, PT, R27, RZ, PT ;  /* 0x000000ff1b00720c */ /* 0x000fe20003f86270 */
[--C-:B------:R-:W-:Y:S01]  /*3390*/  @!P5 IMAD.IADD R42, R42, 0x1, -R5.reuse ;  /* 0x000000012a2ad824 */ /* 0x100fe200078e0a05 */
[----:B------:R-:W-:Y:S01]  /*33a0*/  ISETP.GE.AND P5, PT, R15, RZ, PT ;  /* 0x000000ff0f00720c */ /* 0x000fe20003fa6270 */
[--C-:B------:R-:W-:Y:S01]  /*33b0*/  @!P6 IMAD.IADD R58, R58, 0x1, -R5.reuse ;  /* 0x000000013a3ae824 */ /* 0x100fe200078e0a05 */
[----:B------:R-:W-:Y:S01]  /*33c0*/  ISETP.GE.AND P6, PT, R19, RZ, PT ;  /* 0x000000ff1300720c */ /* 0x000fe20003fc6270 */
[--C-:B------:R-:W-:Y:S01]  /*33d0*/  @!P0 IMAD.IADD R72, R72, 0x1, -R5.reuse ;  /* 0x0000000148488824 */ /* 0x100fe200078e0a05 */
[----:B------:R-:W-:Y:S01]  /*33e0*/  ISETP.GE.AND P0, PT, R37, RZ, PT ;  /* 0x000000ff2500720c */ /* 0x000fe20003f06270 */
[----:B------:R-:W-:Y:S01]  /*33f0*/  @!P1 IMAD.IADD R70, R70, 0x1, -R5 ;  /* 0x0000000146469824 */ /* 0x000fe200078e0a05 */
[----:B------:R-:W-:Y:S01]  /*3400*/  ISETP.NE.AND P1, PT, R3, RZ, PT ;  /* 0x000000ff0300720c */ /* 0x000fe20003f25270 */
[----:B------:R-:W-:Y:S01]  /*3410*/  IMAD R5, R39, UR7, RZ ;  /* 0x0000000727057c24 */ /* 0x000fe2000f8e02ff */
[----:B------:R-:W-:Y:S01]  /*3420*/  LOP3.LUT R3, RZ, R3, RZ, 0x33, !PT ;  /* 0x00000003ff037212 */ /* 0x000fe200078e33ff */
[----:B------:R-:W-:Y:S01]  /*3430*/  @!P3 IMAD.MOV R10, RZ, RZ, -R10 ;  /* 0x000000ffff0ab224 */ /* 0x000fe200078e0a0a */
[----:B------:R-:W-:Y:S01]  /*3440*/  USHF.L.U32 UR7, UR7, 0x6, URZ ;  /* 0x0000000607077899 */ /* 0x000fe2000800063f */
[----:B------:R-:W-:Y:S01]  /*3450*/  @!P2 IMAD.MOV R26, RZ, RZ, -R26 ;  /* 0x000000ffff1aa224 */ /* 0x000fe200078e0a1a */
[----:B------:R-:W-:Y:S01]  /*3460*/  IADD3 R9, P3, R5, UR4, RZ ;  /* 0x0000000405097c10 */ /* 0x000fe2000ff7e0ff */
[----:B------:R-:W-:Y:S01]  /*3470*/  @!P4 IMAD.MOV R42, RZ, RZ, -R42 ;  /* 0x000000ffff2ac224 */ /* 0x000fe200078e0a2a */
[----:B------:R-:W-:Y:S01]  /*3480*/  SEL R10, R3, R10, !P1 ;  /* 0x0000000a030a7207 */ /* 0x000fe20004800000 */
[----:B------:R-:W-:Y:S01]  /*3490*/  @!P5 IMAD.MOV R58, RZ, RZ, -R58 ;  /* 0x000000ffff3ad224 */ /* 0x000fe200078e0a3a */
[----:B------:R-:W-:Y:S01]  /*34a0*/  LEA.HI.X.SX32 R5, R5, UR5, 0x1, P3 ;  /* 0x0000000505057c11 */ /* 0x000fe200098f0eff */
[----:B------:R-:W-:Y:S01]  /*34b0*/  ULDC UR5, c[0x0][0x240] ;  /* 0x0000900000057ab9 */ /* 0x000fe20000000800 */
[C---:B------:R-:W-:Y:S01]  /*34c0*/  SEL R12, R3.reuse, R12, !P1 ;  /* 0x0000000c030c7207 */ /* 0x040fe20004800000 */
[----:B------:R-:W-:Y:S01]  /*34d0*/  IMAD R10, R10, UR5, RZ ;  /* 0x000000050a0a7c24 */ /* 0x000fe2000f8e02ff */
[C---:B------:R-:W-:Y:S01]  /*34e0*/  SEL R14, R3.reuse, R14, !P1 ;  /* 0x0000000e030e7207 */ /* 0x040fe20004800000 */
[----:B------:R-:W-:Y:S01]  /*34f0*/  @!P0 IMAD.MOV R70, RZ, RZ, -R70 ;  /* 0x000000ffff468224 */ /* 0x000fe200078e0a46 */
[C---:B------:R-:W-:Y:S01]  /*3500*/  SEL R16, R3.reuse, R16, !P1 ;  /* 0x0000001003107207 */ /* 0x040fe20004800000 */
[----:B------:R-:W-:Y:S01]  /*3510*/  IMAD R12, R12, UR5, RZ ;  /* 0x000000050c0c7c24 */ /* 0x000fe2000f8e02ff */
[C---:B------:R-:W-:Y:S01]  /*3520*/  SEL R18, R3.reuse, R18, !P1 ;  /* 0x0000001203127207 */ /* 0x040fe20004800000 */
[----:B------:R-:W-:Y:S01]  /*3530*/  @!P6 IMAD.MOV R72, RZ, RZ, -R72 ;  /* 0x000000ffff48e224 */ /* 0x000fe200078e0a48 */
[-C--:B------:R-:W-:Y:S01]  /*3540*/  IADD3 R11, P4, R10, R9.reuse, RZ ;  /* 0x000000090a0b7210 */ /* 0x080fe20007f9e0ff */
[----:B------:R-:W-:Y:S01]  /*3550*/  IMAD R14, R14, UR5, RZ ;  /* 0x000000050e0e7c24 */ /* 0x000fe2000f8e02ff */
[C---:B------:R-:W-:Y:S01]  /*3560*/  SEL R20, R3.reuse, R20, !P1 ;  /* 0x0000001403147207 */ /* 0x040fe20004800000 */
[----:B------:R-:W-:Y:S01]  /*3570*/  IMAD R16, R16, UR5, RZ ;  /* 0x0000000510107c24 */ /* 0x000fe2000f8e02ff */
[C---:B------:R-:W-:Y:S01]  /*3580*/  SEL R22, R3.reuse, R22, !P1 ;  /* 0x0000001603167207 */ /* 0x040fe20004800000 */
[----:B------:R-:W-:Y:S01]  /*3590*/  IMAD R18, R18, UR5, RZ ;  /* 0x0000000512127c24 */ /* 0x000fe2000f8e02ff */
[C---:B------:R-:W-:Y:S01]  /*35a0*/  SEL R24, R3.reuse, R24, !P1 ;  /* 0x0000001803187207 */ /* 0x040fe20004800000 */
[----:B------:R0:W-:Y:S01]  /*35b0*/  STL [R1+0x220], R11 ;  /* 0x0002200b01007387 */ /* 0x0001e20000100800 */
[C---:B------:R-:W-:Y:S01]  /*35c0*/  SEL R26, R3.reuse, R26, !P1 ;  /* 0x0000001a031a7207 */ /* 0x040fe20004800000 */
[----:B------:R-:W-:Y:S01]  /*35d0*/  IMAD R20, R20, UR5, RZ ;  /* 0x0000000514147c24 */ /* 0x000fe2000f8e02ff */
        /* <DEDUP_REMOVED lines=44> */
[-C--:B------:R-:W-:Y:S01]  /*38a0*/  IADD3 R15, P3, R12, R9.reuse, RZ ;  /* 0x000000090c0f7210 */ /* 0x080fe20007f7e0ff */
[----:B------:R-:W-:Y:S01]  /*38b0*/  IMAD R66, R66, UR5, RZ ;  /* 0x0000000542427c24 */ /* 0x000fe2000f8e02ff */
[----:B------:R-:W-:Y:S01]  /*38c0*/  SEL R3, R3, R72, !P1 ;  /* 0x0000004803037207 */ /* 0x000fe20004800000 */
[----:B------:R-:W-:Y:S01]  /*38d0*/  IMAD R68, R68, UR5, RZ ;  /* 0x0000000544447c24 */ /* 0x000fe2000f8e02ff */
[-C--:B------:R-:W-:Y:S01]  /*38e0*/  IADD3 R13, P2, R14, R9.reuse, RZ ;  /* 0x000000090e0d7210 */ /* 0x080fe20007f5e0ff */
[----:B------:R1:W-:Y:S01]  /*38f0*/  STL [R1+0x228], R15 ;  /* 0x0002280f01007387 */ /* 0x0003e20000100800 */
[----:B0-----:R-:W-:Y:S01]  /*3900*/  IADD3 R11, P1, R16, R9, RZ ;  /* 0x00000009100b7210 */ /* 0x001fe20007f3e0ff */
[----:B------:R-:W-:Y:S01]  /*3910*/  IMAD R70, R70, UR5, RZ ;  /* 0x0000000546467c24 */ /* 0x000fe2000f8e02ff */
[----:B------:R-:W-:Y:S01]  /*3920*/  LEA.HI.X.SX32 R10, R10, R5, 0x1, P4 ;  /* 0x000000050a0a7211 */ /* 0x000fe200020f0eff */
[----:B------:R0:W-:Y:S01]  /*3930*/  STL [R1+0x230], R13 ;  /* 0x0002300d01007387 */ /* 0x0001e20000100800 */
[----:B------:R-:W-:Y:S01]  /*3940*/  IMAD R3, R3, UR5, RZ ;  /* 0x0000000503037c24 */ /* 0x000fe2000f8e02ff */
[----:B------:R-:W-:Y:S01]  /*3950*/  ULDC UR4, c[0x0][0x234] ;  /* 0x00008d0000047ab9 */ /* 0x000fe20000000800 */
[----:B------:R-:W-:Y:S01]  /*3960*/  ULDC UR5, c[0x0][0x238] ;  /* 0x00008e0000057ab9 */ /* 0x000fe20000000800 */
[----:B------:R2:W-:Y:S01]  /*3970*/  STL [R1+0x238], R11 ;  /* 0x0002380b01007387 */ /* 0x0005e20000100800 */
[----:B------:R-:W-:Y:S01]  /*3980*/  IMAD R8, R8, UR4, RZ ;  /* 0x0000000408087c24 */ /* 0x000fe2000f8e02ff */
[-C--:B-1----:R-:W-:Y:S01]  /*3990*/  IADD3 R15, P0, R18, R9.reuse, RZ ;  /* 0x00000009120f7210 */ /* 0x082fe20007f1e0ff */
[----:B------:R-:W-:Y:S01]  /*39a0*/  IMAD R7, R7, UR4, RZ ;  /* 0x0000000407077c24 */ /* 0x000fe2000f8e02ff */
[----:B------:R-:W-:Y:S01]  /*39b0*/  UIMAD UR5, UR5, 0x16, URZ ;  /* 0x00000016050578a4 */ /* 0x000fe2000f8e023f */
[----:B------:R-:W-:Y:S01]  /*39c0*/  IMAD R2, R2, UR4, RZ ;  /* 0x0000000402027c24 */ /* 0x000fe2000f8e02ff */
[-C--:B0-----:R-:W-:Y:S01]  /*39d0*/  IADD3 R13, P6, R20, R9.reuse, RZ ;  /* 0x00000009140d7210 */ /* 0x081fe20007fde0ff */
[----:B------:R-:W-:Y:S01]  /*39e0*/  STL [R1+0x240], R15 ;  /* 0x0002400f01007387 */ /* 0x000fe20000100800 */
[----:B------:R-:W-:Y:S01]  /*39f0*/  IMAD R6, R6, UR4, RZ ;  /* 0x0000000406067c24 */ /* 0x000fe2000f8e02ff */
[----:B------:R-:W-:Y:S01]  /*3a00*/  UMOV UR4, URZ ;  /* 0x0000003f00047c82 */ /* 0x000fe20008000000 */
[----:B--2---:R-:W-:Y:S01]  /*3a10*/  IADD3 R11, P5, R22, R9, RZ ;  /* 0x00000009160b7210 */ /* 0x004fe20007fbe0ff */
[----:B------:R0:W-:Y:S01]  /*3a20*/  STL [R1+0x248], R13 ;  /* 0x0002480d01007387 */ /* 0x0001e20000100800 */
[----:B------:R-:W-:-:S03]  /*3a30*/  CS2R R72, SRZ ;  /* 0x0000000000487805 */ /* 0x000fc6000001ff00 */
[----:B------:R1:W-:Y:S04]  /*3a40*/  STL [R1+0x250], R11 ;  /* 0x0002500b01007387 */ /* 0x0003e80000100800 */
[----:B------:R2:W-:Y:S01]  /*3a50*/  STL [R1+0x21c], R10 ;  /* 0x00021c0a01007387 */ /* 0x0005e20000100800 */
[----:B0-----:R-:W-:Y:S02]  /*3a60*/  IADD3 R13, P4, R24, R9, RZ ;  /* 0x00000009180d7210 */ /* 0x001fe40007f9e0ff */
[----:B-1----:R-:W-:-:S03]  /*3a70*/  LEA.HI.X.SX32 R11, R12, R5, 0x1, P3 ;  /* 0x000000050c0b7211 */ /* 0x002fc600018f0eff */
[----:B------:R0:W-:Y:S01]  /*3a80*/  STL [R1+0x258], R13 ;  /* 0x0002580d01007387 */ /* 0x0001e20000100800 */
[----:B------:R-:W-:Y:S02]  /*3a90*/  LEA.HI.X.SX32 R12, R14, R5, 0x1, P2 ;  /* 0x000000050e0c7211 */ /* 0x000fe400010f0eff */
[----:B--2---:R-:W-:Y:S01]  /*3aa0*/  IADD3 R10, P3, R26, R9, RZ ;  /* 0x000000091a0a7210 */ /* 0x004fe20007f7e0ff */
[----:B------:R1:W-:Y:S04]  /*3ab0*/  STL [R1+0x224], R11 ;  /* 0x0002240b01007387 */ /* 0x0003e80000100800 */
[----:B------:R2:W-:Y:S01]  /*3ac0*/  STL [R1+0x260], R10 ;  /* 0x0002600a01007387 */ /* 0x0005e20000100800 */
[----:B0-----:R-:W-:-:S03]  /*3ad0*/  LOP3.LUT R13, R4, 0x7f, RZ, 0xc0, !PT ;  /* 0x0000007f040d7812 */ /* 0x001fc600078ec0ff */
[----:B------:R0:W-:Y:S01]  /*3ae0*/  STL [R1+0x22c], R12 ;  /* 0x00022c0c01007387 */ /* 0x0001e20000100800 */
[----:B-1----:R-:W-:Y:S02]  /*3af0*/  IADD3 R11, P2, R28, R9, RZ ;  /* 0x000000091c0b7210 */ /* 0x002fe40007f5e0ff */
[----:B--2---:R-:W-:-:S03]  /*3b00*/  LEA.HI.X.SX32 R10, R16, R5, 0x1, P1 ;  /* 0x00000005100a7211 */ /* 0x004fc600008f0eff */
[----:B------:R1:W-:Y:S01]  /*3b10*/  STL [R1+0x268], R11 ;  /* 0x0002680b01007387 */ /* 0x0003e20000100800 */
[----:B0-----:R-:W-:-:S03]  /*3b20*/  IADD3 R12, P1, R30, R9, RZ ;  /* 0x000000091e0c7210 */ /* 0x001fc60007f3e0ff */
[----:B------:R0:W-:Y:S04]  /*3b30*/  STL [R1+0x234], R10 ;  /* 0x0002340a01007387 */ /* 0x0001e80000100800 */
[----:B------:R2:W-:Y:S01]  /*3b40*/  STL [R1+0x270], R12 ;  /* 0x0002700c01007387 */ /* 0x0005e20000100800 */
[----:B-1----:R-:W-:Y:S02]  /*3b50*/  LEA.HI.X.SX32 R11, R18, R5, 0x1, P0 ;  /* 0x00000005120b7211 */ /* 0x002fe400000f0eff */
[----:B0-----:R-:W-:-:S03]  /*3b60*/  IADD3 R10, P0, R32, R9, RZ ;  /* 0x00000009200a7210 */ /* 0x001fc60007f1e0ff */
[----:B------:R0:W-:Y:S01]  /*3b70*/  STL [R1+0x23c], R11 ;  /* 0x00023c0b01007387 */ /* 0x0001e20000100800 */
[----:B--2---:R-:W-:-:S03]  /*3b80*/  LEA.HI.X.SX32 R12, R20, R5, 0x1, P6 ;  /* 0x00000005140c7211 */ /* 0x004fc600030f0eff */
[----:B------:R1:W-:Y:S04]  /*3b90*/  STL [R1+0x278], R10 ;  /* 0x0002780a01007387 */ /* 0x0003e80000100800 */
[----:B------:R2:W-:Y:S01]  /*3ba0*/  STL [R1+0x244], R12 ;  /* 0x0002440c01007387 */ /* 0x0005e20000100800 */
[----:B0-----:R-:W-:Y:S02]  /*3bb0*/  IADD3 R11, P6, R34, R9, RZ ;  /* 0x00000009220b7210 */ /* 0x001fe40007fde0ff */
[----:B-1----:R-:W-:-:S03]  /*3bc0*/  LEA.HI.X.SX32 R10, R22, R5, 0x1, P5 ;  /* 0x00000005160a7211 */ /* 0x002fc600028f0eff */
[----:B------:R0:W-:Y:S01]  /*3bd0*/  STL [R1+0x280], R11 ;  /* 0x0002800b01007387 */ /* 0x0001e20000100800 */
[----:B--2---:R-:W-:-:S03]  /*3be0*/  IADD3 R12, P5, R36, R9, RZ ;  /* 0x00000009240c7210 */ /* 0x004fc60007fbe0ff */
[----:B------:R1:W-:Y:S04]  /*3bf0*/  STL [R1+0x24c], R10 ;  /* 0x00024c0a01007387 */ /* 0x0003e80000100800 */
[----:B------:R2:W-:Y:S01]  /*3c00*/  STL [R1+0x288], R12 ;  /* 0x0002880c01007387 */ /* 0x0005e20000100800 */
[----:B0-----:R-:W-:Y:S02]  /*3c10*/  LEA.HI.X.SX32 R11, R24, R5, 0x1, P4 ;  /* 0x00000005180b7211 */ /* 0x001fe400020f0eff */
[----:B------:R-:W-:Y:S02]  /*3c20*/  CS2R R24, SRZ ;  /* 0x0000000000187805 */ /* 0x000fe4000001ff00 */
[----:B-1----:R-:W-:Y:S01]  /*3c30*/  IADD3 R10, P4, R38, R9, RZ ;  /* 0x00000009260a7210 */ /* 0x002fe20007f9e0ff */
[----:B------:R0:W-:Y:S01]  /*3c40*/  STL [R1+0x254], R11 ;  /* 0x0002540b01007387 */ /* 0x0001e20000100800 */
[----:B--2---:R-:W-:-:S03]  /*3c50*/  LEA.HI.X.SX32 R12, R26, R5, 0x1, P3 ;  /* 0x000000051a0c7211 */ /* 0x004fc600018f0eff */
[----:B------:R1:W-:Y:S01]  /*3c60*/  STL [R1+0x290], R10 ;  /* 0x0002900a01007387 */ /* 0x0003e20000100800 */
[----:B------:R-:W-:-:S03]  /*3c70*/  CS2R R26, SRZ ;  /* 0x00000000001a7805 */ /* 0x000fc6000001ff00 */
[----:B------:R2:W-:Y:S01]  /*3c80*/  STL [R1+0x25c], R12 ;  /* 0x00025c0c01007387 */ /* 0x0005e20000100800 */
[----:B0-----:R-:W-:Y:S02]  /*3c90*/  IADD3 R11, P3, R40, R9, RZ ;  /* 0x00000009280b7210 */ /* 0x001fe40007f7e0ff */
[----:B-1----:R-:W-:-:S03]  /*3ca0*/  LEA.HI.X.SX32 R10, R28, R5, 0x1, P2 ;  /* 0x000000051c0a7211 */ /* 0x002fc600010f0eff */
[----:B------:R0:W-:Y:S01]  /*3cb0*/  STL [R1+0x298], R11 ;  /* 0x0002980b01007387 */ /* 0x0001e20000100800 */
[----:B------:R-:W-:Y:S02]  /*3cc0*/  CS2R R28, SRZ ;  /* 0x00000000001c7805 */ /* 0x000fe4000001ff00 */
[----:B--2---:R-:W-:Y:S01]  /*3cd0*/  IADD3 R12, P2, R42, R9, RZ ;  /* 0x000000092a0c7210 */ /* 0x004fe20007f5e0ff */
[----:B------:R1:W-:Y:S04]  /*3ce0*/  STL [R1+0x264], R10 ;  /* 0x0002640a01007387 */ /* 0x0003e80000100800 */
[----:B------:R2:W-:Y:S01]  /*3cf0*/  STL [R1+0x2a0], R12 ;  /* 0x0002a00c01007387 */ /* 0x0005e20000100800 */
[----:B0-----:R-:W-:Y:S02]  /*3d00*/  LEA.HI.X.SX32 R11, R30, R5, 0x1, P1 ;  /* 0x000000051e0b7211 */ /* 0x001fe400008f0eff */
[----:B------:R-:W-:-:S02]  /*3d10*/  CS2R R30, SRZ ;  /* 0x00000000001e7805 */ /* 0x000fc4000001ff00 */
        /* <DEDUP_REMOVED lines=69> */
[C---:B------:R-:W-:Y:S02]  /*4170*/  IADD3 R9, P1, R3.reuse, R9, RZ ;  /* 0x0000000903097210 */ /* 0x040fe40007f3e0ff */
[----:B------:R-:W-:Y:S01]  /*4180*/  CS2R R58, SRZ ;  /* 0x00000000003a7805 */ /* 0x000fe2000001ff00 */
[----:B--2---:R-:W-:Y:S01]  /*4190*/  IMAD.SHL.U32 R12, R4, 0x8, RZ ;  /* 0x00000008040c7824 */ /* 0x004fe200078e00ff */
[----:B------:R1:W-:Y:S01]  /*41a0*/  STL [R1+0x2dc], R10 ;  /* 0x0002dc0a01007387 */ /* 0x0003e20000100800 */
[-C--:B------:R-:W-:Y:S02]  /*41b0*/  LEA.HI.X.SX32 R3, R3, R5.reuse, 0x1, P1 ;  /* 0x0000000503037211 */ /* 0x080fe400008f0eff */
[----:B------:R-:W-:Y:S01]  /*41c0*/  IADD3 R251, P1, R6, UR8, RZ ;  /* 0x0000000806fb7c10 */ /* 0x000fe2000ff3e0ff */
[----:B------:R2:W-:Y:S01]  /*41d0*/  STL [R1+0x318], R9 ;  /* 0x0003180901007387 */ /* 0x0005e20000100800 */
[----:B0-----:R-:W-:-:S02]  /*41e0*/  LEA.HI.X.SX32 R11, R60, R5, 0x1, P0 ;  /* 0x000000053c0b7211 */ /* 0x001fc400000f0eff */
[----:B------:R-:W-:Y:S02]  /*41f0*/  CS2R R60, SRZ ;  /* 0x00000000003c7805 */ /* 0x000fe4000001ff00 */
[----:B------:R-:W-:Y:S02]  /*4200*/  IADD3 R249, P0, R2, UR8, RZ ;  /* 0x0000000802f97c10 */ /* 0x000fe4000ff1e0ff */
[-C--:B-1----:R-:W-:Y:S01]  /*4210*/  LEA.HI.X.SX32 R10, R62, R5.reuse, 0x1, P6 ;  /* 0x000000053e0a7211 */ /* 0x082fe200030f0eff */
[----:B------:R0:W-:Y:S01]  /*4220*/  STL [R1+0x2e4], R11 ;  /* 0x0002e40b01007387 */ /* 0x0001e20000100800 */
[----:B------:R-:W-:Y:S02]  /*4230*/  LEA.HI.X.SX32 R248, R2, UR9, 0x1, P0 ;  /* 0x0000000902f87c11 */ /* 0x000fe400080f0eff */
[----:B------:R-:W-:Y:S02]  /*4240*/  CS2R R62, SRZ ;  /* 0x00000000003e7805 */ /* 0x000fe4000001ff00 */
[----:B--2---:R-:W-:Y:S01]  /*4250*/  LEA.HI.X.SX32 R9, R64, R5, 0x1, P5 ;  /* 0x0000000540097211 */ /* 0x004fe200028f0eff */
[----:B------:R1:W-:Y:S01]  /*4260*/  STL [R1+0x2ec], R10 ;  /* 0x0002ec0a01007387 */ /* 0x0003e20000100800 */
[----:B------:R-:W-:-:S02]  /*4270*/  LEA.HI.X.SX32 R250, R6, UR9, 0x1, P1 ;  /* 0x0000000906fa7c11 */ /* 0x000fc400088f0eff */
[----:B------:R-:W-:Y:S01]  /*4280*/  CS2R R64, SRZ ;  /* 0x0000000000407805 */ /* 0x000fe2000001ff00 */
[----:B------:R2:W-:Y:S01]  /*4290*/  STL [R1+0x2f4], R9 ;  /* 0x0002f40901007387 */ /* 0x0005e20000100800 */
[-C--:B0-----:R-:W-:Y:S02]  /*42a0*/  LEA.HI.X.SX32 R11, R66, R5.reuse, 0x1, P4 ;  /* 0x00000005420b7211 */ /* 0x081fe400020f0eff */
[----:B------:R-:W-:Y:S02]  /*42b0*/  CS2R R66, SRZ ;  /* 0x0000000000427805 */ /* 0x000fe4000001ff00 */
[-C--:B-1----:R-:W-:Y:S01]  /*42c0*/  LEA.HI.X.SX32 R10, R68, R5.reuse, 0x1, P3 ;  /* 0x00000005440a7211 */ /* 0x082fe200018f0eff */
[----:B------:R0:W-:Y:S01]  /*42d0*/  STL [R1+0x2fc], R11 ;  /* 0x0002fc0b01007387 */ /* 0x0001e20000100800 */
[----:B------:R-:W-:Y:S02]  /*42e0*/  CS2R R68, SRZ ;  /* 0x0000000000447805 */ /* 0x000fe4000001ff00 */
[----:B--2---:R-:W-:Y:S01]  /*42f0*/  LEA.HI.X.SX32 R9, R70, R5, 0x1, P2 ;  /* 0x0000000546097211 */ /* 0x004fe200010f0eff */
[----:B------:R1:W-:Y:S01]  /*4300*/  STL [R1+0x304], R10 ;  /* 0x0003040a01007387 */ /* 0x0003e20000100800 */
[----:B------:R-:W-:-:S03]  /*4310*/  CS2R R70, SRZ ;  /* 0x0000000000467805 */ /* 0x000fc6000001ff00 */
[----:B------:R2:W-:Y:S01]  /*4320*/  STL [R1+0x30c], R9 ;  /* 0x00030c0901007387 */ /* 0x0005e20000100800 */
[----:B0-----:R-:W-:-:S03]  /*4330*/  IADD3 R11, P3, R8, UR8, RZ ;  /* 0x00000008080b7c10 */ /* 0x001fc6000ff7e0ff */
[----:B------:R0:W-:Y:S01]  /*4340*/  STL [R1+0x314], R3 ;  /* 0x0003140301007387 */ /* 0x0001e20000100800 */
[----:B-1----:R-:W-:Y:S01]  /*4350*/  IADD3 R10, P2, R7, UR8, RZ ;  /* 0x00000008070a7c10 */ /* 0x002fe2000ff5e0ff */
[----:B------:R-:W-:Y:S01]  /*4360*/  UIMAD UR8, UR29, 0x32, URZ ;  /* 0x000000321d0878a4 */ /* 0x000fe2000f8e023f */
[----:B--2---:R-:W-:-:S03]  /*4370*/  LEA.HI.X.SX32 R9, R8, UR9, 0x1, P3 ;  /* 0x0000000908097c11 */ /* 0x004fc600098f0eff */
[----:B------:R-:W-:Y:S01]  /*4380*/  STL [R1+0x80], R10 ;  /* 0x0000800a01007387 */ /* 0x000fe20000100800 */
[----:B------:R-:W-:Y:S01]  /*4390*/  LEA.HI.X.SX32 R252, R7, UR9, 0x1, P2 ;  /* 0x0000000907fc7c11 */ /* 0x000fe200090f0eff */
[----:B------:R-:W-:Y:S01]  /*43a0*/  UIMAD UR9, UR29, 0x36, URZ ;  /* 0x000000361d0978a4 */ /* 0x000fe2000f8e023f */
[----:B0-----:R-:W-:Y:S01]  /*43b0*/  IADD3 R3, P0, R11, UR53, RZ ;  /* 0x000000350b037c10 */ /* 0x001fe2000ff1e0ff */
[----:B------:R-:W-:Y:S01]  /*43c0*/  STL [R1+0x88], R11 ;  /* 0x0000880b01007387 */ /* 0x000fe20000100800 */
[----:B------:R-:W-:Y:S02]  /*43d0*/  IADD3 R4, P1, R10, UR53, RZ ;  /* 0x000000350a047c10 */ /* 0x000fe4000ff3e0ff */
[----:B------:R-:W-:Y:S01]  /*43e0*/  IADD3 R2, P2, R251, UR53, RZ ;  /* 0x00000035fb027c10 */ /* 0x000fe2000ff5e0ff */
[----:B------:R-:W-:Y:S04]  /*43f0*/  STL [R1+0x84], R9 ;  /* 0x0000840901007387 */ /* 0x000fe80000100800 */
[----:B------:R-:W-:Y:S04]  /*4400*/  STL [R1+0xb8c], R12 ;  /* 0x000b8c0c01007387 */ /* 0x000fe80000100800 */
[----:B------:R-:W-:Y:S04]  /*4410*/  STL [R1+0x1dc], RZ ;  /* 0x0001dcff01007387 */ /* 0x000fe80000100800 */
[----:B------:R-:W-:Y:S04]  /*4420*/  STL [R1], RZ ;  /* 0x000000ff01007387 */ /* 0x000fe80000100800 */
[----:B------:R-:W-:Y:S04]  /*4430*/  STL [R1+0x4], RZ ;  /* 0x000004ff01007387 */ /* 0x000fe80000100800 */
        /* <DEDUP_REMOVED lines=30> */
[----:B------:R0:W-:Y:S04]  /*4620*/  STL [R1+0x320], R3 ;  /* 0x0003200301007387 */ /* 0x0001e80000100800 */
[----:B------:R1:W-:Y:S04]  /*4630*/  STL [R1+0x328], R4 ;  /* 0x0003280401007387 */ /* 0x0003e80000100800 */
[----:B------:R2:W-:Y:S01]  /*4640*/  STL [R1+0x330], R2 ;  /* 0x0003300201007387 */ /* 0x0005e20000100800 */
[----:B0-----:R-:W-:Y:S01]  /*4650*/  IADD3 R3, P3, R249, UR53, RZ ;  /* 0x00000035f9037c10 */ /* 0x001fe2000ff7e0ff */
[----:B------:R-:W-:Y:S01]  /*4660*/  UIMAD UR53, UR29, 0x30, URZ ;  /* 0x000000301d3578a4 */ /* 0x000fe2000f8e023f */
[----:B-1----:R-:W-:-:S03]  /*4670*/  IADD3.X R4, R252, UR15, RZ, P1, !PT ;  /* 0x0000000ffc047c10 */ /* 0x002fc60008ffe4ff */
[----:B------:R0:W-:Y:S01]  /*4680*/  STL [R1+0x338], R3 ;  /* 0x0003380301007387 */ /* 0x0001e20000100800 */
[----:B--2---:R-:W-:-:S05]  /*4690*/  IADD3.X R2, R9, UR15, RZ, P0, !PT ;  /* 0x0000000f09027c10 */ /* 0x004fca00087fe4ff */
[----:B------:R1:W-:Y:S01]  /*46a0*/  STL [R1+0x31c], R2 ;  /* 0x00031c0201007387 */ /* 0x0003e20000100800 */
[----:B0-----:R-:W-:-:S03]  /*46b0*/  IADD3.X R3, R250, UR15, RZ, P2, !PT ;  /* 0x0000000ffa037c10 */ /* 0x001fc600097fe4ff */
[----:B------:R0:W-:Y:S04]  /*46c0*/  STL [R1+0x324], R4 ;  /* 0x0003240401007387 */ /* 0x0001e80000100800 */
[----:B------:R2:W-:Y:S01]  /*46d0*/  STL [R1+0x32c], R3 ;  /* 0x00032c0301007387 */ /* 0x0005e20000100800 */
[----:B-1----:R-:W-:Y:S01]  /*46e0*/  IADD3.X R2, R248, UR15, RZ, P3, !PT ;  /* 0x0000000ff8027c10 */ /* 0x002fe20009ffe4ff */
[----:B------:R-:W-:Y:S02]  /*46f0*/  USHF.R.S32.HI UR15, URZ, 0x1f, UR49 ;  /* 0x0000001f3f0f7899 */ /* 0x000fe40008011431 */
[----:B0-----:R-:W-:Y:S02]  /*4700*/  IADD3 R4, P1, R10, UR49, RZ ;  /* 0x000000310a047c10 */ /* 0x001fe4000ff3e0ff */
[----:B------:R0:W-:Y:S01]  /*4710*/  STL [R1+0x334], R2 ;  /* 0x0003340201007387 */ /* 0x0001e20000100800 */
[----:B--2---:R-:W-:-:S05]  /*4720*/  IADD3 R3, P0, R11, UR49, RZ ;  /* 0x000000310b037c10 */ /* 0x004fca000ff1e0ff */
[----:B------:R1:W-:Y:S01]  /*4730*/  STL [R1+0x340], R3 ;  /* 0x0003400301007387 */ /* 0x0003e20000100800 */
[----:B0-----:R-:W-:-:S03]  /*4740*/  IADD3 R2, P2, R251, UR49, RZ ;  /* 0x00000031fb027c10 */ /* 0x001fc6000ff5e0ff */
[----:B------:R0:W-:Y:S04]  /*4750*/  STL [R1+0x348], R4 ;  /* 0x0003480401007387 */ /* 0x0001e80000100800 */
[----:B------:R2:W-:Y:S01]  /*4760*/  STL [R1+0x350], R2 ;  /* 0x0003500201007387 */ /* 0x0005e20000100800 */
[----:B-1----:R-:W-:Y:S01]  /*4770*/  IADD3 R3, P3, R249, UR49, RZ ;  /* 0x00000031f9037c10 */ /* 0x002fe2000ff7e0ff */
[----:B------:R-:W-:Y:S01]  /*4780*/  UIMAD UR49, UR29, 0x2f, URZ ;  /* 0x0000002f1d3178a4 */ /* 0x000fe2000f8e023f */
[----:B0-----:R-:W-:-:S03]  /*4790*/  IADD3.X R4, R252, UR15, RZ, P1, !PT ;  /* 0x0000000ffc047c10 */ /* 0x001fc60008ffe4ff */
        /* <DEDUP_REMOVED lines=43> */
[----:B------:R-:W-:Y:S01]  /*4a50*/  UIMAD UR15, UR29, 0x2c, URZ ;  /* 0x0000002c1d0f78a4 */ /* 0x000fe2000f8e023f */
[----:B0-----:R-:W-:-:S03]  /*4a60*/  IADD3 R4, P1, R10, UR51, RZ ;  /* 0x000000330a047c10 */ /* 0x001fc6000ff3e0ff */
[----:B------:R0:W-:Y:S01]  /*4a70*/  STL [R1+0x394], R2 ;  /* 0x0003940201007387 */ /* 0x0001e20000100800 */
[----:B--2---:R-:W-:-:S05]  /*4a80*/  IADD3 R3, P0, R11, UR51, RZ ;  /* 0x000000330b037c10 */ /* 0x004fca000ff1e0ff */
[----:B------:R1:W-:Y:S01]  /*4a90*/  STL [R1+0x3a0], R3 ;  /* 0x0003a00301007387 */ /* 0x0003e20000100800 */
[----:B0-----:R-:W-:-:S03]  /*4aa0*/  IADD3 R2, P2, R251, UR51, RZ ;  /* 0x00000033fb027c10 */ /* 0x001fc6000ff5e0ff */
[----:B------:R0:W-:Y:S04]  /*4ab0*/  STL [R1+0x3a8], R4 ;  /* 0x0003a80401007387 */ /* 0x0001e80000100800 */
[----:B------:R2:W-:Y:S01]  /*4ac0*/  STL [R1+0x3b0], R2 ;  /* 0x0003b00201007387 */ /* 0x0005e20000100800 */
[----:B-1----:R-:W-:Y:S01]  /*4ad0*/  IADD3 R3, P3, R249, UR51, RZ ;  /* 0x00000033f9037c10 */ /* 0x002fe2000ff7e0ff */
[----:B------:R-:W-:Y:S01]  /*4ae0*/  USHF.R.S32.HI UR51, URZ, 0x1f, UR33 ;  /* 0x0000001f3f337899 */ /* 0x000fe20008011421 */
        /* <DEDUP_REMOVED lines=8> */
[----:B------:R-:W-:Y:S01]  /*4b70*/  USHF.R.S32.HI UR59, URZ, 0x1f, UR41 ;  /* 0x0000001f3f3b7899 */ /* 0x000fe20008011429 */
        /* <DEDUP_REMOVED lines=188> */
[----:B------:R-:W-:Y:S01]  /*5740*/  USHF.L.U32 UR53, UR29, 0x5, URZ ;  /* 0x000000051d357899 */ /* 0x000fe2000800063f */
        /* <DEDUP_REMOVED lines=53> */
[----:B------:R-:W-:Y:S02]  /*5aa0*/  USHF.L.U32 UR6, UR29, 0x6, URZ ;  /* 0x000000061d067899 */ /* 0x000fe4000800063f */
[----:B------:R-:W-:Y:S01]  /*5ab0*/  UIMAD UR29, UR29, 0x1d, URZ ;  /* 0x0000001d1d1d78a4 */ /* 0x000fe2000f8e023f */
[----:B0-----:R-:W-:Y:S01]  /*5ac0*/  IADD3.X R4, R252, UR59, RZ, P1, !PT ;  /* 0x0000003bfc047c10 */ /* 0x001fe20008ffe4ff */
        /* <DEDUP_REMOVED lines=10> */
[----:B--2---:R-:W-:-:S02]  /*5b70*/  IADD3 R3, P2, R251, UR15, RZ ;  /* 0x0000000ffb037c10 */ /* 0x004fc4000ff5e0ff */
[----:B------:R-:W-:Y:S02]  /*5b80*/  IADD3.X R5, R252, UR59, RZ, P1, !PT ;  /* 0x0000003bfc057c10 */ /* 0x000fe40008ffe4ff */
[----:B0-----:R-:W-:-:S05]  /*5b90*/  IADD3 R2, P0, R11, UR15, RZ ;  /* 0x0000000f0b027c10 */ /* 0x001fca000ff1e0ff */
[----:B------:R0:W-:Y:S04]  /*5ba0*/  STL [R1+0x580], R2 ;  /* 0x0005800201007387 */ /* 0x0001e80000100800 */
[----:B------:R1:W-:Y:S04]  /*5bb0*/  STL [R1+0x588], R4 ;  /* 0x0005880401007387 */ /* 0x0003e80000100800 */
[----:B------:R2:W-:Y:S01]  /*5bc0*/  STL [R1+0x590], R3 ;  /* 0x0005900301007387 */ /* 0x0005e20000100800 */
[----:B0-----:R-:W-:Y:S01]  /*5bd0*/  IADD3 R2, P3, R249, UR15, RZ ;  /* 0x0000000ff9027c10 */ /* 0x001fe2000ff7e0ff */
[----:B------:R-:W-:-:S02]  /*5be0*/  USHF.R.S32.HI UR15, URZ, 0x1f, UR55 ;  /* 0x0000001f3f0f7899 */ /* 0x000fc40008011437 */
[----:B------:R-:W-:Y:S01]  /*5bf0*/  USHF.R.S32.HI UR55, URZ, 0x1f, UR47 ;  /* 0x0000001f3f377899 */ /* 0x000fe2000801142f */
[----:B-1----:R-:W-:Y:S01]  /*5c00*/  IADD3.X R4, R250, UR59, RZ, P2, !PT ;  /* 0x0000003bfa047c10 */ /* 0x002fe200097fe4ff */
[----:B------:R0:W-:Y:S01]  /*5c10*/  STL [R1+0x598], R2 ;  /* 0x0005980201007387 */ /* 0x0001e20000100800 */
[----:B--2---:R-:W-:-:S05]  /*5c20*/  IADD3.X R3, R9, UR59, RZ, P0, !PT ;  /* 0x0000003b09037c10 */ /* 0x004fca00087fe4ff */
[----:B------:R1:W-:Y:S01]  /*5c30*/  STL [R1+0x57c], R3 ;  /* 0x00057c0301007387 */ /* 0x0003e20000100800 */
[----:B0-----:R-:W-:-:S03]  /*5c40*/  LOP3.LUT R2, R12, 0x30, RZ, 0xc0, !PT ;  /* 0x000000300c027812 */ /* 0x001fc600078ec0ff */
        /* <DEDUP_REMOVED lines=74> */
[----:B-1----:R-:W-:Y:S02]  /*60f0*/  IADD3.X R3, R248, UR59, RZ, P3, !PT ;  /* 0x0000003bf8037c10 */ /* 0x002fe40009ffe4ff */
        /* <DEDUP_REMOVED lines=293> */
[----:B------:R-:W-:Y:S04]  /*7350*/  STL [R1+0x828], R5 ;  /* 0x0008280501007387 */ /* 0x000fe80000100800 */
[----:B------:R0:W-:Y:S01]  /*7360*/  STL [R1+0x830], R3 ;  /* 0x0008300301007387 */ /* 0x0001e20000100800 */
[----:B-1----:R-:W-:Y:S01]  /*7370*/  IADD3 R4, P3, R249, UR39, RZ ;  /* 0x00000027f9047c10 */ /* 0x002fe2000ff7e0ff */
[----:B------:R-:W-:-:S04]  /*7380*/  USHF.R.S32.HI UR39, URZ, 0x1f, UR19 ;  /* 0x0000001f3f277899 */ /* 0x000fc80008011413 */
[----:B------:R1:W-:Y:S01]  /*7390*/  STL [R1+0x838], R4 ;  /* 0x0008380401007387 */ /* 0x0003e20000100800 */
[----:B0-----:R-:W-:Y:S02]  /*73a0*/  SHF.R.S32.HI R3, RZ, 0x6, R0 ;  /* 0x00000006ff037819 */ /* 0x001fe40000011400 */
[----:B------:R-:W-:-:S03]  /*73b0*/  IADD3.X R0, R9, UR9, RZ, P0, !PT ;  /* 0x0000000909007c10 */ /* 0x000fc600087fe4ff */
[----:B------:R0:W-:Y:S01]  /*73c0*/  STL [R1+0xb78], R3 ;  /* 0x000b780301007387 */ /* 0x0001e20000100800 */
[----:B-1----:R-:W-:-:S03]  /*73d0*/  IADD3.X R4, R252, UR9, RZ, P1, !PT ;  /* 0x00000009fc047c10 */ /* 0x002fc60008ffe4ff */
[----:B------:R1:W-:Y:S04]  /*73e0*/  STL [R1+0x81c], R0 ;  /* 0x00081c0001007387 */ /* 0x0003e80000100800 */
[----:B------:R2:W-:Y:S01]  /*73f0*/  STL [R1+0x824], R4 ;  /* 0x0008240401007387 */ /* 0x0005e20000100800 */
[----:B0-----:R-:W-:Y:S02]  /*7400*/  IADD3.X R3, R250, UR9, RZ, P2, !PT ;  /* 0x00000009fa037c10 */ /* 0x001fe400097fe4ff */
[----:B-1----:R-:W-:-:S03]  /*7410*/  IADD3.X R0, R248, UR9, RZ, P3, !PT ;  /* 0x00000009f8007c10 */ /* 0x002fc60009ffe4ff */
[----:B------:R0:W-:Y:S01]  /*7420*/  STL [R1+0x82c], R3 ;  /* 0x00082c0301007387 */ /* 0x0001e20000100800 */
[----:B------:R-:W-:Y:S01]  /*7430*/  UIADD3 UR9, UP0, UR12, 0x2, URZ ;  /* 0x000000020c097890 */ /* 0x000fe2000ff1e03f */
[----:B--2---:R-:W-:Y:S02]  /*7440*/  IADD3 R4, P1, R10, UR5, RZ ;  /* 0x000000050a047c10 */ /* 0x004fe4000ff3e0ff */
[----:B------:R1:W-:Y:S01]  /*7450*/  STL [R1+0x834], R0 ;  /* 0x0008340001007387 */ /* 0x0003e20000100800 */
[----:B------:R-:W-:Y:S02]  /*7460*/  UIADD3.X UR59, UR4, -0x7fffffe0, URZ, UP0, !UPT ;  /* 0x80000020043b7890 */ /* 0x000fe400087fe43f */
[----:B------:R-:W-:Y:S01]  /*7470*/  USHF.R.S32.HI UR4, URZ, 0x1f, UR7 ;  /* 0x0000001f3f047899 */ /* 0x000fe20008011407 */
[----:B0-----:R-:W-:Y:S02]  /*7480*/  IADD3 R3, P0, R11, UR5, RZ ;  /* 0x000000050b037c10 */ /* 0x001fe4000ff1e0ff */
[----:B-1----:R-:W-:-:S03]  /*7490*/  IADD3 R0, P2, R251, UR5, RZ ;  /* 0x00000005fb007c10 */ /* 0x002fc6000ff5e0ff */
[----:B------:R0:W-:Y:S04]  /*74a0*/  STL [R1+0x840], R3 ;  /* 0x0008400301007387 */ /* 0x0001e80000100800 */
[----:B------:R-:W-:Y:S04]  /*74b0*/  STL [R1+0x848], R4 ;  /* 0x0008480401007387 */ /* 0x000fe80000100800 */
[----:B------:R1:W-:Y:S01]  /*74c0*/  STL [R1+0x850], R0 ;  /* 0x0008500001007387 */ /* 0x0003e20000100800 */
[----:B0-----:R-:W-:Y:S01]  /*74d0*/  IADD3 R3, P3, R249, UR5, RZ ;  /* 0x00000005f9037c10 */ /* 0x001fe2000ff7e0ff */
[----:B------:R-:W-:-:S04]  /*74e0*/  USHF.R.S32.HI UR5, URZ, 0x1f, UR6 ;  /* 0x0000001f3f057899 */ /* 0x000fc80008011406 */
[----:B------:R0:W-:Y:S01]  /*74f0*/  STL [R1+0x858], R3 ;  /* 0x0008580301007387 */ /* 0x0001e20000100800 */
[----:B-1----:R-:W-:Y:S01]  /*7500*/  IMAD R0, R13, 0x40, R2 ;  /* 0x000000400d007824 */ /* 0x002fe200078e0202 */
[----:B------:R-:W-:-:S04]  /*7510*/  IADD3.X R2, R252, UR8, RZ, P1, !PT ;  /* 0x00000008fc027c10 */ /* 0x000fc80008ffe4ff */
[----:B------:R-:W-:Y:S01]  /*7520*/  STL [R1+0x150], R0 ;  /* 0x0001500001007387 */ /* 0x000fe20000100800 */
[----:B0-----:R-:W-:-:S05]  /*7530*/  IADD3.X R3, R9, UR8, RZ, P0, !PT ;  /* 0x0000000809037c10 */ /* 0x001fca00087fe4ff */
[----:B------:R0:W-:Y:S04]  /*7540*/  STL [R1+0x83c], R3 ;  /* 0x00083c0301007387 */ /* 0x0001e80000100800 */
[----:B------:R1:W-:Y:S01]  /*7550*/  STL [R1+0x844], R2 ;  /* 0x0008440201007387 */ /* 0x0003e20000100800 */
[----:B0-----:R-:W-:Y:S02]  /*7560*/  IADD3.X R3, R250, UR8, RZ, P2, !PT ;  /* 0x00000008fa037c10 */ /* 0x001fe400097fe4ff */
[----:B-1----:R-:W-:-:S03]  /*7570*/  IADD3.X R2, R248, UR8, RZ, P3, !PT ;  /* 0x00000008f8027c10 */ /* 0x002fc60009ffe4ff */
[----:B------:R0:W-:Y:S01]  /*7580*/  STL [R1+0x84c], R3 ;  /* 0x00084c0301007387 */ /* 0x0001e20000100800 */
[----:B------:R-:W-:Y:S01]  /*7590*/  UMOV UR8, UR9 ;  /* 0x0000000900087c82 */ /* 0x000fe20008000000 */
[----:B------:R-:W-:Y:S01]  /*75a0*/  UMOV UR9, UR59 ;  /* 0x0000003b00097c82 */ /* 0x000fe20008000000 */
[----:B------:R-:W-:Y:S01]  /*75b0*/  ULDC UR59, c[0x0][0x238] ;  /* 0x00008e00003b7ab9 */ /* 0x000fe20000000800 */
[----:B------:R1:W-:Y:S01]  /*75c0*/  STL [R1+0x854], R2 ;  /* 0x0008540201007387 */ /* 0x0003e20000100800 */
[C---:B0-----:R-:W-:Y:S02]  /*75d0*/  LOP3.LUT R3, R0.reuse, 0x10, RZ, 0x3c, !PT ;  /* 0x0000001000037812 */ /* 0x041fe400078e3cff */
[----:B-1----:R-:W-:-:S03]  /*75e0*/  LOP3.LUT R2, R0, 0x20, RZ, 0x3c, !PT ;  /* 0x0000002000027812 */ /* 0x002fc600078e3cff */
[----:B------:R0:W-:Y:S01]  /*75f0*/  STL [R1+0x218], R3 ;  /* 0x0002180301007387 */ /* 0x0001e20000100800 */
[----:B------:R-:W-:-:S03]  /*7600*/  LOP3.LUT R0, R0, 0x30, RZ, 0x3c, !PT ;  /* 0x0000003000007812 */ /* 0x000fc600078e3cff */
[----:B------:R1:W-:Y:S04]  /*7610*/  STL [R1+0x214], R2 ;  /* 0x0002140201007387 */ /* 0x0003e80000100800 */
[----:B------:R2:W-:Y:S01]  /*7620*/  STL [R1+0x210], R0 ;  /* 0x0002100001007387 */ /* 0x0005e20000100800 */
[----:B0-----:R-:W-:Y:S02]  /*7630*/  IADD3 R3, P2, R251, UR54, RZ ;  /* 0x00000036fb037c10 */ /* 0x001fe4000ff5e0ff */
[----:B-1----:R-:W-:Y:S02]  /*7640*/  IADD3 R2, P0, R11, UR54, RZ ;  /* 0x000000360b027c10 */ /* 0x002fe4000ff1e0ff */
[----:B--2---:R-:W-:-:S03]  /*7650*/  IADD3 R0, P1, R10, UR54, RZ ;  /* 0x000000360a007c10 */ /* 0x004fc6000ff3e0ff */
[----:B------:R0:W-:Y:S04]  /*7660*/  STL [R1+0x860], R2 ;  /* 0x0008600201007387 */ /* 0x0001e80000100800 */
[----:B------:R1:W-:Y:S04]  /*7670*/  STL [R1+0x868], R0 ;  /* 0x0008680001007387 */ /* 0x0003e80000100800 */
[----:B------:R2:W-:Y:S01]  /*7680*/  STL [R1+0x870], R3 ;  /* 0x0008700301007387 */ /* 0x0005e20000100800 */
[----:B0-----:R-:W-:Y:S02]  /*7690*/  IADD3 R2, P3, R249, UR54, RZ ;  /* 0x00000036f9027c10 */ /* 0x001fe4000ff7e0ff */
[----:B-1----:R-:W-:-:S03]  /*76a0*/  IADD3.X R0, R9, UR55, RZ, P0, !PT ;  /* 0x0000003709007c10 */ /* 0x002fc600087fe4ff */
[----:B------:R0:W-:Y:S01]  /*76b0*/  STL [R1+0x878], R2 ;  /* 0x0008780201007387 */ /* 0x0001e20000100800 */
[----:B--2---:R-:W-:-:S03]  /*76c0*/  IADD3.X R3, R252, UR55, RZ, P1, !PT ;  /* 0x00000037fc037c10 */ /* 0x004fc60008ffe4ff */
[----:B------:R1:W-:Y:S04]  /*76d0*/  STL [R1+0x85c], R0 ;  /* 0x00085c0001007387 */ /* 0x0003e80000100800 */
[----:B------:R2:W-:Y:S01]  /*76e0*/  STL [R1+0x864], R3 ;  /* 0x0008640301007387 */ /* 0x0005e20000100800 */
[----:B0-----:R-:W-:Y:S02]  /*76f0*/  IADD3.X R2, R250, UR55, RZ, P2, !PT ;  /* 0x00000037fa027c10 */ /* 0x001fe400097fe4ff */
[----:B-1----:R-:W-:-:S03]  /*7700*/  IADD3.X R0, R248, UR55, RZ, P3, !PT ;  /* 0x00000037f8007c10 */ /* 0x002fc60009ffe4ff */
[----:B------:R0:W-:Y:S01]  /*7710*/  STL [R1+0x86c], R2 ;  /* 0x00086c0201007387 */ /* 0x0001e20000100800 */
[----:B------:R-:W-:Y:S01]  /*7720*/  UIADD3.64 UR54, UR8, 0xfe, URZ ;  /* 0x000000fe08367897 */ /* 0x000fe2000fffe03f */
[----:B--2---:R-:W-:Y:S02]  /*7730*/  IADD3 R3, P2, R251, UR52, RZ ;  /* 0x00000034fb037c10 */ /* 0x004fe4000ff5e0ff */
[----:B------:R1:W-:Y:S01]  /*7740*/  STL [R1+0x874], R0 ;  /* 0x0008740001007387 */ /* 0x0003e20000100800 */
[----:B0-----:R-:W-:Y:S02]  /*7750*/  IADD3 R2, P0, R11, UR52, RZ ;  /* 0x000000340b027c10 */ /* 0x001fe4000ff1e0ff */
[----:B-1----:R-:W-:-:S03]  /*7760*/  IADD3 R0, P1, R10, UR52, RZ ;  /* 0x000000340a007c10 */ /* 0x002fc6000ff3e0ff */
        /* <DEDUP_REMOVED lines=15> */
[----:B------:R-:W-:Y:S01]  /*7860*/  UIADD3.64 UR52, UR8, 0x700, URZ ;  /* 0x0000070008347897 */ /* 0x000fe2000fffe03f */
        /* <DEDUP_REMOVED lines=185> */
[----:B--2---:R-:W-:-:S03]  /*8400*/  IADD3 R3, P2, R251, UR42, RZ ;  /* 0x0000002afb037c10 */ /* 0x004fc6000ff5e0ff */
        /* <DEDUP_REMOVED lines=16> */
[----:B------:R1:W-:Y:S04]  /*8510*/  STL [R1+0xa14], R0 ;  /* 0x000a140001007387 */ /* 0x0003e80000100800 */
[----:B------:R2:W-:Y:S01]  /*8520*/  STL [R1+0xa20], R3 ;  /* 0x000a200301007387 */ /* 0x0005e20000100800 */
[----:B0-----:R-:W-:Y:S02]  /*8530*/  IADD3 R2, P0, R10, UR13, RZ ;  /* 0x0000000d0a027c10 */ /* 0x001fe4000ff1e0ff */
[----:B-1----:R-:W-:-:S03]  /*8540*/  IADD3 R0, P4, R251, UR13, RZ ;  /* 0x0000000dfb007c10 */ /* 0x002fc6000ff9e0ff */
        /* <DEDUP_REMOVED lines=10> */
[----:B0-----:R-:W-:Y:S02]  /*85f0*/  IADD3.X R2, R9, UR30, RZ, P1, !PT ;  /* 0x0000001e09027c10 */ /* 0x001fe40008ffe4ff */
[----:B-1----:R-:W-:-:S03]  /*8600*/  IADD3 R0, P1, R249, UR27, RZ ;  /* 0x0000001bf9007c10 */ /* 0x002fc6000ff3e0ff */
[----:B------:R0:W-:Y:S01]  /*8610*/  STL [R1+0xa1c], R2 ;  /* 0x000a1c0201007387 */ /* 0x0001e20000100800 */
[----:B--2---:R-:W-:-:S03]  /*8620*/  IADD3.X R3, R252, UR30, RZ, P0, !PT ;  /* 0x0000001efc037c10 */ /* 0x004fc600087fe4ff */
[----:B------:R1:W-:Y:S04]  /*8630*/  STL [R1+0xa58], R0 ;  /* 0x000a580001007387 */ /* 0x0003e80000100800 */
[----:B------:R2:W-:Y:S01]  /*8640*/  STL [R1+0xa24], R3 ;  /* 0x000a240301007387 */ /* 0x0005e20000100800 */
[----:B0-----:R-:W-:Y:S02]  /*8650*/  IADD3 R2, P0, R11, UR26, RZ ;  /* 0x0000001a0b027c10 */ /* 0x001fe4000ff1e0ff */
[----:B-1----:R-:W-:-:S03]  /*8660*/  IADD3.X R0, R250, UR30, RZ, P4, !PT ;  /* 0x0000001efa007c10 */ /* 0x002fc6000a7fe4ff */
        /* <DEDUP_REMOVED lines=56> */
[----:B------:R1:W-:Y:S01]  /*89f0*/  STL [R1+0xad0], R0 ;  /* 0x000ad00001007387 */ /* 0x0003e20000100800 */
[----:B0-----:R-:W-:Y:S02]  /*8a00*/  IADD3.X R2, R9, UR38, RZ, P4, !PT ;  /* 0x0000002609027c10 */ /* 0x001fe4000a7fe4ff */
[----:B-1----:R-:W-:-:S03]  /*8a10*/  IADD3 R0, P4, R249, UR19, RZ ;  /* 0x00000013f9007c10 */ /* 0x002fc6000ff9e0ff */
[----:B------:R0:W-:Y:S04]  /*8a20*/  STL [R1+0xa9c], R2 ;  /* 0x000a9c0201007387 */ /* 0x0001e80000100800 */
        /* <DEDUP_REMOVED lines=29> */
[----:B------:R-:W-:-:S03]  /*8c00*/  UMOV UR15, 0x80000020 ;  /* 0x80000020000f7882 */ /* 0x000fc60000000000 */
[----:B------:R2:W-:Y:S02]  /*8c10*/  STL [R1+0xaf4], R0 ;  /* 0x000af40001007387 */ /* 0x0005e40000100800 */
.L_x_2:
[----:B0-2---:R-:W2:Y:S04]  /*8c20*/  LDL R2, [R1+0x1dc] ;  /* 0x0001dc0001027983 */ /* 0x005ea80000100800 */
[----:B------:R-:W-:Y:S04]  /*8c30*/  STL [R1+0x1224], R250 ;  /* 0x001224fa01007387 */ /* 0x000fe80000100800 */
        /* <DEDUP_REMOVED lines=77> */
[----:B-----5:R-:W-:Y:S04]  /*9110*/  STL [R1+0xef8], R240 ;  /* 0x000ef8f001007387 */ /* 0x020fe80000100800 */
        /* <DEDUP_REMOVED lines=52> */
[----:B------:R-:W-:Y:S04]  /*9460*/  STL.64 [R1+0xe60], R214 ;  /* 0x000e60d601007387 */ /* 0x000fe80000100a00 */
        /* <DEDUP_REMOVED lines=8> */
[----:B------:R-:W-:Y:S04]  /*94f0*/  STL [R1+0x1144], R199 ;  /* 0x001144c701007387 */ /* 0x000fe80000100800 */
[----:B------:R-:W-:Y:S04]  /*9500*/  STL [R1+0x1138], R198 ;  /* 0x001138c601007387 */ /* 0x000fe80000100800 */
        /* <DEDUP_REMOVED lines=21> */
[----:B------:R-:W-:Y:S04]  /*9660*/  STL [R1+0xde4], R181 ;  /* 0x000de4b501007387 */ /* 0x000fe80000100800 */
[----:B------:R-:W-:Y:S04]  /*9670*/  STL [R1+0xde0], R182 ;  /* 0x000de0b601007387 */ /* 0x000fe80000100800 */
[----:B------:R-:W-:Y:S04]  /*9680*/  STL [R1+0xddc], R183 ;  /* 0x000ddcb701007387 */ /* 0x000fe80000100800 */
[----:B------:R0:W-:Y:S04]  /*9690*/  STL [R1+0xdd0], R120 ;  /* 0x000dd07801007387 */ /* 0x0001e80000100800 */
[----:B0-----:R-:W3:Y:S04]  /*96a0*/  LDL.LU R120, [R1+0x888] ;  /* 0x0008880001787983 */ /* 0x001ee80000300800 */
[----:B------:R0:W-:Y:S04]  /*96b0*/  STL [R1+0xdcc], R121 ;  /* 0x000dcc7901007387 */ /* 0x0001e80000100800 */
[----:B0-----:R-:W4:Y:S04]  /*96c0*/  LDL.LU R121, [R1+0x8ac] ;  /* 0x0008ac0001797983 */ /* 0x001f280000300800 */
[----:B------:R0:W-:Y:S04]  /*96d0*/  STL [R1+0xdc8], R122 ;  /* 0x000dc87a01007387 */ /* 0x0001e80000100800 */
[----:B0-----:R-:W3:Y:S04]  /*96e0*/  LDL.LU R122, [R1+0x880] ;  /* 0x00088000017a7983 */ /* 0x001ee80000300800 */
        /* <DEDUP_REMOVED lines=120> */
[----:B------:R-:W-:Y:S04]  /*9e70*/  STL [R1+0xcc8], R119 ;  /* 0x000cc87701007387 */ /* 0x000fe80000100800 */
        /* <DEDUP_REMOVED lines=111> */
[----:B------:R0:W-:Y:S01]  /*a570*/  STL [R1+0xbcc], R48 ;  /* 0x000bcc3001007387 */ /* 0x0001e20000100800 */
[----:B------:R-:W-:-:S03]  /*a580*/  MOV R181, UR48 ;  /* 0x0000003000b57c02 */ /* 0x000fc60008000f00 */
[----:B0-----:R-:W3:Y:S04]  /*a590*/  LDL.LU R48, [R1+0x4a4] ;  /* 0x0004a40001307983 */ /* 0x001ee80000300800 */
[----:B------:R0:W-:Y:S01]  /*a5a0*/  STL [R1+0xbc8], R49 ;  /* 0x000bc83101007387 */ /* 0x0001e20000100800 */
[----:B------:R-:W-:-:S03]  /*a5b0*/  MOV R0, UR49 ;  /* 0x0000003100007c02 */ /* 0x000fc60008000f00 */
        /* <DEDUP_REMOVED lines=13> */
[----:B0-----:R-:W3:Y:S01]  /*a690*/  LDL.LU R54, [R1+0x48c] ;  /* 0x00048c0001367983 */ /* 0x001ee20000300800 */
[----:B------:R-:W-:Y:S02]  /*a6a0*/  PRMT R250, RZ, 0x7610, R250 ;  /* 0x00007610fffa7816 */ /* 0x000fe400000000fa */
[----:B------:R-:W-:Y:S01]  /*a6b0*/  PRMT R252, RZ, 0x7610, R252 ;  /* 0x00007610fffc7816 */ /* 0x000fe200000000fc */
[----:B------:R-:W-:Y:S04]  /*a6c0*/  STL [R1+0xbb0], R55 ;  /* 0x000bb03701007387 */ /* 0x000fe80000100800 */
[----:B------:R-:W-:Y:S04]  /*a6d0*/  STL [R1+0xf5c], R181 ;  /* 0x000f5cb501007387 */ /* 0x000fe80000100800 */
[----:B------:R0:W-:Y:S04]  /*a6e0*/  STL [R1+0xb18], R0 ;  /* 0x000b180001007387 */ /* 0x0001e80000100800 */
[----:B------:R-:W-:Y:S04]  /*a6f0*/  STL [R1+0xf60], R182 ;  /* 0x000f60b601007387 */ /* 0x000fe80000100800 */
[----:B------:R-:W-:Y:S01]  /*a700*/  STL [R1+0xf64], R183 ;  /* 0x000f64b701007387 */ /* 0x000fe20000100800 */
[----:B0-----:R-:W-:-:S05]  /*a710*/  MOV R0, UR7 ;  /* 0x0000000700007c02 */ /* 0x001fca0008000f00 */
[----:B------:R0:W-:Y:S04]  /*a720*/  STL [R1+0xb08], R0 ;  /* 0x000b080001007387 */ /* 0x0001e80000100800 */
[----:B------:R1:W-:Y:S01]  /*a730*/  STL [R1+0xb04], R3 ;  /* 0x000b040301007387 */ /* 0x0003e20000100800 */
[----:B0-----:R-:W-:Y:S02]  /*a740*/  MOV R0, UR5 ;  /* 0x0000000500007c02 */ /* 0x001fe40008000f00 */
[----:B-1----:R-:W-:-:S03]  /*a750*/  MOV R3, UR4 ;  /* 0x0000000400037c02 */ /* 0x002fc60008000f00 */
[----:B------:R0:W-:Y:S04]  /*a760*/  STL [R1+0xb00], R0 ;  /* 0x000b000001007387 */ /* 0x0001e80000100800 */
[----:B------:R1:W-:Y:S04]  /*a770*/  STL [R1+0xafc], R3 ;  /* 0x000afc0301007387 */ /* 0x0003e80000100800 */
[----:B------:R-:W-:Y:S01]  /*a780*/  STL [R1+0xf6c], R249 ;  /* 0x000f6cf901007387 */ /* 0x000fe20000100800 */
[----:B0-----:R-:W2:Y:S03]  /*a790*/  LDC R0, c[0x0][0x230] ;  /* 0x00008c00ff007b82 */ /* 0x001ea60000000800 */
[----:B------:R-:W-:Y:S01]  /*a7a0*/  STL [R1+0xf68], R248 ;  /* 0x000f68f801007387 */ /* 0x000fe20000100800 */
[----:B--2---:R-:W-:-:S05]  /*a7b0*/  IMAD R0, R2, -0x40, R0 ;  /* 0xffffffc002007824 */ /* 0x004fca00078e0200 */
[C---:B------:R-:W-:Y:S02]  /*a7c0*/  ISETP.GT.AND P0, PT, R0.reuse, RZ, PT ;  /* 0x000000ff0000720c */ /* 0x040fe40003f04270 */
[----:B------:R-:W-:Y:S02]  /*a7d0*/  PRMT R15, RZ, 0x7610, R15 ;  /* 0x00007610ff0f7816 */ /* 0x000fe4000000000f */
[----:B------:R-:W-:Y:S02]  /*a7e0*/  PRMT R11, RZ, 0x7610, R11 ;  /* 0x00007610ff0b7816 */ /* 0x000fe4000000000b */
[----:B------:R-:W-:-:S07]  /*a7f0*/  ISETP.GT.AND P1, PT, R0, 0x1, PT ;  /* 0x000000010000780c */ /* 0x000fce0003f24270 */
[----:B------:R-:W-:Y:S02]  /*a800*/  @P0 IMAD.MOV.U32 R2, RZ, RZ, R249 ;  /* 0x000000ffff020224 */ /* 0x000fe400078e00f9 */
[----:B-1----:R-:W-:-:S05]  /*a810*/  @P0 IMAD.MOV.U32 R3, RZ, RZ, R248 ;  /* 0x000000ffff030224 */ /* 0x002fca00078e00f8 */
[----:B------:R-:W2:Y:S04]  /*a820*/  @P0 LDG.E.U8 R250, desc[UR56][R2.64] ;  /* 0x0000003802fa0981 */ /* 0x000ea8000c1e1100 */
[----:B--2---:R0:W-:Y:S04]  /*a830*/  STL [R1+0x8c], R250 ;  /* 0x00008cfa01007387 */ /* 0x0041e80000100800 */
[----:B0-----:R-:W2:Y:S01]  /*a840*/  LDL.LU R250, [R1+0x1224] ;  /* 0x0012240001fa7983 */ /* 0x001ea20000300800 */
[----:B------:R-:W-:-:S03]  /*a850*/  @P0 IMAD.MOV.U32 R2, RZ, RZ, R251 ;  /* 0x000000ffff020224 */ /* 0x000fc600078e00fb */
[----:B------:R-:W-:Y:S01]  /*a860*/  STL [R1+0xf74], R251 ;  /* 0x000f74fb01007387 */ /* 0x000fe20000100800 */
[----:B--2---:R-:W-:-:S03]  /*a870*/  @P0 IMAD.MOV.U32 R3, RZ, RZ, R250 ;  /* 0x000000ffff030224 */ /* 0x004fc600078e00fa */
[----:B------:R-:W-:Y:S04]  /*a880*/  STL [R1+0xf70], R250 ;  /* 0x000f70fa01007387 */ /* 0x000fe80000100800 */
[----:B------:R-:W2:Y:S04]  /*a890*/  @P0 LDG.E.U8 R252, desc[UR56][R2.64] ;  /* 0x0000003802fc0981 */ /* 0x000ea8000c1e1100 */
[----:B--2---:R0:W-:Y:S04]  /*a8a0*/  STL [R1+0xa0], R252 ;  /* 0x0000a0fc01007387 */ /* 0x0041e80000100800 */
[----:B0-----:R-:W2:Y:S04]  /*a8b0*/  LDL.LU R252, [R1+0x1220] ;  /* 0x0012200001fc7983 */ /* 0x001ea80000300800 */
[----:B------:R-:W4:Y:S04]  /*a8c0*/  LDL R3, [R1+0x80] ;  /* 0x0000800001037983 */ /* 0x000f280000100800 */
[----:B--2---:R-:W-:Y:S01]  /*a8d0*/  STL [R1+0xf78], R252 ;  /* 0x000f78fc01007387 */ /* 0x004fe20000100800 */
[----:B----4-:R-:W-:-:S02]  /*a8e0*/  @P0 IMAD.MOV.U32 R2, RZ, RZ, R3 ;  /* 0x000000ffff020224 */ /* 0x010fc400078e0003 */
[----:B------:R-:W-:-:S05]  /*a8f0*/  @P0 IMAD.MOV.U32 R3, RZ, RZ, R252 ;  /* 0x000000ffff030224 */ /* 0x000fca00078e00fc */
[----:B------:R-:W2:Y:S04]  /*a900*/  @P0 LDG.E.U8 R15, desc[UR56][R2.64] ;  /* 0x00000038020f0981 */ /* 0x000ea8000c1e1100 */
[----:B--2---:R0:W-:Y:S04]  /*a910*/  STL [R1+0xa8], R15 ;  /* 0x0000a80f01007387 */ /* 0x0041e80000100800 */
[----:B0-----:R-:W2:Y:S04]  /*a920*/  LDL.LU R15, [R1+0x121c] ;  /* 0x00121c00010f7983 */ /* 0x001ea80000300800 */
[----:B------:R-:W4:Y:S04]  /*a930*/  LDL R2, [R1+0x84] ;  /* 0x0000840001027983 */ /* 0x000f280000100800 */
[----:B------:R-:W4:Y:S01]  /*a940*/  LDL R3, [R1+0x88] ;  /* 0x0000880001037983 */ /* 0x000f220000100800 */
[----:B--2---:R-:W-:-:S02]  /*a950*/  PRMT R15, RZ, 0x7610, R15 ;  /* 0x00007610ff0f7816 */ /* 0x004fc4000000000f */
[----:B----4-:R-:W-:-:S04]  /*a960*/  @P0 LOP3.LUT R3, R3, R2, RZ, 0x3c, !PT ;  /* 0x0000000203030212 */ /* 0x010fc800078e3cff */
[----:B------:R-:W-:-:S04]  /*a970*/  @P0 LOP3.LUT R2, R3, R2, RZ, 0x3c, !PT ;  /* 0x0000000203020212 */ /* 0x000fc800078e3cff */
[----:B------:R-:W-:-:S05]  /*a980*/  @P0 LOP3.LUT R3, R3, R2, RZ, 0x3c, !PT ;  /* 0x0000000203030212 */ /* 0x000fca00078e3cff */
[----:B------:R-:W2:Y:S04]  /*a990*/  @P0 LDG.E.U8 R11, desc[UR56][R2.64] ;  /* 0x00000038020b0981 */ /* 0x000ea8000c1e1100 */
[----:B--2---:R0:W-:Y:S04]  /*a9a0*/  STL [R1+0xac], R11 ;  /* 0x0000ac0b01007387 */ /* 0x0041e80000100800 */
[----:B0-----:R-:W2:Y:S04]  /*a9b0*/  LDL.LU R11, [R1+0x1218] ;  /* 0x00121800010b7983 */ /* 0x001ea80000300800 */
[----:B------:R-:W4:Y:S04]  /*a9c0*/  LDL R2, [R1+0xaf4] ;  /* 0x000af40001027983 */ /* 0x000f280000100800 */
[----:B------:R-:W4:Y:S01]  /*a9d0*/  LDL R3, [R1+0xaf8] ;  /* 0x000af80001037983 */ /* 0x000f220000100800 */
[----:B------:R-:W-:-:S02]  /*a9e0*/  PRMT R165, RZ, 0x7610, R165 ;  /* 0x00007610ffa57816 */ /* 0x000fc400000000a5 */
[----:B------:R-:W-:Y:S02]  /*a9f0*/  PRMT R173, RZ, 0x7610, R173 ;  /* 0x00007610ffad7816 */ /* 0x000fe400000000ad */
[----:B------:R-:W-:Y:S02]  /*aa00*/  PRMT R198, RZ, 0x7610, R198 ;  /* 0x00007610ffc67816 */ /* 0x000fe400000000c6 */
[----:B------:R-:W-:Y:S02]  /*aa10*/  ISETP.GT.AND P0, PT, R0, 0x2, PT ;  /* 0x000000020000780c */ /* 0x000fe40003f04270 */
[----:B----4-:R-:W-:-:S04]  /*aa20*/  @P1 LOP3.LUT R3, R3, R2, RZ, 0x3c, !PT ;  /* 0x0000000203031212 */ /* 0x010fc800078e3cff */
[----:B------:R-:W-:-:S04]  /*aa30*/  @P1 LOP3.LUT R2, R3, R2, RZ, 0x3c, !PT ;  /* 0x0000000203021212 */ /* 0x000fc800078e3cff */
[----:B------:R-:W-:-:S05]  /*aa40*/  @P1 LOP3.LUT R3, R3, R2, RZ, 0x3c, !PT ;  /* 0x0000000203031212 */ /* 0x000fca00078e3cff */
[----:B------:R0:W4:Y:S04]  /*aa50*/  @P1 LDG.E.U8 R15, desc[UR56][R2.64] ;  /* 0x00000038020f1981 */ /* 0x000128000c1e1100 */
[----:B------:R-:W0:Y:S04]  /*aa60*/  LDL R2, [R1+0xaec] ;  /* 0x000aec0001027983 */ /* 0x000e280000100800 */
[----:B------:R-:W0:Y:S02]  /*aa70*/  LDL R3, [R1+0xaf0] ;  /* 0x000af00001037983 */ /* 0x000e240000100800 */
[----:B0-----:R-:W-:-:S04]  /*aa80*/  @P1 LOP3.LUT R3, R3, R2, RZ, 0x3c, !PT ;  /* 0x0000000203031212 */ /* 0x001fc800078e3cff */
[----:B------:R-:W-:-:S04]  /*aa90*/  @P1 LOP3.LUT R2, R3, R2, RZ, 0x3c, !PT ;  /* 0x0000000203021212 */ /* 0x000fc800078e3cff */
[----:B------:R-:W-:-:S05]  /*aaa0*/  @P1 LOP3.LUT R3, R3, R2, RZ, 0x3c, !PT ;  /* 0x0000000203031212 */ /* 0x000fca00078e3cff */
[----:B------:R-:W3:Y:S04]  /*aab0*/  @P1 LDG.E.U8 R165, desc[UR56][R2.64] ;  /* 0x0000003802a51981 */ /* 0x000ee8000c1e1100 */
[----:B------:R-:W2:Y:S04]  /*aac0*/  LDL R2, [R1+0xae4] ;  /* 0x000ae40001027983 */ /* 0x000ea80000100800 */
[----:B------:R-:W2:Y:S04]  /*aad0*/  LDL R3, [R1+0xae8] ;  /* 0x000ae80001037983 */ /* 0x000ea80000100800 */
[----:B---3--:R0:W-:Y:S01]  /*aae0*/  STL [R1+0x114c], R165 ;  /* 0x00114ca501007387 */ /* 0x0081e20000100800 */
[----:B--2---:R-:W-:-:S04]  /*aaf0*/  @P1 LOP3.LUT R3, R3, R2, RZ, 0x3c, !PT ;  /* 0x0000000203031212 */ /* 0x004fc800078e3cff */
[----:B------:R-:W-:-:S04]  /*ab00*/  @P1 LOP3.LUT R2, R3, R2, RZ, 0x3c, !PT ;  /* 0x0000000203021212 */ /* 0x000fc800078e3cff */
[----:B------:R-:W-:-:S05]  /*ab10*/  @P1 LOP3.LUT R3, R3, R2, RZ, 0x3c, !PT ;  /* 0x0000000203031212 */ /* 0x000fca00078e3cff */
[----:B------:R1:W2:Y:S04]  /*ab20*/  @P1 LDG.E.U8 R173, desc[UR56][R2.64] ;  /* 0x0000003802ad1981 */ /* 0x0002a8000c1e1100 */
[----:B------:R-:W1:Y:S04]  /*ab30*/  LDL R2, [R1+0xadc] ;  /* 0x000adc0001027983 */ /* 0x000e680000100800 */
[----:B------:R-:W1:Y:S01]  /*ab40*/  LDL R3, [R1+0xae0] ;  /* 0x000ae00001037983 */ /* 0x000e620000100800 */
[----:B0-----:R-:W-:Y:S02]  /*ab50*/  PRMT R165, RZ, 0x7610, R165 ;  /* 0x00007610ffa57816 */ /* 0x001fe400000000a5 */
[----:B-1----:R-:W-:-:S04]  /*ab60*/  @P1 LOP3.LUT R3, R3, R2, RZ, 0x3c, !PT ;  /* 0x0000000203031212 */ /* 0x002fc800078e3cff */
[----:B------:R-:W-:-:S04]  /*ab70*/  @P1 LOP3.LUT R2, R3, R2, RZ, 0x3c, !PT ;  /* 0x0000000203021212 */ /* 0x000fc800078e3cff */
[----:B------:R-:W-:-:S05]  /*ab80*/  @P1 LOP3.LUT R3, R3, R2, RZ, 0x3c, !PT ;  /* 0x0000000203031212 */ /* 0x000fca00078e3cff */
[----:B------:R0:W3:Y:S04]  /*ab90*/  @P1 LDG.E.U8 R198, desc[UR56][R2.64] ;  /* 0x0000003802c61981 */ /* 0x0000e8000c1e1100 */
[----:B------:R-:W0:Y:S04]  /*aba0*/  LDL R2, [R1+0xad4] ;  /* 0x000ad40001027983 */ /* 0x000e280000100800 */
[----:B------:R-:W0:Y:S01]  /*abb0*/  LDL R3, [R1+0xad8] ;  /* 0x000ad80001037983 */ /* 0x000e220000100800 */
[----:B------:R-:W-:Y:S02]  /*abc0*/  PRMT R9, RZ, 0x7610, R9 ;  /* 0x00007610ff097816 */ /* 0x000fe40000000009 */
[----:B------:R-:W-:-:S02]  /*abd0*/  PRMT R11, RZ, 0x7610, R11 ;  /* 0x00007610ff0b7816 */ /* 0x000fc4000000000b */
[----:B------:R-:W-:Y:S02]  /*abe0*/  ISETP.GT.AND P1, PT, R0, 0x3, PT ;  /* 0x000000030000780c */ /* 0x000fe40003f24270 */
[----:B0-----:R-:W-:-:S04]  /*abf0*/  @P0 LOP3.LUT R3, R3, R2, RZ, 0x3c, !PT ;  /* 0x0000000203030212 */ /* 0x001fc800078e3cff */
[----:B------:R-:W-:-:S04]  /*ac00*/  @P0 LOP3.LUT R2, R3, R2, RZ, 0x3c, !PT ;  /* 0x0000000203020212 */ /* 0x000fc800078e3cff */
[----:B------:R-:W-:-:S05]  /*ac10*/  @P0 LOP3.LUT R3, R3, R2, RZ, 0x3c, !PT ;  /* 0x0000000203030212 */ /* 0x000fca00078e3cff */
[----:B------:R0:W2:Y:S04]  /*ac20*/  @P0 LDG.E.U8 R165, desc[UR56][R2.64] ;  /* 0x0000003802a50981 */ /* 0x0000a8000c1e1100 */
[----:B------:R-:W0:Y:S04]  /*ac30*/  LDL R2, [R1+0xacc] ;  /* 0x000acc0001027983 */ /* 0x000e280000100800 */
[----:B------:R-:W0:Y:S02]  /*ac40*/  LDL R3, [R1+0xad0] ;  /* 0x000ad00001037983 */ /* 0x000e240000100800 */
[----:B0-----:R-:W-:-:S04]  /*ac50*/  @P0 LOP3.LUT R3, R3, R2, RZ, 0x3c, !PT ;  /* 0x0000000203030212 */ /* 0x001fc800078e3cff */
[----:B------:R-:W-:-:S04]  /*ac60*/  @P0 LOP3.LUT R2, R3, R2, RZ, 0x3c, !PT ;  /* 0x0000000203020212 */ /* 0x000fc800078e3cff */
[----:B------:R-:W-:-:S05]  /*ac70*/  @P0 LOP3.LUT R3, R3, R2, RZ, 0x3c, !PT ;  /* 0x0000000203030212 */ /* 0x000fca00078e3cff */
[----:B------:R-:W4:Y:S04]  /*ac80*/  @P0 LDG.E.U8 R9, desc[UR56][R2.64] ;  /* 0x0000003802090981 */ /* 0x000f28000c1e1100 */
[----:B----4-:R0:W-:Y:S04]  /*ac90*/  STL [R1+0x9c], R9 ;  /* 0x00009c0901007387 */ /* 0x0101e80000100800 */
[----:B0-----:R-:W4:Y:S04]  /*aca0*/  LDL.LU R9, [R1+0x1214] ;  /* 0x0012140001097983 */ /* 0x001f280000300800 */
[----:B------:R-:W3:Y:S04]  /*acb0*/  LDL R2, [R1+0xac4] ;  /* 0x000ac40001027983 */ /* 0x000ee80000100800 */
[----:B------:R-:W3:Y:S01]  /*acc0*/  LDL R3, [R1+0xac8] ;  /* 0x000ac80001037983 */ /* 0x000ee20000100800 */
[----:B----4-:R-:W-:-:S02]  /*acd0*/  PRMT R9, RZ, 0x7610, R9 ;  /* 0x00007610ff097816 */ /* 0x010fc40000000009 */
[----:B---3--:R-:W-:-:S04]  /*ace0*/  @P0 LOP3.LUT R3, R3, R2, RZ, 0x3c, !PT ;  /* 0x0000000203030212 */ /* 0x008fc800078e3cff */
[----:B------:R-:W-:-:S04]  /*acf0*/  @P0 LOP3.LUT R2, R3, R2, RZ, 0x3c, !PT ;  /* 0x0000000203020212 */ /* 0x000fc800078e3cff */
[----:B------:R-:W-:-:S05]  /*ad00*/  @P0 LOP3.LUT R3, R3, R2, RZ, 0x3c, !PT ;  /* 0x0000000203030212 */ /* 0x000fca00078e3cff */
[----:B------:R-:W3:Y:S04]  /*ad10*/  @P0 LDG.E.U8 R11, desc[UR56][R2.64] ;  /* 0x00000038020b0981 */ /* 0x000ee8000c1e1100 */
[----:B---3--:R0:W-:Y:S04]  /*ad20*/  STL [R1+0xa4], R11 ;  /* 0x0000a40b01007387 */ /* 0x0081e80000100800 */
[----:B0-----:R-:W3:Y:S04]  /*ad30*/  LDL.LU R11, [R1+0x1210] ;  /* 0x00121000010b7983 */ /* 0x001ee80000300800 */
[----:B------:R-:W4:Y:S04]  /*ad40*/  LDL R2, [R1+0xabc] ;  /* 0x000abc0001027983 */ /* 0x000f280000100800 */
[----:B------:R-:W4:Y:S01]  /*ad50*/  LDL R3, [R1+0xac0] ;  /* 0x000ac00001037983 */ /* 0x000f220000100800 */
[----:B---3--:R-:W-:-:S02]  /*ad60*/  PRMT R11, RZ, 0x7610, R11 ;  /* 0x00007610ff0b7816 */ /* 0x008fc4000000000b */
[----:B----4-:R-:W-:-:S04]  /*ad70*/  @P0 LOP3.LUT R3, R3, R2, RZ, 0x3c, !PT ;  /* 0x0000000203030212 */ /* 0x010fc800078e3cff */
[----:B------:R-:W-:-:S04]  /*ad80*/  @P0 LOP3.LUT R2, R3, R2, RZ, 0x3c, !PT ;  /* 0x0000000203020212 */ /* 0x000fc800078e3cff */
[----:B------:R-:W-:-:S05]  /*ad90*/  @P0 LOP3.LUT R3, R3, R2, RZ, 0x3c, !PT ;  /* 0x0000000203030212 */ /* 0x000fca00078e3cff */
[----:B------:R-:W3:Y:S04]  /*ada0*/  @P0 LDG.E.U8 R9, desc[UR56][R2.64] ;  /* 0x0000003802090981 */ /* 0x000ee8000c1e1100 */
[----:B---3--:R0:W-:Y:S04]  /*adb0*/  STL [R1+0x1ac], R9 ;  /* 0x0001ac0901007387 */ /* 0x0081e80000100800 */
[----:B0-----:R-:W3:Y:S04]  /*adc0*/  LDL.LU R9, [R1+0x120c] ;  /* 0x00120c0001097983 */ /* 0x001ee80000300800 */
        /* <DEDUP_REMOVED lines=23> */
[----:B------:R-:W0:Y:S01]  /*af40*/  LDL R3, [R1+0xaa0] ;  /* 0x000aa00001037983 */ /* 0x000e220000100800 */
[----:B------:R-:W-:Y:S02]  /*af50*/  PRMT R191, RZ, 0x7610, R191 ;  /* 0x00007610ffbf7816 */ /* 0x000fe400000000bf */
[----:B0-----:R-:W-:-:S04]  /*af60*/  @P1 LOP3.LUT R3, R3, R2, RZ, 0x3c, !PT ;  /* 0x0000000203031212 */ /* 0x001fc800078e3cff */
[----:B------:R-:W-:-:S04]  /*af70*/  @P1 LOP3.LUT R2, R3, R2, RZ, 0x3c, !PT ;  /* 0x0000000203021212 */ /* 0x000fc800078e3cff */
[----:B------:R-:W-:-:S05]  /*af80*/  @P1 LOP3.LUT R3, R3, R2, RZ, 0x3c, !PT ;  /* 0x0000000203031212 */ /* 0x000fca00078e3cff */
[----:B------:R0:W4:Y:S04]  /*af90*/  @P1 LDG.E.U8 R174, desc[UR56][R2.64] ;  /* 0x0000003802ae1981 */ /* 0x000128000c1e1100 */
[----:B------:R-:W0:Y:S04]  /*afa0*/  LDL R2, [R1+0xa94] ;  /* 0x000a940001027983 */ /* 0x000e280000100800 */
[----:B------:R-:W0:Y:S01]  /*afb0*/  LDL R3, [R1+0xa98] ;  /* 0x000a980001037983 */ /* 0x000e220000100800 */
[----:B------:R-:W-:Y:S02]  /*afc0*/  PRMT R14, RZ, 0x7610, R14 ;  /* 0x00007610ff0e7816 */ /* 0x000fe4000000000e */
[----:B---3--:R-:W-:-:S02]  /*afd0*/  PRMT R9, RZ, 0x7610, R9 ;  /* 0x00007610ff097816 */ /* 0x008fc40000000009 */
[----:B------:R-:W-:Y:S02]  /*afe0*/  ISETP.GT.AND P1, PT, R0, 0x5, PT ;  /* 0x000000050000780c */ /* 0x000fe40003f24270 */
[----:B0-----:R-:W-:-:S04]  /*aff0*/  @P0 LOP3.LUT R3, R3, R2, RZ, 0x3c, !PT ;  /* 0x0000000203030212 */ /* 0x001fc800078e3cff */
[----:B------:R-:W-:-:S04]  /*b000*/  @P0 LOP3.LUT R2, R3, R2, RZ, 0x3c, !PT ;  /* 0x0000000203020212 */ /* 0x000fc800078e3cff */
[----:B------:R-:W-:-:S05]  /*b010*/  @P0 LOP3.LUT R3, R3, R2, RZ, 0x3c, !PT ;  /* 0x0000000203030212 */ /* 0x000fca00078e3cff */
[----:B------:R0:W3:Y:S04]  /*b020*/  @P0 LDG.E.U8 R191, desc[UR56][R2.64] ;  /* 0x0000003802bf0981 */ /* 0x0000e8000c1e1100 */
[----:B------:R-:W0:Y:S04]  /*b030*/  LDL R2, [R1+0xa8c] ;  /* 0x000a8c0001027983 */ /* 0x000e280000100800 */
[----:B------:R-:W0:Y:S02]  /*b040*/  LDL R3, [R1+0xa90] ;  /* 0x000a900001037983 */ /* 0x000e240000100800 */
[----:B0-----:R-:W-:-:S04]  /*b050*/  @P0 LOP3.LUT R3, R3, R2, RZ, 0x3c, !PT ;  /* 0x0000000203030212 */ /* 0x001fc800078e3cff */
[----:B------:R-:W-:-:S04]  /*b060*/  @P0 LOP3.LUT R2, R3, R2, RZ, 0x3c, !PT ;  /* 0x0000000203020212 */ /* 0x000fc800078e3cff */
[----:B------:R-:W-:-:S05]  /*b070*/  @P0 LOP3.LUT R3, R3, R2, RZ, 0x3c, !PT ;  /* 0x0000000203030212 */ /* 0x000fca00078e3cff */
        /* <DEDUP_REMOVED lines=53> */
[----:B--2---:R-:W-:-:S02]  /*b3d0*/  PRMT R14, RZ, 0x7610, R14 ;  /* 0x00007610ff0e7816 */ /* 0x004fc4000000000e */
        /* <DEDUP_REMOVED lines=55> */
[----:B---3--:R-:W-:Y:S02]  /*b750*/  PRMT R13, RZ, 0x7610, R13 ;  /* 0x00007610ff0d7816 */ /* 0x008fe4000000000d */
[----:B0-----:R-:W-:-:S04]  /*b760*/  @P1 LOP3.LUT R3, R3, R2, RZ, 0x3c, !PT ;  /* 0x0000000203031212 */ /* 0x001fc800078e3cff */
        /* <DEDUP_REMOVED lines=69> */
[----:B--2---:R-:W-:Y:S02]  /*bbc0*/  PRMT R8, RZ, 0x7610, R8 ;  /* 0x00007610ff087816 */ /* 0x004fe40000000008 */
[----:B------:R-:W-:-:S02]  /*bbd0*/  PRMT R177, RZ, 0x7610, R177 ;  /* 0x00007610ffb17816 */ /* 0x000fc400000000b1 */
[----:B------:R-:W-:Y:S02]  /*bbe0*/  ISETP.GT.AND P1, PT, R0, 0xb, PT ;  /* 0x0000000b0000780c */ /* 0x000fe40003f24270 */
[----:B0-----:R-:W-:-:S04]  /*bbf0*/  @P0 LOP3.LUT R3, R3, R2, RZ, 0x3c, !PT ;  /* 0x0000000203030212 */ /* 0x001fc800078e3cff */
[----:B------:R-:W-:-:S04]  /*bc00*/  @P0 LOP3.LUT R2, R3, R2, RZ, 0x3c, !PT ;  /* 0x0000000203020212 */ /* 0x000fc800078e3cff */
[----:B------:R-:W-:-:S05]  /*bc10*/  @P0 LOP3.LUT R3, R3, R2, RZ, 0x3c, !PT ;  /* 0x0000000203030212 */ /* 0x000fca00078e3cff */
[----:B------:R-:W2:Y:S04]  /*bc20*/  @P0 LDG.E.U8 R6, desc[UR56][R2.64] ;  /* 0x0000003802060981 */ /* 0x000ea8000c1e1100 */
[----:B--2---:R0:W-:Y:S04]  /*bc30*/  STL [R1+0x164], R6 ;  /* 0x0001640601007387 */ /* 0x0041e80000100800 */
[----:B0-----:R-:W2:Y:S04]  /*bc40*/  LDL.LU R6, [R1+0x11e4] ;  /* 0x0011e40001067983 */ /* 0x001ea80000300800 */
[----:B------:R-:W3:Y:S04]  /*bc50*/  LDL R2, [R1+0x9cc] ;  /* 0x0009cc0001027983 */ /* 0x000ee80000100800 */
[----:B------:R-:W3:Y:S02]  /*bc60*/  LDL R3, [R1+0x9d0] ;  /* 0x0009d00001037983 */ /* 0x000ee40000100800 */
        /* <DEDUP_REMOVED lines=12> */
[----:B------:R0:W3:Y:S04]  /*bd30*/  @P0 LDG.E.U8 R177, desc[UR56][R2.64] ;  /* 0x0000003802b10981 */ /* 0x0000e8000c1e1100 */
[----:B------:R-:W0:Y:S04]  /*bd40*/  LDL R2, [R1+0x9bc] ;  /* 0x0009bc0001027983 */ /* 0x000e280000100800 */
[----:B------:R-:W0:Y:S01]  /*bd50*/  LDL R3, [R1+0x9c0] ;  /* 0x0009c00001037983 */ /* 0x000e220000100800 */
[----:B------:R-:W-:Y:S02]  /*bd60*/  PRMT R187, RZ, 0x7610, R187 ;  /* 0x00007610ffbb7816 */ /* 0x000fe400000000bb */
[----:B0-----:R-:W-:-:S04]  /*bd70*/  @P0 LOP3.LUT R3, R3, R2, RZ, 0x3c, !PT ;  /* 0x0000000203030212 */ /* 0x001fc800078e3cff */
[----:B------:R-:W-:-:S04]  /*bd80*/  @P0 LOP3.LUT R2, R3, R2, RZ, 0x3c, !PT ;  /* 0x0000000203020212 */ /* 0x000fc800078e3cff */
[----:B------:R-:W-:-:S05]  /*bd90*/  @P0 LOP3.LUT R3, R3, R2, RZ, 0x3c, !PT ;  /* 0x0000000203030212 */ /* 0x000fca00078e3cff */
[----:B------:R-:W4:Y:S04]  /*bda0*/  @P0 LDG.E.U8 R8, desc[UR56][R2.64] ;  /* 0x0000003802080981 */ /* 0x000f28000c1e1100 */
[----:B----4-:R0:W-:Y:S04]  /*bdb0*/  STL [R1+0x1c0], R8 ;  /* 0x0001c00801007387 */ /* 0x0101e80000100800 */
[----:B0-----:R-:W4:Y:S04]  /*bdc0*/  LDL.LU R8, [R1+0x11dc] ;  /* 0x0011dc0001087983 */ /* 0x001f280000300800 */
[----:B------:R-:W2:Y:S04]  /*bdd0*/  LDL R2, [R1+0x9b4] ;  /* 0x0009b40001027983 */ /* 0x000ea80000100800 */
[----:B------:R-:W2:Y:S01]  /*bde0*/  LDL R3, [R1+0x9b8] ;  /* 0x0009b80001037983 */ /* 0x000ea20000100800 */
[----:B------:R-:W-:-:S02]  /*bdf0*/  PRMT R169, RZ, 0x7610, R169 ;  /* 0x00007610ffa97816 */ /* 0x000fc400000000a9 */
[----:B------:R-:W-:Y:S02]  /*be00*/  PRMT R194, RZ, 0x7610, R194 ;  /* 0x00007610ffc27816 */ /* 0x000fe400000000c2 */
[----:B------:R-:W-:Y:S02]  /*be10*/  ISETP.GT.AND P0, PT, R0, 0xc, PT ;  /* 0x0000000c0000780c */ /* 0x000fe40003f04270 */
[----:B--2---:R-:W-:-:S04]  /*be20*/  @P1 LOP3.LUT R3, R3, R2, RZ, 0x3c, !PT ;  /* 0x0000000203031212 */ /* 0x004fc800078e3cff */
[----:B------:R-:W-:-:S04]  /*be30*/  @P1 LOP3.LUT R2, R3, R2, RZ, 0x3c, !PT ;  /* 0x0000000203021212 */ /* 0x000fc800078e3cff */
[----:B------:R-:W-:-:S05]  /*be40*/  @P1 LOP3.LUT R3, R3, R2, RZ, 0x3c, !PT ;  /* 0x0000000203031212 */ /* 0x000fca00078e3cff */
[----:B------:R0:W2:Y:S04]  /*be50*/  @P1 LDG.E.U8 R187, desc[UR56][R2.64] ;  /* 0x0000003802bb1981 */ /* 0x0000a8000c1e1100 */
[----:B------:R-:W0:Y:S04]  /*be60*/  LDL R2, [R1+0x9ac] ;  /* 0x0009ac0001027983 */ /* 0x000e280000100800 */
[----:B------:R-:W0:Y:S01]  /*be70*/  LDL R3, [R1+0x9b0] ;  /* 0x0009b00001037983 */ /* 0x000e220000100800 */
[----:B----4-:R-:W-:Y:S02]  /*be80*/  PRMT R8, RZ, 0x7610, R8 ;  /* 0x00007610ff087816 */ /* 0x010fe40000000008 */
        /* <DEDUP_REMOVED lines=12> */
[----:B------:R-:W2:Y:S04]  /*bf50*/  LDL R2, [R1+0x99c] ;  /* 0x00099c0001027983 */ /* 0x000ea80000100800 */
[----:B------:R-:W2:Y:S01]  /*bf60*/  LDL R3, [R1+0x9a0] ;  /* 0x0009a00001037983 */ /* 0x000ea20000100800 */
[----:B------:R-:W-:-:S02]  /*bf70*/  PRMT R186, RZ, 0x7610, R186 ;  /* 0x00007610ffba7816 */ /* 0x000fc400000000ba */
[----:B--2---:R-:W-:-:S04]  /*bf80*/  @P1 LOP3.LUT R3, R3, R2, RZ, 0x3c, !PT ;  /* 0x0000000203031212 */ /* 0x004fc800078e3cff */
[----:B------:R-:W-:-:S04]  /*bf90*/  @P1 LOP3.LUT R2, R3, R2, RZ, 0x3c, !PT ;  /* 0x0000000203021212 */ /* 0x000fc800078e3cff */
[----:B------:R-:W-:-:S05]  /*bfa0*/  @P1 LOP3.LUT R3, R3, R2, RZ, 0x3c, !PT ;  /* 0x0000000203031212 */ /* 0x000fca00078e3cff */
[----:B------:R0:W2:Y:S04]  /*bfb0*/  @P1 LDG.E.U8 R194, desc[UR56][R2.64] ;  /* 0x0000003802c21981 */ /* 0x0000a8000c1e1100 */
[----:B------:R-:W0:Y:S04]  /*bfc0*/  LDL R2, [R1+0x994] ;  /* 0x0009940001027983 */ /* 0x000e280000100800 */
[----:B------:R-:W0:Y:S01]  /*bfd0*/  LDL R3, [R1+0x998] ;  /* 0x0009980001037983 */ /* 0x000e220000100800 */
[----:B---3--:R-:W-:Y:S02]  /*bfe0*/  PRMT R8, RZ, 0x7610, R8 ;  /* 0x00007610ff087816 */ /* 0x008fe40000000008 */
        /* <DEDUP_REMOVED lines=16> */
[----:B----4-:R-:W-:-:S02]  /*c0f0*/  PRMT R8, RZ, 0x7610, R8 ;  /* 0x00007610ff087816 */ /* 0x010fc40000000008 */
[----:B--2---:R-:W-:-:S04]  /*c100*/  @P0 LOP3.LUT R3, R3, R2, RZ, 0x3c, !PT ;  /* 0x0000000203030212 */ /* 0x004fc800078e3cff */
        /* <DEDUP_REMOVED lines=8> */
[----:B----4-:R-:W-:-:S04]  /*c190*/  @P0 LOP3.LUT R3, R3, R2, RZ, 0x3c, !PT ;  /* 0x0000000203030212 */ /* 0x010fc800078e3cff */
[----:B------:R-:W-:-:S04]  /*c1a0*/  @P0 LOP3.LUT R2, R3, R2, RZ, 0x3c, !PT ;  /* 0x0000000203020212 */ /* 0x000fc800078e3cff */
[----:B------:R-:W-:-:S05]  /*c1b0*/  @P0 LOP3.LUT R3, R3, R2, RZ, 0x3c, !PT ;  /* 0x0000000203030212 */ /* 0x000fca00078e3cff */
[----:B------:R-:W4:Y:S04]  /*c1c0*/  @P0 LDG.E.U8 R8, desc[UR56][R2.64] ;  /* 0x0000003802080981 */ /* 0x000f28000c1e1100 */
[----:B----4-:R0:W-:Y:S04]  /*c1d0*/  STL [R1+0x1e4], R8 ;  /* 0x0001e40801007387 */ /* 0x0101e80000100800 */
[----:B0-----:R-:W4:Y:S04]  /*c1e0*/  LDL.LU R8, [R1+0x11cc] ;  /* 0x0011cc0001087983 */ /* 0x001f280000300800 */
[----:B------:R-:W3:Y:S04]  /*c1f0*/  LDL R2, [R1+0x974] ;  /* 0x0009740001027983 */ /* 0x000ee80000100800 */
[----:B------:R-:W3:Y:S01]  /*c200*/  LDL R3, [R1+0x978] ;  /* 0x0009780001037983 */ /* 0x000ee20000100800 */
[----:B------:R-:W-:-:S02]  /*c210*/  PRMT R170, RZ, 0x7610, R170 ;  /* 0x00007610ffaa7816 */ /* 0x000fc400000000aa */
[----:B------:R-:W-:Y:S02]  /*c220*/  PRMT R178, RZ, 0x7610, R178 ;  /* 0x00007610ffb27816 */ /* 0x000fe400000000b2 */
[----:B------:R-:W-:Y:S02]  /*c230*/  PRMT R193, RZ, 0x7610, R193 ;  /* 0x00007610ffc17816 */ /* 0x000fe400000000c1 */
[----:B------:R-:W-:Y:S02]  /*c240*/  ISETP.GT.AND P0, PT, R0, 0xe, PT ;  /* 0x0000000e0000780c */ /* 0x000fe40003f04270 */
[----:B---3--:R-:W-:-:S04]  /*c250*/  @P1 LOP3.LUT R3, R3, R2, RZ, 0x3c, !PT ;  /* 0x0000000203031212 */ /* 0x008fc800078e3cff */
        /* <DEDUP_REMOVED lines=21> */
[----:B------:R0:W3:Y:S04]  /*c3b0*/  @P1 LDG.E.U8 R193, desc[UR56][R2.64] ;  /* 0x0000003802c11981 */ /* 0x0000e8000c1e1100 */
[----:B------:R-:W0:Y:S04]  /*c3c0*/  LDL R2, [R1+0x954] ;  /* 0x0009540001027983 */ /* 0x000e280000100800 */
[----:B------:R-:W0:Y:S01]  /*c3d0*/  LDL R3, [R1+0x958] ;  /* 0x0009580001037983 */ /* 0x000e220000100800 */
[----:B----4-:R-:W-:Y:S02]  /*c3e0*/  PRMT R8, RZ, 0x7610, R8 ;  /* 0x00007610ff087816 */ /* 0x010fe40000000008 */
        /* <DEDUP_REMOVED lines=36> */
[----:B------:R-:W-:Y:S02]  /*c630*/  PRMT R192, RZ, 0x7610, R192 ;  /* 0x00007610ffc07816 */ /* 0x000fe400000000c0 */
[----:B------:R-:W-:Y:S02]  /*c640*/  ISETP.GT.AND P0, PT, R0, 0x10, PT ;  /* 0x000000100000780c */ /* 0x000fe40003f04270 */
[----:B--2---:R-:W-:-:S04]  /*c650*/  @P1 LOP3.LUT R3, R3, R2, RZ, 0x3c, !PT ;  /* 0x0000000203031212 */ /* 0x004fc800078e3cff */
        /* <DEDUP_REMOVED lines=24> */
[----:B----4-:R-:W-:Y:S02]  /*c7e0*/  PRMT R8, RZ, 0x7610, R8 ;  /* 0x00007610ff087816 */ /* 0x010fe40000000008 */
[----:B------:R-:W-:-:S02]  /*c7f0*/  ISETP.GT.AND P1, PT, R0, 0x11, PT ;  /* 0x000000110000780c */ /* 0x000fc40003f24270 */
        /* <DEDUP_REMOVED lines=56> */
[----:B------:R-:W0:Y:S01]  /*cb80*/  LDL R3, [R1+0x8e0] ;  /* 0x0008e00001037983 */ /* 0x000e220000100800 */
[----:B--2---:R-:W-:Y:S02]  /*cb90*/  PRMT R6, RZ, 0x7610, R6 ;  /* 0x00007610ff067816 */ /* 0x004fe40000000006 */
[----:B0-----:R-:W-:-:S04]  /*cba0*/  @P1 LOP3.LUT R3, R3, R2, RZ, 0x3c, !PT ;  /* 0x0000000203031212 */ /* 0x001fc800078e3cff */
[----:B------:R-:W-:-:S04]  /*cbb0*/  @P1 LOP3.LUT R2, R3, R2, RZ, 0x3c, !PT ;  /* 0x0000000203021212 */ /* 0x000fc800078e3cff */
[----:B------:R-:W-:-:S05]  /*cbc0*/  @P1 LOP3.LUT R3, R3, R2, RZ, 0x3c, !PT ;  /* 0x0000000203031212 */ /* 0x000fca00078e3cff */
[----:B------:R-:W2:Y:S04]  /*cbd0*/  @P1 LDG.E.U8 R8, desc[UR56][R2.64] ;  /* 0x0000003802081981 */ /* 0x000ea8000c1e1100 */
[----:B--2---:R0:W-:Y:S04]  /*cbe0*/  STL [R1+0x1e8], R8 ;  /* 0x0001e80801007387 */ /* 0x0041e80000100800 */
[----:B0-----:R-:W2:Y:S04]  /*cbf0*/  LDL.LU R8, [R1+0x11ac] ;  /* 0x0011ac0001087983 */ /* 0x001ea80000300800 */
[----:B------:R-:W3:Y:S04]  /*cc00*/  LDL R2, [R1+0x8d4] ;  /* 0x0008d40001027983 */ /* 0x000ee80000100800 */
[----:B------:R-:W3:Y:S01]  /*cc10*/  LDL R3, [R1+0x8d8] ;  /* 0x0008d80001037983 */ /* 0x000ee20000100800 */
[----:B------:R-:W-:-:S02]  /*cc20*/  ISETP.GT.AND P1, PT, R0, 0x13, PT ;  /* 0x000000130000780c */ /* 0x000fc40003f24270 */
[----:B--2---:R-:W-:Y:S02]  /*cc30*/  PRMT R8, RZ, 0x7610, R8 ;  /* 0x00007610ff087816 */ /* 0x004fe40000000008 */
[----:B---3--:R-:W-:-:S04]  /*cc40*/  @P0 LOP3.LUT R3, R3, R2, RZ, 0x3c, !PT ;  /* 0x0000000203030212 */ /* 0x008fc800078e3cff */
[----:B------:R-:W-:-:S04]  /*cc50*/  @P0 LOP3.LUT R2, R3, R2, RZ, 0x3c, !PT ;  /* 0x0000000203020212 */ /* 0x000fc800078e3cff */
[----:B------:R-:W-:-:S05]  /*cc60*/  @P0 LOP3.LUT R3, R3, R2, RZ, 0x3c, !PT ;  /* 0x0000000203030212 */ /* 0x000fca00078e3cff */
[----:B------:R-:W2:Y:S04]  /*cc70*/  @P0 LDG.E.U8 R6, desc[UR56][R2.64] ;  /* 0x0000003802060981 */ /* 0x000ea8000c1e1100 */
[----:B--2---:R0:W-:Y:S04]  /*cc80*/  STL [R1+0x200], R6 ;  /* 0x0002000601007387 */ /* 0x0041e80000100800 */
[----:B0-----:R-:W2:Y:S04]  /*cc90*/  LDL.LU R6, [R1+0x11a8] ;  /* 0x0011a80001067983 */ /* 0x001ea80000300800 */
[----:B------:R-:W3:Y:S04]  /*cca0*/  LDL R2, [R1+0x8cc] ;  /* 0x0008cc0001027983 */ /* 0x000ee80000100800 */
[----:B------:R-:W3:Y:S01]  /*ccb0*/  LDL R3, [R1+0x8d0] ;  /* 0x0008d00001037983 */ /* 0x000ee20000100800 */
[----:B--2---:R-:W-:-:S02]  /*ccc0*/  PRMT R6, RZ, 0x7610, R6 ;  /* 0x00007610ff067816 */ /* 0x004fc40000000006 */
        /* <DEDUP_REMOVED lines=35> */
[----:B------:R0:W-:Y:S01]  /*cf00*/  STL [R1+0xdd8], R121 ;  /* 0x000dd87901007387 */ /* 0x0001e20000100800 */
[----:B--2---:R-:W-:Y:S01]  /*cf10*/  PRMT R6, RZ, 0x7610, R6 ;  /* 0x00007610ff067816 */ /* 0x004fe20000000006 */
[----:B---3--:R-:W-:-:S02]  /*cf20*/  @P1 IMAD.MOV.U32 R2, RZ, RZ, R3 ;  /* 0x000000ffff021224 */ /* 0x008fc400078e0003 */
[----:B------:R-:W-:Y:S02]  /*cf30*/  @P1 IMAD.MOV.U32 R3, RZ, RZ, R121 ;  /* 0x000000ffff031224 */ /* 0x000fe400078e0079 */
[----:B0-----:R-:W2:Y:S04]  /*cf40*/  LDL.LU R121, [R1+0x898] ;  /* 0x0008980001797983 */ /* 0x001ea80000300800 */
[----:B------:R-:W3:Y:S04]  /*cf50*/  @P1 LDG.E.U8 R8, desc[UR56][R2.64] ;  /* 0x0000003802081981 */ /* 0x000ee8000c1e1100 */
[----:B---3--:R0:W-:Y:S04]  /*cf60*/  STL [R1+0x1b4], R8 ;  /* 0x0001b40801007387 */ /* 0x0081e80000100800 */
[----:B0-----:R-:W3:Y:S04]  /*cf70*/  LDL.LU R8, [R1+0x1194] ;  /* 0x0011940001087983 */ /* 0x001ee80000300800 */
[----:B------:R-:W4:Y:S04]  /*cf80*/  LDL R3, [R1+0x8a8] ;  /* 0x0008a80001037983 */ /* 0x000f280000100800 */
[----:B------:R0:W-:Y:S01]  /*cf90*/  STL [R1+0xdd4], R123 ;  /* 0x000dd47b01007387 */ /* 0x0001e20000100800 */
[----:B---3--:R-:W-:Y:S01]  /*cfa0*/  PRMT R8, RZ, 0x7610, R8 ;  /* 0x00007610ff087816 */ /* 0x008fe20000000008 */
[----:B----4-:R-:W-:-:S02]  /*cfb0*/  @P1 IMAD.MOV.U32 R2, RZ, RZ, R3 ;  /* 0x000000ffff021224 */ /* 0x010fc400078e0003 */
[----:B------:R-:W-:Y:S02]  /*cfc0*/  @P1 IMAD.MOV.U32 R3, RZ, RZ, R123 ;  /* 0x000000ffff031224 */ /* 0x000fe400078e007b */
[----:B0-----:R-:W3:Y:S04]  /*cfd0*/  LDL.LU R123, [R1+0x890] ;  /* 0x00089000017b7983 */ /* 0x001ee80000300800 */
[----:B------:R-:W4:Y:S04]  /*cfe0*/  @P1 LDG.E.U8 R6, desc[UR56][R2.64] ;  /* 0x0000003802061981 */ /* 0x000f28000c1e1100 */
[----:B----4-:R0:W-:Y:S04]  /*cff0*/  STL [R1+0x1c4], R6 ;  /* 0x0001c40601007387 */ /* 0x0101e80000100800 */
[----:B0-----:R-:W4:Y:S04]  /*d000*/  LDL.LU R6, [R1+0x1190] ;  /* 0x0011900001067983 */ /* 0x001f280000300800 */
[----:B------:R-:W2:Y:S04]  /*d010*/  LDL R3, [R1+0x8a0] ;  /* 0x0008a00001037983 */ /* 0x000ea80000100800 */
[----:B------:R-:W-:Y:S01]  /*d020*/  STL [R1+0xf7c], R125 ;  /* 0x000f7c7d01007387 */ /* 0x000fe20000100800 */
[----:B----4-:R-:W-:Y:S01]  /*d030*/  PRMT R6, RZ, 0x7610, R6 ;  /* 0x00007610ff067816 */ /* 0x010fe20000000006 */
[----:B--2---:R-:W-:-:S02]  /*d040*/  @P1 IMAD.MOV.U32 R2, RZ, RZ, R3 ;  /* 0x000000ffff021224 */ /* 0x004fc400078e0003 */
[----:B------:R-:W-:-:S05]  /*d050*/  @P1 IMAD.MOV.U32 R3, RZ, RZ, R125 ;  /* 0x000000ffff031224 */ /* 0x000fca00078e007d */
[----:B------:R0:W2:Y:S02]  /*d060*/  @P1 LDG.E.U8 R8, desc[UR56][R2.64] ;  /* 0x0000003802081981 */ /* 0x0000a4000c1e1100 */
[----:B0-----:R-:W-:Y:S02]  /*d070*/  @P0 IMAD.MOV.U32 R2, RZ, RZ, R121 ;  /* 0x000000ffff020224 */ /* 0x001fe400078e0079 */
[----:B------:R-:W-:-:S05]  /*d080*/  @P0 IMAD.MOV.U32 R3, RZ, RZ, R127 ;  /* 0x000000ffff030224 */ /* 0x000fca00078e007f */
[----:B------:R-:W4:Y:S04]  /*d090*/  @P0 LDG.E.U8 R6, desc[UR56][R2.64] ;  /* 0x0000003802060981 */ /* 0x000f28000c1e1100 */
[----:B--2---:R0:W-:Y:S04]  /*d0a0*/  STL [R1+0x1b0], R8 ;  /* 0x0001b00801007387 */ /* 0x0041e80000100800 */
[----:B0-----:R-:W2:Y:S01]  /*d0b0*/  LDL.LU R8, [R1+0x118c] ;  /* 0x00118c0001087983 */ /* 0x001ea20000300800 */
[----:B------:R-:W-:-:S03]  /*d0c0*/  ISETP.GT.AND P1, PT, R0, 0x15, PT ;  /* 0x000000150000780c */ /* 0x000fc60003f24270 */
[----:B------:R-:W-:Y:S04]  /*d0d0*/  STL [R1+0xf84], R121 ;  /* 0x000f847901007387 */ /* 0x000fe80000100800 */
[----:B------:R-:W-:Y:S04]  /*d0e0*/  STL [R1+0xf80], R127 ;  /* 0x000f807f01007387 */ /* 0x000fe80000100800 */
[----:B----4-:R0:W-:Y:S04]  /*d0f0*/  STL [R1+0x1a8], R6 ;  /* 0x0001a80601007387 */ /* 0x0101e80000100800 */
[----:B0-----:R-:W4:Y:S01]  /*d100*/  LDL.LU R6, [R1+0x1188] ;  /* 0x0011880001067983 */ /* 0x001f220000300800 */
[----:B---3--:R-:W-:-:S02]  /*d110*/  @P0 IMAD.MOV.U32 R2, RZ, RZ, R123 ;  /* 0x000000ffff020224 */ /* 0x008fc400078e007b */
[----:B------:R-:W-:Y:S01]  /*d120*/  @P0 IMAD.MOV.U32 R3, RZ, RZ, R129 ;  /* 0x000000ffff030224 */ /* 0x000fe200078e0081 */
[----:B------:R-:W-:Y:S02]  /*d130*/  PRMT R7, RZ, 0x7610, R7 ;  /* 0x00007610ff077816 */ /* 0x000fe40000000007 */
[----:B------:R-:W-:Y:S02]  /*d140*/  PRMT R5, RZ, 0x7610, R5 ;  /* 0x00007610ff057816 */ /* 0x000fe40000000005 */
[----:B------:R-:W-:Y:S01]  /*d150*/  PRMT R23, RZ, 0x7610, R23 ;  /* 0x00007610ff177816 */ /* 0x000fe20000000017 */
[----:B------:R-:W-:Y:S04]  /*d160*/  STL [R1+0xf8c], R123 ;  /* 0x000f8c7b01007387 */ /* 0x000fe80000100800 */
[----:B------:R0:W-:Y:S01]  /*d170*/  STL [R1+0xf88], R129 ;  /* 0x000f888101007387 */ /* 0x0001e20000100800 */
[----:B------:R-:W-:-:S02]  /*d180*/  PRMT R127, RZ, 0x7610, R127 ;  /* 0x00007610ff7f7816 */ /* 0x000fc4000000007f */
[----:B0-----:R-:W-:Y:S02]  /*d190*/  PRMT R129, RZ, 0x7610, R129 ;  /* 0x00007610ff817816 */ /* 0x001fe40000000081 */
[----:B------:R-:W-:Y:S02]  /*d1a0*/  PRMT R22, RZ, 0x7610, R22 ;  /* 0x00007610ff167816 */ /* 0x000fe40000000016 */
[----:B------:R-:W-:Y:S02]  /*d1b0*/  PRMT R21, RZ, 0x7610, R21 ;  /* 0x00007610ff157816 */ /* 0x000fe40000000015 */
[----:B------:R-:W-:Y:S02]  /*d1c0*/  PRMT R20, RZ, 0x7610, R20 ;  /* 0x00007610ff147816 */ /* 0x000fe40000000014 */
[----:B------:R-:W-:Y:S02]  /*d1d0*/  PRMT R18, RZ, 0x7610, R18 ;  /* 0x00007610ff127816 */ /* 0x000fe40000000012 */
[----:B--2---:R-:W-:-:S06]  /*d1e0*/  PRMT R8, RZ, 0x7610, R8 ;  /* 0x00007610ff087816 */ /* 0x004fcc0000000008 */
[----:B------:R0:W2:Y:S02]  /*d1f0*/  @P0 LDG.E.U8 R8, desc[UR56][R2.64] ;  /* 0x0000003802080981 */ /* 0x0000a4000c1e1100 */
[----:B0-----:R-:W-:Y:S02]  /*d200*/  @P0 IMAD.MOV.U32 R2, RZ, RZ, R120 ;  /* 0x000000ffff020224 */ /* 0x001fe400078e0078 */
[----:B------:R-:W-:Y:S01]  /*d210*/  @P0 IMAD.MOV.U32 R3, RZ, RZ, R131 ;  /* 0x000000ffff030224 */ /* 0x000fe200078e0083 */
[----:B----4-:R-:W-:-:S06]  /*d220*/  PRMT R6, RZ, 0x7610, R6 ;  /* 0x00007610ff067816 */ /* 0x010fcc0000000006 */
[----:B------:R0:W3:Y:S02]  /*d230*/  @P0 LDG.E.U8 R6, desc[UR56][R2.64] ;  /* 0x0000003802060981 */ /* 0x0000e4000c1e1100 */
[----:B0-----:R-:W-:Y:S02]  /*d240*/  @P0 IMAD.MOV.U32 R2, RZ, RZ, R122 ;  /* 0x000000ffff020224 */ /* 0x001fe400078e007a */
[----:B------:R-:W-:-:S05]  /*d250*/  @P0 IMAD.MOV.U32 R3, RZ, RZ, R133 ;  /* 0x000000ffff030224 */ /* 0x000fca00078e0085 */
[----:B------:R0:W4:Y:S02]  /*d260*/  @P0 LDG.E.U8 R7, desc[UR56][R2.64] ;  /* 0x0000003802070981 */ /* 0x000124000c1e1100 */
[----:B0-----:R-:W-:Y:S02]  /*d270*/  @P1 IMAD.MOV.U32 R2, RZ, RZ, R124 ;  /* 0x000000ffff021224 */ /* 0x001fe400078e007c */
[----:B------:R-:W-:-:S05]  /*d280*/  @P1 IMAD.MOV.U32 R3, RZ, RZ, R135 ;  /* 0x000000ffff031224 */ /* 0x000fca00078e0087 */
[----:B------:R0:W4:Y:S01]  /*d290*/  @P1 LDG.E.U8 R5, desc[UR56][R2.64] ;  /* 0x0000003802051981 */ /* 0x000122000c1e1100 */
[----:B------:R-:W-:Y:S01]  /*d2a0*/  ISETP.GT.AND P0, PT, R0, 0x16, PT ;  /* 0x000000160000780c */ /* 0x000fe20003f04270 */
[----:B0-----:R-:W-:Y:S02]  /*d2b0*/  @P1 IMAD.MOV.U32 R2, RZ, RZ, R126 ;  /* 0x000000ffff021224 */ /* 0x001fe400078e007e */
[----:B------:R-:W-:-:S05]  /*d2c0*/  @P1 IMAD.MOV.U32 R3, RZ, RZ, R137 ;  /* 0x000000ffff031224 */ /* 0x000fca00078e0089 */
[----:B------:R0:W4:Y:S02]  /*d2d0*/  @P1 LDG.E.U8 R23, desc[UR56][R2.64] ;  /* 0x0000003802171981 */ /* 0x000124000c1e1100 */
        /* <DEDUP_REMOVED lines=17> */
[----:B------:R0:W4:Y:S01]  /*d3f0*/  @P0 LDG.E.U8 R18, desc[UR56][R2.64] ;  /* 0x0000003802120981 */ /* 0x000122000c1e1100 */
[----:B------:R-:W-:-:S13]  /*d400*/  ISETP.GT.AND P1, PT, R0, 0x17, PT ;  /* 0x000000170000780c */ /* 0x000fda0003f24270 */
[----:B0-----:R-:W-:Y:S01]  /*d410*/  @P1 IMAD.MOV.U32 R2, RZ, RZ, R140 ;  /* 0x000000ffff021224 */ /* 0x001fe200078e008c */
[----:B--2---:R0:W-:Y:S04]  /*d420*/  STL [R1+0x198], R8 ;  /* 0x0001980801007387 */ /* 0x0041e80000100800 */
[----:B0-----:R-:W2:Y:S04]  /*d430*/  LDL.LU R8, [R1+0x1184] ;  /* 0x0011840001087983 */ /* 0x001ea80000300800 */
[----:B------:R-:W-:Y:S04]  /*d440*/  STL [R1+0xf94], R120 ;  /* 0x000f947801007387 */ /* 0x000fe80000100800 */
[----:B------:R-:W-:Y:S04]  /*d450*/  STL [R1+0xf90], R131 ;  /* 0x000f908301007387 */ /* 0x000fe80000100800 */
[----:B---3--:R0:W-:Y:S04]  /*d460*/  STL [R1+0x1a4], R6 ;  /* 0x0001a40601007387 */ /* 0x0081e80000100800 */
[----:B0-----:R-:W3:Y:S04]  /*d470*/  LDL.LU R6, [R1+0x1180] ;  /* 0x0011800001067983 */ /* 0x001ee80000300800 */
[----:B------:R-:W-:Y:S04]  /*d480*/  STL [R1+0xf9c], R122 ;  /* 0x000f9c7a01007387 */ /* 0x000fe80000100800 */
[----:B------:R-:W-:Y:S04]  /*d490*/  STL [R1+0xf98], R133 ;  /* 0x000f988501007387 */ /* 0x000fe80000100800 */
[----:B----4-:R0:W-:Y:S04]  /*d4a0*/  STL [R1+0x194], R7 ;  /* 0x0001940701007387 */ /* 0x0101e80000100800 */
[----:B0-----:R-:W4:Y:S04]  /*d4b0*/  LDL.LU R7, [R1+0x117c] ;  /* 0x00117c0001077983 */ /* 0x001f280000300800 */
[----:B------:R-:W-:Y:S04]  /*d4c0*/  STL [R1+0xfa4], R124 ;  /* 0x000fa47c01007387 */ /* 0x000fe80000100800 */
[----:B------:R-:W-:Y:S04]  /*d4d0*/  STL [R1+0xfa0], R135 ;  /* 0x000fa08701007387 */ /* 0x000fe80000100800 */
[----:B------:R0:W-:Y:S04]  /*d4e0*/  STL [R1+0x16c], R5 ;  /* 0x00016c0501007387 */ /* 0x0001e80000100800 */
[----:B0-----:R-:W4:Y:S04]  /*d4f0*/  LDL.LU R5, [R1+0x1178] ;  /* 0x0011780001057983 */ /* 0x001f280000300800 */
[----:B------:R-:W-:Y:S04]  /*d500*/  STL [R1+0xfac], R126 ;  /* 0x000fac7e01007387 */ /* 0x000fe80000100800 */
[----:B------:R-:W-:Y:S04]  /*d510*/  STL [R1+0xfa8], R137 ;  /* 0x000fa88901007387 */ /* 0x000fe80000100800 */
[----:B------:R0:W-:Y:S04]  /*d520*/  STL [R1+0x168], R23 ;  /* 0x0001681701007387 */ /* 0x0001e80000100800 */
[----:B0-----:R-:W4:Y:S04]  /*d530*/  LDL.LU R23, [R1+0x1174] ;  /* 0x0011740001177983 */ /* 0x001f280000300800 */
[----:B------:R-:W-:Y:S04]  /*d540*/  STL [R1+0xfb4], R128 ;  /* 0x000fb48001007387 */ /* 0x000fe80000100800 */
[----:B------:R-:W-:Y:S04]  /*d550*/  STL [R1+0xfb0], R139 ;  /* 0x000fb08b01007387 */ /* 0x000fe80000100800 */
[----:B------:R-:W-:Y:S04]  /*d560*/  STL [R1+0xfbc], R130 ;  /* 0x000fbc8201007387 */ /* 0x000fe80000100800 */
[----:B------:R-:W-:Y:S04]  /*d570*/  STL [R1+0xfb8], R141 ;  /* 0x000fb88d01007387 */ /* 0x000fe80000100800 */
        /* <DEDUP_REMOVED lines=12> */
[----:B------:R-:W2:Y:S04]  /*d640*/  LDL R134, [R1+0x824] ;  /* 0x0008240001867983 */ /* 0x000ea80000100800 */
[----:B------:R-:W-:Y:S04]  /*d650*/  STL [R1+0xfdc], R138 ;  /* 0x000fdc8a01007387 */ /* 0x000fe80000100800 */
[----:B------:R-:W-:Y:S04]  /*d660*/  STL [R1+0xfd8], R149 ;  /* 0x000fd89501007387 */ /* 0x000fe80000100800 */
[----:B------:R0:W-:Y:S04]  /*d670*/  STL [R1+0x14c], R18 ;  /* 0x00014c1201007387 */ /* 0x0001e80000100800 */
[----:B0-----:R-:W4:Y:S04]  /*d680*/  LDL.LU R18, [R1+0x1164] ;  /* 0x0011640001127983 */ /* 0x001f280000300800 */
[----:B------:R-:W3:Y:S04]  /*d690*/  LDL R149, [R1+0x81c] ;  /* 0x00081c0001957983 */ /* 0x000ee80000100800 */
[----:B------:R0:W-:Y:S04]  /*d6a0*/  STL [R1+0xfe4], R140 ;  /* 0x000fe48c01007387 */ /* 0x0001e80000100800 */
[----:B0-----:R-:W2:Y:S01]  /*d6b0*/  LDL R140, [R1+0x82c] ;  /* 0x00082c00018c7983 */ /* 0x001ea20000100800 */
[----:B------:R-:W-:Y:S01]  /*d6c0*/  PRMT R147, RZ, 0x7610, R147 ;  /* 0x00007610ff937816 */ /* 0x000fe20000000093 */
[----:B------:R-:W-:Y:S01]  /*d6d0*/  @P1 IMAD.MOV.U32 R3, RZ, RZ, R151 ;  /* 0x000000ffff031224 */ /* 0x000fe200078e0097 */
[----:B------:R-:W-:-:S04]  /*d6e0*/  PRMT R145, RZ, 0x7610, R145 ;  /* 0x00007610ff917816 */ /* 0x000fc80000000091 */
[----:B------:R0:W4:Y:S01]  /*d6f0*/  @P1 LDG.E.U8 R147, desc[UR56][R2.64] ;  /* 0x0000003802931981 */ /* 0x000122000c1e1100 */
[----:B------:R-:W-:Y:S01]  /*d700*/  PRMT R123, RZ, 0x7610, R123 ;  /* 0x00007610ff7b7816 */ /* 0x000fe2000000007b */
[----:B0-----:R-:W-:Y:S01]  /*d710*/  @P1 IMAD.MOV.U32 R2, RZ, RZ, R142 ;  /* 0x000000ffff021224 */ /* 0x001fe200078e008e */
[----:B------:R-:W-:Y:S01]  /*d720*/  PRMT R121, RZ, 0x7610, R121 ;  /* 0x00007610ff797816 */ /* 0x000fe20000000079 */
[----:B------:R0:W-:Y:S04]  /*d730*/  STL [R1+0xfe0], R151 ;  /* 0x000fe09701007387 */ /* 0x0001e80000100800 */
[----:B------:R-:W-:Y:S01]  /*d740*/  STL [R1+0xfe8], R142 ;  /* 0x000fe88e01007387 */ /* 0x000fe20000100800 */
[----:B--2---:R-:W-:-:S03]  /*d750*/  @P1 IMAD.MOV.U32 R3, RZ, RZ, R140 ;  /* 0x000000ffff031224 */ /* 0x004fc600078e008c */
[----:B------:R-:W2:Y:S04]  /*d760*/  LDL R140, [R1+0x804] ;  /* 0x00080400018c7983 */ /* 0x000ea80000100800 */
[----:B------:R1:W4:Y:S02]  /*d770*/  @P1 LDG.E.U8 R145, desc[UR56][R2.64] ;  /* 0x0000003802911981 */ /* 0x000324000c1e1100 */
[----:B-1----:R-:W-:Y:S02]  /*d780*/  @P1 IMAD.MOV.U32 R2, RZ, RZ, R144 ;  /* 0x000000ffff021224 */ /* 0x002fe400078e0090 */
[----:B------:R-:W-:Y:S02]  /*d790*/  @P1 IMAD.MOV.U32 R3, RZ, RZ, R134 ;  /* 0x000000ffff031224 */ /* 0x000fe400078e0086 */
[----:B------:R-:W2:Y:S04]  /*d7a0*/  LDL R134, [R1+0x808] ;  /* 0x0008080001867983 */ /* 0x000ea80000100800 */
[----:B------:R1:W4:Y:S04]  /*d7b0*/  @P1 LDG.E.U8 R123, desc[UR56][R2.64] ;  /* 0x00000038027b1981 */ /* 0x000328000c1e1100 */
[----:B------:R-:W-:Y:S04]  /*d7c0*/  STL [R1+0xfec], R144 ;  /* 0x000fec9001007387 */ /* 0x000fe80000100800 */
[----:B0-----:R-:W4:Y:S01]  /*d7d0*/  LDL R151, [R1+0x7fc] ;  /* 0x0007fc0001977983 */ /* 0x001f220000100800 */
[----:B-1----:R-:W-:-:S02]  /*d7e0*/  @P1 IMAD.MOV.U32 R2, RZ, RZ, R146 ;  /* 0x000000ffff021224 */ /* 0x002fc400078e0092 */
[----:B---3--:R-:W-:Y:S02]  /*d7f0*/  @P1 IMAD.MOV.U32 R3, RZ, RZ, R149 ;  /* 0x000000ffff031224 */ /* 0x008fe400078e0095 */
[----:B------:R-:W3:Y:S04]  /*d800*/  LDL R149, [R1+0x800] ;  /* 0x0008000001957983 */ /* 0x000ee80000100800 */
[----:B------:R-:W-:Y:S04]  /*d810*/  STL [R1+0xff0], R146 ;  /* 0x000ff09201007387 */ /* 0x000fe80000100800 */
[----:B------:R0:W4:Y:S04]  /*d820*/  @P1 LDG.E.U8 R121, desc[UR56][R2.64] ;  /* 0x0000003802791981 */ /* 0x000128000c1e1100 */
[----:B------:R-:W2:Y:S01]  /*d830*/  LDL R3, [R1+0x814] ;  /* 0x0008140001037983 */ /* 0x000ea20000100800 */
[----:B------:R-:W-:-:S02]  /*d840*/  ISETP.GT.AND P0, PT, R0, 0x18, PT ;  /* 0x000000180000780c */ /* 0x000fc40003f04270 */
[----:B------:R-:W-:-:S11]  /*d850*/  PRMT R12, RZ, 0x7610, R12 ;  /* 0x00007610ff0c7816 */ /* 0x000fd6000000000c */
[----:B0-----:R-:W-:-:S05]  /*d860*/  @P0 IMAD.MOV.U32 R2, RZ, RZ, R148 ;  /* 0x000000ffff020224 */ /* 0x001fca00078e0094 */
[----:B--2---:R-:W2:Y:S04]  /*d870*/  @P0 LDG.E.U8 R12, desc[UR56][R2.64] ;  /* 0x00000038020c0981 */ /* 0x004ea8000c1e1100 */
[----:B------:R-:W-:Y:S04]  /*d880*/  STL [R1+0xff4], R148 ;  /* 0x000ff49401007387 */ /* 0x000fe80000100800 */
[----:B--2---:R0:W-:Y:S04]  /*d890*/  STL [R1+0x148], R12 ;  /* 0x0001480c01007387 */ /* 0x0041e80000100800 */
[----:B0-----:R-:W2:Y:S04]  /*d8a0*/  LDL.LU R12, [R1+0x1160] ;  /* 0x00116000010c7983 */ /* 0x001ea80000300800 */
[----:B------:R-:W3:Y:S01]  /*d8b0*/  LDL R3, [R1+0x80c] ;  /* 0x00080c0001037983 */ /* 0x000ee20000100800 */
[----:B------:R-:W-:Y:S01]  /*d8c0*/  PRMT R10, RZ, 0x7610, R10 ;  /* 0x00007610ff0a7816 */ /* 0x000fe2000000000a */
[----:B------:R-:W-:Y:S01]  /*d8d0*/  @P0 IMAD.MOV.U32 R2, RZ, RZ, R150 ;  /* 0x000000ffff020224 */ /* 0x000fe200078e0096 */
[----:B------:R-:W-:-:S04]  /*d8e0*/  PRMT R19, RZ, 0x7610, R19 ;  /* 0x00007610ff137816 */ /* 0x000fc80000000013 */
[----:B---3--:R0:W3:Y:S02]  /*d8f0*/  @P0 LDG.E.U8 R10, desc[UR56][R2.64] ;  /* 0x00000038020a0981 */ /* 0x0080e4000c1e1100 */
[----:B0-----:R-:W-:Y:S02]  /*d900*/  @P0 IMAD.MOV.U32 R2, RZ, RZ, R134 ;  /* 0x000000ffff020224 */ /* 0x001fe400078e0086 */
[----:B------:R-:W-:-:S05]  /*d910*/  @P0 IMAD.MOV.U32 R3, RZ, RZ, R140 ;  /* 0x000000ffff030224 */ /* 0x000fca00078e008c */
[----:B------:R0:W2:Y:S01]  /*d920*/  @P0 LDG.E.U8 R19, desc[UR56][R2.64] ;  /* 0x0000003802130981 */ /* 0x0000a2000c1e1100 */
[----:B------:R-:W-:-:S03]  /*d930*/  PRMT R146, RZ, 0x7610, R146 ;  /* 0x00007610ff927816 */ /* 0x000fc60000000092 */
[----:B------:R-:W-:Y:S01]  /*d940*/  STL [R1+0xff8], R150 ;  /* 0x000ff89601007387 */ /* 0x000fe20000100800 */
[----:B0-----:R-:W-:Y:S02]  /*d950*/  @P0 IMAD.MOV.U32 R2, RZ, RZ, R149 ;  /* 0x000000ffff020224 */ /* 0x001fe400078e0095 */
[----:B----4-:R-:W-:-:S05]  /*d960*/  @P0 IMAD.MOV.U32 R3, RZ, RZ, R151 ;  /* 0x000000ffff030224 */ /* 0x010fca00078e0097 */
[----:B------:R-:W4:Y:S04]  /*d970*/  @P0 LDG.E.U8 R146, desc[UR56][R2.64] ;  /* 0x0000003802920981 */ /* 0x000f28000c1e1100 */
[----:B---3--:R0:W-:Y:S04]  /*d980*/  STL [R1+0x140], R10 ;  /* 0x0001400a01007387 */ /* 0x0081e80000100800 */
[----:B0-----:R-:W3:Y:S04]  /*d990*/  LDL.LU R10, [R1+0x115c] ;  /* 0x00115c00010a7983 */ /* 0x001ee80000300800 */
[----:B------:R-:W3:Y:S04]  /*d9a0*/  LDL R140, [R1+0x7e4] ;  /* 0x0007e400018c7983 */ /* 0x000ee80000100800 */
[----:B------:R-:W3:Y:S04]  /*d9b0*/  LDL R134, [R1+0x7e8] ;  /* 0x0007e80001867983 */ /* 0x000ee80000100800 */
[----:B--2---:R0:W-:Y:S04]  /*d9c0*/  STL [R1+0x144], R19 ;  /* 0x0001441301007387 */ /* 0x0041e80000100800 */
[----:B0-----:R-:W2:Y:S04]  /*d9d0*/  LDL.LU R19, [R1+0x1158] ;  /* 0x0011580001137983 */ /* 0x001ea80000300800 */
[----:B------:R-:W3:Y:S04]  /*d9e0*/  LDL R2, [R1+0x7f4] ;  /* 0x0007f40001027983 */ /* 0x000ee80000100800 */
[----:B------:R-:W3:Y:S01]  /*d9f0*/  LDL R3, [R1+0x7f8] ;  /* 0x0007f80001037983 */ /* 0x000ee20000100800 */
[----:B------:R-:W-:-:S02]  /*da00*/  ISETP.GT.AND P1, PT, R0, 0x19, PT ;  /* 0x000000190000780c */ /* 0x000fc40003f24270 */
[----:B------:R-:W-:Y:S01]  /*da10*/  PRMT R130, RZ, 0x7610, R130 ;  /* 0x00007610ff827816 */ /* 0x000fe20000000082 */
[----:B------:R-:W2:Y:S04]  /*da20*/  LDL R151, [R1+0x7dc] ;  /* 0x0007dc0001977983 */ /* 0x000ea80000100800 */
[----:B------:R-:W2:Y:S04]  /*da30*/  LDL R150, [R1+0x7e0] ;  /* 0x0007e00001967983 */ /* 0x000ea80000100800 */
[----:B------:R-:W2:Y:S04]  /*da40*/  LDL R149, [R1+0x7d4] ;  /* 0x0007d40001957983 */ /* 0x000ea80000100800 */
[----:B----4-:R0:W-:Y:S04]  /*da50*/  STL [R1+0x13c], R146 ;  /* 0x00013c9201007387 */ /* 0x0101e80000100800 */
[----:B0-----:R-:W4:Y:S01]  /*da60*/  LDL R146, [R1+0x7d8] ;  /* 0x0007d80001927983 */ /* 0x001f220000100800 */
[----:B---3--:R-:W-:-:S04]  /*da70*/  @P1 LOP3.LUT R3, R3, R2, RZ, 0x3c, !PT ;  /* 0x0000000203031212 */ /* 0x008fc800078e3cff */
[----:B------:R-:W-:-:S04]  /*da80*/  @P1 LOP3.LUT R2, R3, R2, RZ, 0x3c, !PT ;  /* 0x0000000203021212 */ /* 0x000fc800078e3cff */
[----:B------:R-:W-:-:S05]  /*da90*/  @P1 LOP3.LUT R3, R3, R2, RZ, 0x3c, !PT ;  /* 0x0000000203031212 */ /* 0x000fca00078e3cff */
[----:B------:R0:W3:Y:S04]  /*daa0*/  @P1 LDG.E.U8 R130, desc[UR56][R2.64] ;  /* 0x0000003802821981 */ /* 0x0000e8000c1e1100 */
[----:B------:R-:W0:Y:S04]  /*dab0*/  LDL R2, [R1+0x7ec] ;  /* 0x0007ec0001027983 */ /* 0x000e280000100800 */
[----:B------:R-:W0:Y:S01]  /*dac0*/  LDL R3, [R1+0x7f0] ;  /* 0x0007f00001037983 */ /* 0x000e220000100800 */
[----:B------:R-:W-:Y:S02]  /*dad0*/  PRMT R128, RZ, 0x7610, R128 ;  /* 0x00007610ff807816 */ /* 0x000fe40000000080 */
[----:B------:R-:W-:-:S02]  /*dae0*/  ISETP.GT.AND P0, PT, R0, 0x1a, PT ;  /* 0x0000001a0000780c */ /* 0x000fc40003f04270 */
[----:B------:R-:W-:Y:S02]  /*daf0*/  PRMT R252, RZ, 0x7610, R252 ;  /* 0x00007610fffc7816 */ /* 0x000fe400000000fc */
[----:B------:R-:W-:Y:S02]  /*db00*/  PRMT R250, RZ, 0x7610, R250 ;  /* 0x00007610fffa7816 */ /* 0x000fe400000000fa */
[----:B------:R-:W-:Y:S02]  /*db10*/  PRMT R142, RZ, 0x7610, R142 ;  /* 0x00007610ff8e7816 */ /* 0x000fe4000000008e */
[----:B0-----:R-:W-:-:S04]  /*db20*/  @P1 LOP3.LUT R3, R3, R2, RZ, 0x3c, !PT ;  /* 0x0000000203031212 */ /* 0x001fc800078e3cff */
[----:B------:R-:W-:-:S04]  /*db30*/  @P1 LOP3.LUT R2, R3, R2, RZ, 0x3c, !PT ;  /* 0x0000000203021212 */ /* 0x000fc800078e3cff */
[----:B------:R-:W-:-:S05]  /*db40*/  @P1 LOP3.LUT R3, R3, R2, RZ, 0x3c, !PT ;  /* 0x0000000203031212 */ /* 0x000fca00078e3cff */
[----:B------:R0:W3:Y:S02]  /*db50*/  @P1 LDG.E.U8 R128, desc[UR56][R2.64] ;  /* 0x0000003802801981 */ /* 0x0000e4000c1e1100 */
[----:B0-----:R-:W-:Y:S02]  /*db60*/  @P1 IMAD.MOV.U32 R2, RZ, RZ, R134 ;  /* 0x000000ffff021224 */ /* 0x001fe400078e0086 */
[----:B------:R-:W-:Y:S01]  /*db70*/  @P1 IMAD.MOV.U32 R3, RZ, RZ, R140 ;  /* 0x000000ffff031224 */ /* 0x000fe200078e008c */
[----:B------:R-:W3:Y:S04]  /*db80*/  LDL R134, [R1+0x7c8] ;  /* 0x0007c80001867983 */ /* 0x000ee80000100800 */
[----:B------:R2:W3:Y:S04]  /*db90*/  @P1 LDG.E.U8 R252, desc[UR56][R2.64] ;  /* 0x0000003802fc1981 */ /* 0x0004e8000c1e1100 */
[----:B------:R-:W3:Y:S01]  /*dba0*/  LDL R140, [R1+0x7c4] ;  /* 0x0007c400018c7983 */ /* 0x000ee20000100800 */
[----:B--2---:R-:W-:-:S02]  /*dbb0*/  @P1 IMAD.MOV.U32 R2, RZ, RZ, R150 ;  /* 0x000000ffff021224 */ /* 0x004fc400078e0096 */
[----:B------:R-:W-:Y:S01]  /*dbc0*/  @P1 IMAD.MOV.U32 R3, RZ, RZ, R151 ;  /* 0x000000ffff031224 */ /* 0x000fe200078e0097 */
[----:B------:R-:W-:Y:S01]  /*dbd0*/  PRMT R17, RZ, 0x7610, R17 ;  /* 0x00007610ff117816 */ /* 0x000fe20000000011 */
[----:B------:R-:W2:Y:S04]  /*dbe0*/  LDL R151, [R1+0x7c0] ;  /* 0x0007c00001977983 */ /* 0x000ea80000100800 */
[----:B------:R4:W2:Y:S01]  /*dbf0*/  @P1 LDG.E.U8 R250, desc[UR56][R2.64] ;  /* 0x0000003802fa1981 */ /* 0x0008a2000c1e1100 */
[----:B------:R-:W-:-:S03]  /*dc00*/  PRMT R16, RZ, 0x7610, R16 ;  /* 0x00007610ff107816 */ /* 0x000fc60000000010 */
[----:B------:R-:W2:Y:S01]  /*dc10*/  LDL R150, [R1+0x7b4] ;  /* 0x0007b40001967983 */ /* 0x000ea20000100800 */
[----:B----4-:R-:W-:Y:S02]  /*dc20*/  @P0 IMAD.MOV.U32 R2, RZ, RZ, R146 ;  /* 0x000000ffff020224 */ /* 0x010fe400078e0092 */
[----:B------:R-:W-:Y:S01]  /*dc30*/  @P0 IMAD.MOV.U32 R3, RZ, RZ, R149 ;  /* 0x000000ffff030224 */ /* 0x000fe200078e0095 */
[----:B------:R-:W4:Y:S04]  /*dc40*/  LDL R146, [R1+0x7ac] ;  /* 0x0007ac0001927983 */ /* 0x000f280000100800 */
[----:B------:R0:W2:Y:S04]  /*dc50*/  @P0 LDG.E.U8 R142, desc[UR56][R2.64] ;  /* 0x00000038028e0981 */ /* 0x0000a8000c1e1100 */
[----:B------:R-:W4:Y:S04]  /*dc60*/  LDL R149, [R1+0x7b8] ;  /* 0x0007b80001957983 */ /* 0x000f280000100800 */
[----:B------:R-:W0:Y:S04]  /*dc70*/  LDL R2, [R1+0x7cc] ;  /* 0x0007cc0001027983 */ /* 0x000e280000100800 */
[----:B------:R-:W0:Y:S02]  /*dc80*/  LDL R3, [R1+0x7d0] ;  /* 0x0007d00001037983 */ /* 0x000e240000100800 */
[----:B0-----:R-:W-:-:S04]  /*dc90*/  @P0 LOP3.LUT R3, R3, R2, RZ, 0x3c, !PT ;  /* 0x0000000203030212 */ /* 0x001fc800078e3cff */
[----:B------:R-:W-:-:S04]  /*dca0*/  @P0 LOP3.LUT R2, R3, R2, RZ, 0x3c, !PT ;  /* 0x0000000203020212 */ /* 0x000fc800078e3cff */
[----:B------:R-:W-:-:S05]  /*dcb0*/  @P0 LOP3.LUT R3, R3, R2, RZ, 0x3c, !PT ;  /* 0x0000000203030212 */ /* 0x000fca00078e3cff */
[----:B------:R3:W4:Y:S02]  /*dcc0*/  @P0 LDG.E.U8 R17, desc[UR56][R2.64] ;  /* 0x0000003802110981 */ /* 0x000724000c1e1100 */
[----:B---3--:R-:W-:Y:S02]  /*dcd0*/  @P0 IMAD.MOV.U32 R2, RZ, RZ, R134 ;  /* 0x000000ffff020224 */ /* 0x008fe400078e0086 */
[----:B------:R-:W-:-:S05]  /*dce0*/  @P0 IMAD.MOV.U32 R3, RZ, RZ, R140 ;  /* 0x000000ffff030224 */ /* 0x000fca00078e008c */
[----:B------:R-:W3:Y:S04]  /*dcf0*/  @P0 LDG.E.U8 R16, desc[UR56][R2.64] ;  /* 0x0000003802100981 */ /* 0x000ee8000c1e1100 */
[----:B--2---:R0:W-:Y:S04]  /*dd00*/  STL [R1+0x138], R142 ;  /* 0x0001388e01007387 */ /* 0x0041e80000100800 */
[----:B0-----:R-:W2:Y:S04]  /*dd10*/  LDL R142, [R1+0x7b0] ;  /* 0x0007b000018e7983 */ /* 0x001ea80000100800 */
[----:B----4-:R0:W-:Y:S04]  /*dd20*/  STL [R1+0x130], R17 ;  /* 0x0001301101007387 */ /* 0x0101e80000100800 */
[----:B0-----:R-:W4:Y:S04]  /*dd30*/  LDL.LU R17, [R1+0x1154] ;  /* 0x0011540001117983 */ /* 0x001f280000300800 */
[----:B------:R-:W4:Y:S04]  /*dd40*/  LDL R140, [R1+0x7a4] ;  /* 0x0007a400018c7983 */ /* 0x000f280000100800 */
[----:B------:R-:W4:Y:S04]  /*dd50*/  LDL R134, [R1+0x7a8] ;  /* 0x0007a80001867983 */ /* 0x000f280000100800 */
[----:B---3--:R0:W-:Y:S04]  /*dd60*/  STL [R1+0x134], R16 ;  /* 0x0001341001007387 */ /* 0x0081e80000100800 */
[----:B0-----:R-:W3:Y:S04]  /*dd70*/  LDL.LU R16, [R1+0x1150] ;  /* 0x0011500001107983 */ /* 0x001ee80000300800 */
[----:B------:R-:W2:Y:S01]  /*dd80*/  LDL R3, [R1+0x7bc] ;  /* 0x0007bc0001037983 */ /* 0x000ea20000100800 */
[----:B------:R-:W-:Y:S01]  /*dd90*/  PRMT R136, RZ, 0x7610, R136 ;  /* 0x00007610ff887816 */ /* 0x000fe20000000088 */
[----:B------:R-:W-:Y:S01]  /*dda0*/  @P0 IMAD.MOV.U32 R2, RZ, RZ, R151 ;  /* 0x000000ffff020224 */ /* 0x000fe200078e0097 */
[----:B------:R-:W-:-:S02]  /*ddb0*/  ISETP.GT.AND P1, PT, R0, 0x1b, PT ;  /* 0x0000001b0000780c */ /* 0x000fc40003f24270 */
[----:B------:R-:W-:Y:S02]  /*ddc0*/  PRMT R143, RZ, 0x7610, R143 ;  /* 0x00007610ff8f7816 */ /* 0x000fe4000000008f */
[----:B------:R-:W-:Y:S01]  /*ddd0*/  PRMT R141, RZ, 0x7610, R141 ;  /* 0x00007610ff8d7816 */ /* 0x000fe2000000008d */
[----:B--2---:R0:W2:Y:S08]  /*dde0*/  @P0 LDG.E.U8 R136, desc[UR56][R2.64] ;  /* 0x0000003802880981 */ /* 0x0040b0000c1e1100 */
[----:B0-----:R-:W-:-:S02]  /*ddf0*/  @P1 IMAD.MOV.U32 R2, RZ, RZ, R149 ;  /* 0x000000ffff021224 */ /* 0x001fc400078e0095 */
[----:B------:R-:W-:-:S05]  /*de00*/  @P1 IMAD.MOV.U32 R3, RZ, RZ, R150 ;  /* 0x000000ffff031224 */ /* 0x000fca00078e0096 */
[----:B------:R0:W3:Y:S01]  /*de10*/  @P1 LDG.E.U8 R143, desc[UR56][R2.64] ;  /* 0x00000038028f1981 */ /* 0x0000e2000c1e1100 */
[----:B------:R-:W-:Y:S01]  /*de20*/  PRMT R251, RZ, 0x7610, R251 ;  /* 0x00007610fffb7816 */ /* 0x000fe200000000fb */
[----:B0-----:R-:W-:Y:S02]  /*de30*/  @P1 IMAD.MOV.U32 R2, RZ, RZ, R142 ;  /* 0x000000ffff021224 */ /* 0x001fe400078e008e */
[----:B------:R-:W-:-:S05]  /*de40*/  @P1 IMAD.MOV.U32 R3, RZ, RZ, R146 ;  /* 0x000000ffff031224 */ /* 0x000fca00078e0092 */
[----:B------:R4:W3:Y:S02]  /*de50*/  @P1 LDG.E.U8 R141, desc[UR56][R2.64] ;  /* 0x00000038028d1981 */ /* 0x0008e4000c1e1100 */
[----:B----4-:R-:W-:Y:S02]  /*de60*/  @P1 IMAD.MOV.U32 R2, RZ, RZ, R134 ;  /* 0x000000ffff021224 */ /* 0x010fe400078e0086 */
[----:B------:R-:W-:-:S05]  /*de70*/  @P1 IMAD.MOV.U32 R3, RZ, RZ, R140 ;  /* 0x000000ffff031224 */ /* 0x000fca00078e008c */
[----:B------:R0:W4:Y:S04]  /*de80*/  @P1 LDG.E.U8 R251, desc[UR56][R2.64] ;  /* 0x0000003802fb1981 */ /* 0x000128000c1e1100 */
[----:B--2---:R1:W-:Y:S04]  /*de90*/  STL [R1+0x12c], R136 ;  /* 0x00012c8801007387 */ /* 0x0043e80000100800 */
[----:B------:R-:W2:Y:S01]  /*dea0*/  LDL R3, [R1+0x79c] ;  /* 0x00079c0001037983 */ /* 0x000ea20000100800 */
[----:B------:R-:W-:-:S03]  /*deb0*/  PRMT R125, RZ, 0x7610, R125 ;  /* 0x00007610ff7d7816 */ /* 0x000fc6000000007d */
[----:B------:R-:W3:Y:S04]  /*dec0*/  LDL R151, [R1+0x798] ;  /* 0x0007980001977983 */ /* 0x000ee80000100800 */
[----:B-1----:R-:W0:Y:S01]  /*ded0*/  LDL R136, [R1+0x7a0] ;  /* 0x0007a00001887983 */ /* 0x002e220000100800 */
[----:B------:R-:W-:Y:S02]  /*dee0*/  ISETP.GT.AND P0, PT, R0, 0x1c, PT ;  /* 0x0000001c0000780c */ /* 0x000fe40003f04270 */
[----:B------:R-:W-:Y:S01]  /*def0*/  PRMT R135, RZ, 0x7610, R135 ;  /* 0x00007610ff877816 */ /* 0x000fe20000000087 */
[----:B------:R-:W4:Y:S04]  /*df00*/  LDL R150, [R1+0x78c] ;  /* 0x00078c0001967983 */ /* 0x000f280000100800 */
[----:B------:R-:W4:Y:S04]  /*df10*/  LDL R149, [R1+0x790] ;  /* 0x0007900001957983 */ /* 0x000f280000100800 */
[----:B------:R-:W4:Y:S04]  /*df20*/  LDL R146, [R1+0x784] ;  /* 0x0007840001927983 */ /* 0x000f280000100800 */
[----:B------:R-:W4:Y:S04]  /*df30*/  LDL R134, [R1+0x788] ;  /* 0x0007880001867983 */ /* 0x000f280000100800 */
[----:B------:R-:W4:Y:S04]  /*df40*/  LDL R142, [R1+0x77c] ;  /* 0x00077c00018e7983 */ /* 0x000f280000100800 */
[----:B------:R-:W4:Y:S01]  /*df50*/  LDL R140, [R1+0x780] ;  /* 0x00078000018c7983 */ /* 0x000f220000100800 */
[----:B0-----:R-:W-:-:S03]  /*df60*/  @P1 IMAD.MOV.U32 R2, RZ, RZ, R136 ;  /* 0x000000ffff021224 */ /* 0x001fc600078e0088 */
[----:B------:R-:W4:Y:S04]  /*df70*/  LDL R136, [R1+0x778] ;  /* 0x0007780001887983 */ /* 0x000f280000100800 */
[----:B--2---:R3:W2:Y:S04]  /*df80*/  @P1 LDG.E.U8 R125, desc[UR56][R2.64] ;  /* 0x00000038027d1981 */ /* 0x0046a8000c1e1100 */
[----:B------:R-:W4:Y:S01]  /*df90*/  LDL R3, [R1+0x794] ;  /* 0x0007940001037983 */ /* 0x000f220000100800 */
[----:B---3--:R-:W-:-:S05]  /*dfa0*/  @P0 IMAD.MOV.U32 R2, RZ, RZ, R151 ;  /* 0x000000ffff020224 */ /* 0x008fca00078e0097 */
[----:B----4-:R0:W3:Y:S01]  /*dfb0*/  @P0 LDG.E.U8 R135, desc[UR56][R2.64] ;  /* 0x0000003802870981 */ /* 0x0100e2000c1e1100 */
[----:B------:R-:W-:Y:S02]  /*dfc0*/  PRMT R148, RZ, 0x7610, R148 ;  /* 0x00007610ff947816 */ /* 0x000fe40000000094 */
[----:B------:R-:W-:Y:S02]  /*dfd0*/  ISETP.GT.AND P1, PT, R0, 0x1d, PT ;  /* 0x0000001d0000780c */ /* 0x000fe40003f24270 */
[----:B------:R-:W-:Y:S01]  /*dfe0*/  PRMT R144, RZ, 0x7610, R144 ;  /* 0x00007610ff907816 */ /* 0x000fe20000000090 */
[----:B0-----:R-:W-:Y:S02]  /*dff0*/  @P0 IMAD.MOV.U32 R2, RZ, RZ, R149 ;  /* 0x000000ffff020224 */ /* 0x001fe400078e0095 */
[----:B------:R-:W-:-:S05]  /*e000*/  @P0 IMAD.MOV.U32 R3, RZ, RZ, R150 ;  /* 0x000000ffff030224 */ /* 0x000fca00078e0096 */
[----:B------:R0:W4:Y:S04]  /*e010*/  @P0 LDG.E.U8 R148, desc[UR56][R2.64] ;  /* 0x0000003802940981 */ /* 0x000128000c1e1100 */
[----:B---3--:R1:W-:Y:S04]  /*e020*/  STL [R1+0x128], R135 ;  /* 0x0001288701007387 */ /* 0x0083e80000100800 */
[----:B-1----:R-:W3:Y:S01]  /*e030*/  LDL R135, [R1+0x770] ;  /* 0x0007700001877983 */ /* 0x002ee20000100800 */
[----:B0-----:R-:W-:Y:S02]  /*e040*/  @P0 IMAD.MOV.U32 R2, RZ, RZ, R134 ;  /* 0x000000ffff020224 */ /* 0x001fe400078e0086 */
[----:B------:R-:W-:Y:S01]  /*e050*/  @P0 IMAD.MOV.U32 R3, RZ, RZ, R146 ;  /* 0x000000ffff030224 */ /* 0x000fe200078e0092 */
[----:B------:R-:W-:Y:S01]  /*e060*/  PRMT R138, RZ, 0x7610, R138 ;  /* 0x00007610ff8a7816 */ /* 0x000fe2000000008a */
[----:B------:R-:W2:Y:S04]  /*e070*/  LDL R134, [R1+0x768] ;  /* 0x0007680001867983 */ /* 0x000ea80000100800 */
[----:B------:R0:W4:Y:S01]  /*e080*/  @P0 LDG.E.U8 R144, desc[UR56][R2.64] ;  /* 0x0000003802900981 */ /* 0x000122000c1e1100 */
[----:B------:R-:W-:-:S03]  /*e090*/  PRMT R126, RZ, 0x7610, R126 ;  /* 0x00007610ff7e7816 */ /* 0x000fc6000000007e */
[----:B------:R1:W-:Y:S01]  /*e0a0*/  STL [R1+0xd50], R88 ;  /* 0x000d505801007387 */ /* 0x0003e20000100800 */
[----:B0-----:R-:W-:Y:S02]  /*e0b0*/  @P0 IMAD.MOV.U32 R2, RZ, RZ, R140 ;  /* 0x000000ffff020224 */ /* 0x001fe400078e008c */
[----:B------:R-:W-:-:S05]  /*e0c0*/  @P0 IMAD.MOV.U32 R3, RZ, RZ, R142 ;  /* 0x000000ffff030224 */ /* 0x000fca00078e008e */
[----:B------:R0:W4:Y:S01]  /*e0d0*/  @P0 LDG.E.U8 R138, desc[UR56][R2.64] ;  /* 0x00000038028a0981 */ /* 0x000122000c1e1100 */
[----:B------:R-:W-:Y:S01]  /*e0e0*/  PRMT R124, RZ, 0x7610, R124 ;  /* 0x00007610ff7c7816 */ /* 0x000fe2000000007c */
[----:B0-----:R-:W-:Y:S02]  /*e0f0*/  @P1 IMAD.MOV.U32 R2, RZ, RZ, R136 ;  /* 0x000000ffff021224 */ /* 0x001fe400078e0088 */
[----:B------:R-:W-:Y:S02]  /*e100*/  @P1 IMAD.MOV.U32 R3, RZ, RZ, R88 ;  /* 0x000000ffff031224 */ /* 0x000fe400078e0058 */
[----:B-1----:R-:W4:Y:S04]  /*e110*/  LDL.LU R88, [R1+0x760] ;  /* 0x0007600001587983 */ /* 0x002f280000300800 */
[----:B------:R0:W4:Y:S04]  /*e120*/  @P1 LDG.E.U8 R126, desc[UR56][R2.64] ;  /* 0x00000038027e1981 */ /* 0x000128000c1e1100 */
[----:B------:R1:W-:Y:S01]  /*e130*/  STL [R1+0xd4c], R90 ;  /* 0x000d4c5a01007387 */ /* 0x0003e20000100800 */
[----:B0-----:R-:W-:-:S03]  /*e140*/  @P1 IMAD.MOV.U32 R3, RZ, RZ, R90 ;  /* 0x000000ffff031224 */ /* 0x001fc600078e005a */
[----:B-1----:R-:W4:Y:S04]  /*e150*/  LDL.LU R90, [R1+0x758] ;  /* 0x00075800015a7983 */ /* 0x002f280000300800 */
[----:B------:R0:W-:Y:S01]  /*e160*/  STL [R1+0xd48], R92 ;  /* 0x000d485c01007387 */ /* 0x0001e20000100800 */
[----:B---3--:R-:W-:-:S05]  /*e170*/  @P1 IMAD.MOV.U32 R2, RZ, RZ, R135 ;  /* 0x000000ffff021224 */ /* 0x008fca00078e0087 */
[----:B------:R1:W3:Y:S02]  /*e180*/  @P1 LDG.E.U8 R124, desc[UR56][R2.64] ;  /* 0x00000038027c1981 */ /* 0x0002e4000c1e1100 */
[----:B-1----:R-:W-:Y:S02]  /*e190*/  @P1 IMAD.MOV.U32 R3, RZ, RZ, R92 ;  /* 0x000000ffff031224 */ /* 0x002fe400078e005c */
[----:B0-----:R-:W3:Y:S01]  /*e1a0*/  LDL.LU R92, [R1+0x750] ;  /* 0x00075000015c7983 */ /* 0x001ee20000300800 */
[----:B------:R-:W-:Y:S01]  /*e1b0*/  ISETP.GT.AND P0, PT, R0, 0x1e, PT ;  /* 0x0000001e0000780c */ /* 0x000fe20003f04270 */
[----:B--2---:R-:W-:Y:S01]  /*e1c0*/  @P1 IMAD.MOV.U32 R2, RZ, RZ, R134 ;  /* 0x000000ffff021224 */ /* 0x004fe200078e0086 */
[----:B------:R-:W-:Y:S02]  /*e1d0*/  PRMT R200, RZ, 0x7610, R200 ;  /* 0x00007610ffc87816 */ /* 0x000fe400000000c8 */
[----:B------:R-:W-:-:S04]  /*e1e0*/  PRMT R183, RZ, 0x7610, R183 ;  /* 0x00007610ffb77816 */ /* 0x000fc800000000b7 */
[----:B------:R0:W2:Y:S01]  /*e1f0*/  @P1 LDG.E.U8 R200, desc[UR56][R2.64] ;  /* 0x0000003802c81981 */ /* 0x0000a2000c1e1100 */
[----:B------:R-:W-:Y:S01]  /*e200*/  PRMT R133, RZ, 0x7610, R133 ;  /* 0x00007610ff857816 */ /* 0x000fe20000000085 */
[----:B0-----:R-:W-:Y:S02]  /*e210*/  @P1 IMAD.MOV.U32 R3, RZ, RZ, R94 ;  /* 0x000000ffff031224 */ /* 0x001fe400078e005e */
[----:B----4-:R-:W-:-:S05]  /*e220*/  @P1 IMAD.MOV.U32 R2, RZ, RZ, R88 ;  /* 0x000000ffff021224 */ /* 0x010fca00078e0058 */
[----:B------:R0:W4:Y:S01]  /*e230*/  @P1 LDG.E.U8 R183, desc[UR56][R2.64] ;  /* 0x0000003802b71981 */ /* 0x000122000c1e1100 */
[----:B------:R-:W-:Y:S01]  /*e240*/  PRMT R132, RZ, 0x7610, R132 ;  /* 0x00007610ff847816 */ /* 0x000fe20000000084 */
[----:B0-----:R-:W-:Y:S02]  /*e250*/  @P0 IMAD.MOV.U32 R3, RZ, RZ, R96 ;  /* 0x000000ffff030224 */ /* 0x001fe400078e0060 */
[----:B------:R-:W-:-:S05]  /*e260*/  @P0 IMAD.MOV.U32 R2, RZ, RZ, R90 ;  /* 0x000000ffff020224 */ /* 0x000fca00078e005a */
[----:B------:R0:W2:Y:S01]  /*e270*/  @P0 LDG.E.U8 R133, desc[UR56][R2.64] ;  /* 0x0000003802850981 */ /* 0x0000a2000c1e1100 */
[----:B------:R-:W-:Y:S01]  /*e280*/  PRMT R131, RZ, 0x7610, R131 ;  /* 0x00007610ff837816 */ /* 0x000fe20000000083 */
[----:B0-----:R-:W-:Y:S02]  /*e290*/  @P0 IMAD.MOV.U32 R3, RZ, RZ, R98 ;  /* 0x000000ffff030224 */ /* 0x001fe400078e0062 */
[----:B------:R-:W-:Y:S04]  /*e2a0*/  STL [R1+0x1000], R88 ;  /* 0x0010005801007387 */ /* 0x000fe80000100800 */
[----:B------:R-:W-:Y:S04]  /*e2b0*/  STL [R1+0xffc], R94 ;  /* 0x000ffc5e01007387 */ /* 0x000fe80000100800 */
[----:B------:R-:W-:Y:S04]  /*e2c0*/  STL [R1+0x120], R148 ;  /* 0x0001209401007387 */ /* 0x000fe80000100800 */
[----:B------:R0:W-:Y:S02]  /*e2d0*/  STL [R1+0x1008], R90 ;  /* 0x0010085a01007387 */ /* 0x0001e40000100800 */
[----:B0-----:R-:W-:Y:S01]  /*e2e0*/  PRMT R90, RZ, 0x7610, R90 ;  /* 0x00007610ff5a7816 */ /* 0x001fe2000000005a */
[----:B---3--:R-:W-:-:S05]  /*e2f0*/  @P0 IMAD.MOV.U32 R2, RZ, RZ, R92 ;  /* 0x000000ffff020224 */ /* 0x008fca00078e005c */
[----:B------:R0:W3:Y:S02]  /*e300*/  @P0 LDG.E.U8 R132, desc[UR56][R2.64] ;  /* 0x0000003802840981 */ /* 0x0000e4000c1e1100 */
[----:B0-----:R-:W-:Y:S02]  /*e310*/  @P0 IMAD.MOV.U32 R2, RZ, RZ, R89 ;  /* 0x000000ffff020224 */ /* 0x001fe400078e0059 */
[----:B------:R-:W-:-:S05]  /*e320*/  @P0 IMAD.MOV.U32 R3, RZ, RZ, R100 ;  /* 0x000000ffff030224 */ /* 0x000fca00078e0064 */
[----:B------:R0:W4:Y:S02]  /*e330*/  @P0 LDG.E.U8 R131, desc[UR56][R2.64] ;  /* 0x0000003802830981 */ /* 0x000124000c1e1100 */
[----:B0-----:R-:W-:Y:S02]  /*e340*/  @P0 IMAD.MOV.U32 R2, RZ, RZ, R91 ;  /* 0x000000ffff020224 */ /* 0x001fe400078e005b */
[----:B------:R-:W-:-:S05]  /*e350*/  @P0 IMAD.MOV.U32 R3, RZ, RZ, R102 ;  /* 0x000000ffff030224 */ /* 0x000fca00078e0066 */
[----:B------:R0:W2:Y:S01]  /*e360*/  @P0 LDG.E.U8 R90, desc[UR56][R2.64] ;  /* 0x00000038025a0981 */ /* 0x0000a2000c1e1100 */
[----:B------:R-:W-:Y:S02]  /*e370*/  ISETP.GT.AND P1, PT, R0, 0x1f, PT ;  /* 0x0000001f0000780c */ /* 0x000fe40003f24270 */
[----:B------:R-:W-:Y:S02]  /*e380*/  PRMT R139, RZ, 0x7610, R139 ;  /* 0x00007610ff8b7816 */ /* 0x000fe4000000008b */
[----:B------:R-:W-:-:S09]  /*e390*/  PRMT R137, RZ, 0x7610, R137 ;  /* 0x00007610ff897816 */ /* 0x000fd20000000089 */
[----:B0-----:R-:W-:Y:S02]  /*e3a0*/  @P1 IMAD.MOV.U32 R2, RZ, RZ, R93 ;  /* 0x000000ffff021224 */ /* 0x001fe400078e005d */
[----:B------:R-:W-:-:S05]  /*e3b0*/  @P1 IMAD.MOV.U32 R3, RZ, RZ, R104 ;  /* 0x000000ffff031224 */ /* 0x000fca00078e0068 */
[----:B------:R0:W4:Y:S01]  /*e3c0*/  @P1 LDG.E.U8 R139, desc[UR56][R2.64] ;  /* 0x00000038028b1981 */ /* 0x000122000c1e1100 */
[----:B------:R-:W-:Y:S02]  /*e3d0*/  ISETP.GT.AND P0, PT, R0, 0x20, PT ;  /* 0x000000200000780c */ /* 0x000fe40003f04270 */
[----:B------:R-:W-:Y:S01]  /*e3e0*/  PRMT R249, RZ, 0x7610, R249 ;  /* 0x00007610fff97816 */ /* 0x000fe200000000f9 */
[----:B0-----:R-:W-:Y:S02]  /*e3f0*/  @P1 IMAD.MOV.U32 R2, RZ, RZ, R95 ;  /* 0x000000ffff021224 */ /* 0x001fe400078e005f */
[----:B------:R-:W-:-:S05]  /*e400*/  @P1 IMAD.MOV.U32 R3, RZ, RZ, R106 ;  /* 0x000000ffff031224 */ /* 0x000fca00078e006a */
[----:B------:R0:W4:Y:S01]  /*e410*/  @P1 LDG.E.U8 R137, desc[UR56][R2.64] ;  /* 0x0000003802891981 */ /* 0x000122000c1e1100 */
[----:B------:R-:W-:Y:S01]  /*e420*/  PRMT R248, RZ, 0x7610, R248 ;  /* 0x00007610fff87816 */ /* 0x000fe200000000f8 */
[----:B0-----:R-:W-:Y:S02]  /*e430*/  @P1 IMAD.MOV.U32 R2, RZ, RZ, R97 ;  /* 0x000000ffff021224 */ /* 0x001fe400078e0061 */
[----:B------:R-:W-:Y:S01]  /*e440*/  @P1 IMAD.MOV.U32 R3, RZ, RZ, R108 ;  /* 0x000000ffff031224 */ /* 0x000fe200078e006c */
[----:B------:R-:W-:Y:S04]  /*e450*/  STL [R1+0x1004], R96 ;  /* 0x0010046001007387 */ /* 0x000fe80000100800 */
[----:B------:R0:W4:Y:S01]  /*e460*/  @P1 LDG.E.U8 R249, desc[UR56][R2.64] ;  /* 0x0000003802f91981 */ /* 0x000122000c1e1100 */
[----:B------:R-:W-:-:S03]  /*e470*/  PRMT R119, RZ, 0x7610, R119 ;  /* 0x00007610ff777816 */ /* 0x000fc60000000077 */
[----:B------:R-:W-:Y:S01]  /*e480*/  STL [R1+0x124], R144 ;  /* 0x0001249001007387 */ /* 0x000fe20000100800 */
[----:B0-----:R-:W-:Y:S02]  /*e490*/  @P1 IMAD.MOV.U32 R2, RZ, RZ, R99 ;  /* 0x000000ffff021224 */ /* 0x001fe400078e0063 */
[----:B------:R-:W-:Y:S01]  /*e4a0*/  @P1 IMAD.MOV.U32 R3, RZ, RZ, R110 ;  /* 0x000000ffff031224 */ /* 0x000fe200078e006e */
[----:B------:R-:W-:Y:S04]  /*e4b0*/  STL [R1+0x1010], R92 ;  /* 0x0010105c01007387 */ /* 0x000fe80000100800 */
[----:B------:R0:W4:Y:S04]  /*e4c0*/  @P1 LDG.E.U8 R248, desc[UR56][R2.64] ;  /* 0x0000003802f81981 */ /* 0x000128000c1e1100 */
[----:B------:R1:W-:Y:S04]  /*e4d0*/  STL [R1+0x100c], R98 ;  /* 0x00100c6201007387 */ /* 0x0003e80000100800 */
[----:B------:R-:W-:Y:S01]  /*e4e0*/  STL [R1+0x11c], R138 ;  /* 0x00011c8a01007387 */ /* 0x000fe20000100800 */
[----:B0-----:R-:W-:-:S02]  /*e4f0*/  @P0 IMAD.MOV.U32 R2, RZ, RZ, R101 ;  /* 0x000000ffff020224 */ /* 0x001fc400078e0065 */
[----:B------:R-:W-:Y:S01]  /*e500*/  @P0 IMAD.MOV.U32 R3, RZ, RZ, R112 ;  /* 0x000000ffff030224 */ /* 0x000fe200078e0070 */
[----:B------:R-:W-:Y:S01]  /*e510*/  STL [R1+0x1018], R89 ;  /* 0x0010185901007387 */ /* 0x000fe20000100800 */
[----:B-1----:R-:W-:-:S03]  /*e520*/  PRMT R98, RZ, 0x7610, R98 ;  /* 0x00007610ff627816 */ /* 0x002fc60000000062 */
[----:B------:R-:W-:Y:S04]  /*e530*/  STL [R1+0x1014], R100 ;  /* 0x0010146401007387 */ /* 0x000fe80000100800 */
[----:B------:R0:W-:Y:S04]  /*e540*/  STL [R1+0x1020], R91 ;  /* 0x0010205b01007387 */ /* 0x0001e80000100800 */
[----:B------:R1:W-:Y:S04]  /*e550*/  STL [R1+0x101c], R102 ;  /* 0x00101c6601007387 */ /* 0x0003e80000100800 */
[----:B------:R0:W4:Y:S02]  /*e560*/  @P0 LDG.E.U8 R119, desc[UR56][R2.64] ;  /* 0x0000003802770981 */ /* 0x000124000c1e1100 */
[----:B0-----:R-:W-:-:S02]  /*e570*/  @P0 IMAD.MOV.U32 R2, RZ, RZ, R103 ;  /* 0x000000ffff020224 */ /* 0x001fc400078e0067 */
[----:B------:R-:W-:-:S05]  /*e580*/  @P0 IMAD.MOV.U32 R3, RZ, RZ, R114 ;  /* 0x000000ffff030224 */ /* 0x000fca00078e0072 */
[----:B------:R0:W4:Y:S01]  /*e590*/  @P0 LDG.E.U8 R98, desc[UR56][R2.64] ;  /* 0x0000003802620981 */ /* 0x000122000c1e1100 */
[----:B------:R-:W-:Y:S01]  /*e5a0*/  PRMT R91, RZ, 0x7610, R91 ;  /* 0x00007610ff5b7816 */ /* 0x000fe2000000005b */
[----:B0-----:R-:W-:Y:S02]  /*e5b0*/  @P0 IMAD.MOV.U32 R2, RZ, RZ, R105 ;  /* 0x000000ffff020224 */ /* 0x001fe400078e0069 */
[----:B------:R-:W-:Y:S01]  /*e5c0*/  @P0 IMAD.MOV.U32 R3, RZ, RZ, R116 ;  /* 0x000000ffff030224 */ /* 0x000fe200078e0074 */
[----:B--2---:R0:W-:Y:S04]  /*e5d0*/  STL [R1+0x108], R90 ;  /* 0x0001085a01007387 */ /* 0x0041e80000100800 */
[----:B-1----:R-:W2:Y:S04]  /*e5e0*/  LDL R102, [R1+0x6ec] ;  /* 0x0006ec0001667983 */ /* 0x002ea80000100800 */
[----:B0-----:R-:W2:Y:S04]  /*e5f0*/  LDL R90, [R1+0x6f4] ;  /* 0x0006f400015a7983 */ /* 0x001ea80000100800 */
[----:B------:R-:W-:Y:S04]  /*e600*/  STL [R1+0x1028], R93 ;  /* 0x0010285d01007387 */ /* 0x000fe80000100800 */
[----:B------:R-:W-:Y:S04]  /*e610*/  STL [R1+0x1024], R104 ;  /* 0x0010246801007387 */ /* 0x000fe80000100800 */
[----:B------:R0:W-:Y:S02]  /*e620*/  STL [R1+0x1030], R95 ;  /* 0x0010305f01007387 */ /* 0x0001e40000100800 */
[----:B0-----:R-:W-:-:S06]  /*e630*/  PRMT R95, RZ, 0x7610, R95 ;  /* 0x00007610ff5f7816 */ /* 0x001fcc000000005f */
[----:B------:R0:W2:Y:S02]  /*e640*/  @P0 LDG.E.U8 R95, desc[UR56][R2.64] ;  /* 0x00000038025f0981 */ /* 0x0000a4000c1e1100 */
[----:B0-----:R-:W-:Y:S02]  /*e650*/  @P0 IMAD.MOV.U32 R2, RZ, RZ, R107 ;  /* 0x000000ffff020224 */ /* 0x001fe400078e006b */
[----:B------:R-:W-:-:S05]  /*e660*/  @P0 IMAD.MOV.U32 R3, RZ, RZ, R118 ;  /* 0x000000ffff030224 */ /* 0x000fca00078e0076 */
[----:B------:R2:W2:Y:S04]  /*e670*/  @P0 LDG.E.U8 R91, desc[UR56][R2.64] ;  /* 0x00000038025b0981 */ /* 0x0004a8000c1e1100 */
[----:B------:R-:W-:Y:S04]  /*e680*/  STL [R1+0x102c], R106 ;  /* 0x00102c6a01007387 */ /* 0x000fe80000100800 */
[----:B------:R-:W-:Y:S04]  /*e690*/  STL [R1+0x114], R133 ;  /* 0x0001148501007387 */ /* 0x000fe80000100800 */
[----:B------:R-:W-:Y:S04]  /*e6a0*/  STL [R1+0x1038], R97 ;  /* 0x0010386101007387 */ /* 0x000fe80000100800 */
[----:B------:R-:W-:Y:S04]  /*e6b0*/  STL [R1+0x1034], R108 ;  /* 0x0010346c01007387 */ /* 0x000fe80000100800 */
[----:B---3--:R-:W-:Y:S04]  /*e6c0*/  STL [R1+0x10c], R132 ;  /* 0x00010c8401007387 */ /* 0x008fe80000100800 */
[----:B------:R0:W-:Y:S04]  /*e6d0*/  STL [R1+0x1040], R99 ;  /* 0x0010406301007387 */ /* 0x0001e80000100800 */
[----:B------:R-:W-:Y:S04]  /*e6e0*/  STL [R1+0x103c], R110 ;  /* 0x00103c6e01007387 */ /* 0x000fe80000100800 */
[----:B----4-:R-:W-:Y:S01]  /*e6f0*/  STL [R1+0x110], R131 ;  /* 0x0001108301007387 */ /* 0x010fe20000100800 */
[----:B------:R-:W-:-:S03]  /*e700*/  ISETP.GT.AND P1, PT, R0, 0x21, PT ;  /* 0x000000210000780c */ /* 0x000fc60003f24270 */
[----:B------:R-:W-:Y:S04]  /*e710*/  STL [R1+0x1048], R101 ;  /* 0x0010486501007387 */ /* 0x000fe80000100800 */
[----:B------:R-:W-:Y:S04]  /*e720*/  STL [R1+0x1044], R112 ;  /* 0x0010447001007387 */ /* 0x000fe80000100800 */
[----:B0-----:R-:W3:Y:S04]  /*e730*/  LDL R99, [R1+0x6e4] ;  /* 0x0006e40001637983 */ /* 0x001ee80000100800 */
[----:B------:R-:W-:Y:S04]  /*e740*/  STL [R1+0x1050], R103 ;  /* 0x0010506701007387 */ /* 0x000fe80000100800 */
[----:B------:R-:W-:Y:S04]  /*e750*/  STL [R1+0x104c], R114 ;  /* 0x00104c7201007387 */ /* 0x000fe80000100800 */
[----:B------:R0:W-:Y:S04]  /*e760*/  STL [R1+0xfc], R98 ;  /* 0x0000fc6201007387 */ /* 0x0001e80000100800 */
[----:B0-----:R-:W4:Y:S04]  /*e770*/  LDL R98, [R1+0x6dc] ;  /* 0x0006dc0001627983 */ /* 0x001f280000100800 */
[----:B------:R-:W-:Y:S04]  /*e780*/  STL [R1+0x1058], R105 ;  /* 0x0010586901007387 */ /* 0x000fe80000100800 */
[----:B------:R-:W-:Y:S04]  /*e790*/  STL [R1+0x1054], R116 ;  /* 0x0010547401007387 */ /* 0x000fe80000100800 */
[----:B------:R-:W-:Y:S04]  /*e7a0*/  STL [R1+0x1060], R107 ;  /* 0x0010606b01007387 */ /* 0x000fe80000100800 */
[----:B------:R-:W-:Y:S04]  /*e7b0*/  STL [R1+0x105c], R118 ;  /* 0x00105c7601007387 */ /* 0x000fe80000100800 */
[----:B------:R-:W4:Y:S01]  /*e7c0*/  LDL R131, [R1+0x6d4] ;  /* 0x0006d40001837983 */ /* 0x000f220000100800 */
[----:B--2---:R-:W-:-:S03]  /*e7d0*/  @P1 IMAD.MOV.U32 R3, RZ, RZ, R90 ;  /* 0x000000ffff031224 */ /* 0x004fc600078e005a */
[----:B------:R0:W-:Y:S04]  /*e7e0*/  STL [R1+0x100], R95 ;  /* 0x0001005f01007387 */ /* 0x0001e80000100800 */
[----:B0-----:R-:W2:Y:S04]  /*e7f0*/  LDL R95, [R1+0x6cc] ;  /* 0x0006cc00015f7983 */ /* 0x001ea80000100800 */
[----:B------:R0:W-:Y:S04]  /*e800*/  STL [R1+0xf8], R91 ;  /* 0x0000f85b01007387 */ /* 0x0001e80000100800 */
[----:B------:R-:W2:Y:S04]  /*e810*/  LDL R90, [R1+0x6c8] ;  /* 0x0006c800015a7983 */ /* 0x000ea80000100800 */
[----:B0-----:R-:W2:Y:S04]  /*e820*/  LDL R91, [R1+0x6c4] ;  /* 0x0006c400015b7983 */ /* 0x001ea80000100800 */
[----:B------:R-:W-:Y:S04]  /*e830*/  STL [R1+0x1064], R109 ;  /* 0x0010646d01007387 */ /* 0x000fe80000100800 */
[----:B------:R0:W-:Y:S04]  /*e840*/  STL [R1+0x104], R119 ;  /* 0x0001047701007387 */ /* 0x0001e80000100800 */
[----:B0-----:R-:W2:Y:S01]  /*e850*/  LDL.LU R119, [R1+0x6d0] ;  /* 0x0006d00001777983 */ /* 0x001ea20000300800 */
[----:B------:R-:W-:Y:S01]  /*e860*/  PRMT R217, RZ, 0x7610, R217 ;  /* 0x00007610ffd97816 */ /* 0x000fe200000000d9 */
[----:B------:R-:W-:Y:S01]  /*e870*/  @P1 IMAD.MOV.U32 R2, RZ, RZ, R109 ;  /* 0x000000ffff021224 */ /* 0x000fe200078e006d */
[----:B------:R-:W-:Y:S01]  /*e880*/  PRMT R181, RZ, 0x7610, R181 ;  /* 0x00007610ffb57816 */ /* 0x000fe200000000b5 */
[----:B------:R-:W2:Y:S04]  /*e890*/  LDL R103, [R1+0x6bc] ;  /* 0x0006bc0001677983 */ /* 0x000ea80000100800 */
[----:B------:R0:W2:Y:S01]  /*e8a0*/  @P1 LDG.E.U8 R217, desc[UR56][R2.64] ;  /* 0x0000003802d91981 */ /* 0x0000a2000c1e1100 */
[----:B------:R-:W-:-:S02]  /*e8b0*/  ISETP.GT.AND P0, PT, R0, 0x22, PT ;  /* 0x000000220000780c */ /* 0x000fc40003f04270 */
[----:B------:R-:W-:Y:S01]  /*e8c0*/  PRMT R239, RZ, 0x7610, R239 ;  /* 0x00007610ffef7816 */ /* 0x000fe200000000ef */
[----:B0-----:R-:W-:Y:S02]  /*e8d0*/  @P1 IMAD.MOV.U32 R2, RZ, RZ, R111 ;  /* 0x000000ffff021224 */ /* 0x001fe400078e006f */
[----:B------:R-:W-:Y:S01]  /*e8e0*/  @P1 IMAD.MOV.U32 R3, RZ, RZ, R102 ;  /* 0x000000ffff031224 */ /* 0x000fe200078e0066 */
[----:B------:R-:W-:Y:S01]  /*e8f0*/  PRMT R219, RZ, 0x7610, R219 ;  /* 0x00007610ffdb7816 */ /* 0x000fe200000000db */
[----:B------:R-:W2:Y:S04]  /*e900*/  LDL R102, [R1+0x6c0] ;  /* 0x0006c00001667983 */ /* 0x000ea80000100800 */
[----:B------:R0:W2:Y:S02]  /*e910*/  @P1 LDG.E.U8 R181, desc[UR56][R2.64] ;  /* 0x0000003802b51981 */ /* 0x0000a4000c1e1100 */
[----:B0-----:R-:W-:-:S02]  /*e920*/  @P1 IMAD.MOV.U32 R2, RZ, RZ, R113 ;  /* 0x000000ffff021224 */ /* 0x001fc400078e0071 */
[----:B---3--:R-:W-:-:S05]  /*e930*/  @P1 IMAD.MOV.U32 R3, RZ, RZ, R99 ;  /* 0x000000ffff031224 */ /* 0x008fca00078e0063 */
[----:B------:R0:W3:Y:S01]  /*e940*/  @P1 LDG.E.U8 R239, desc[UR56][R2.64] ;  /* 0x0000003802ef1981 */ /* 0x0000e2000c1e1100 */
[----:B------:R-:W-:Y:S01]  /*e950*/  PRMT R122, RZ, 0x7610, R122 ;  /* 0x00007610ff7a7816 */ /* 0x000fe2000000007a */
[----:B0-----:R-:W-:Y:S02]  /*e960*/  @P1 IMAD.MOV.U32 R2, RZ, RZ, R115 ;  /* 0x000000ffff021224 */ /* 0x001fe400078e0073 */
[----:B----4-:R-:W-:-:S05]  /*e970*/  @P1 IMAD.MOV.U32 R3, RZ, RZ, R98 ;  /* 0x000000ffff031224 */ /* 0x010fca00078e0062 */
[----:B------:R0:W4:Y:S01]  /*e980*/  @P1 LDG.E.U8 R219, desc[UR56][R2.64] ;  /* 0x0000003802db1981 */ /* 0x000122000c1e1100 */
[----:B------:R-:W-:Y:S01]  /*e990*/  PRMT R93, RZ, 0x7610, R93 ;  /* 0x00007610ff5d7816 */ /* 0x000fe2000000005d */
[----:B0-----:R-:W-:Y:S02]  /*e9a0*/  @P0 IMAD.MOV.U32 R2, RZ, RZ, R117 ;  /* 0x000000ffff020224 */ /* 0x001fe400078e0075 */
[----:B------:R-:W-:-:S05]  /*e9b0*/  @P0 IMAD.MOV.U32 R3, RZ, RZ, R131 ;  /* 0x000000ffff030224 */ /* 0x000fca00078e0083 */
[----:B------:R2:W3:Y:S04]  /*e9c0*/  @P0 LDG.E.U8 R122, desc[UR56][R2.64] ;  /* 0x00000038027a0981 */ /* 0x0004e8000c1e1100 */
[----:B------:R-:W-:Y:S04]  /*e9d0*/  STL [R1+0x1068], R111 ;  /* 0x0010686f01007387 */ /* 0x000fe80000100800 */
[----:B------:R-:W4:Y:S04]  /*e9e0*/  LDL R112, [R1+0x6b4] ;  /* 0x0006b40001707983 */ /* 0x000f280000100800 */
[----:B------:R-:W3:Y:S04]  /*e9f0*/  LDL R110, [R1+0x6b8] ;  /* 0x0006b800016e7983 */ /* 0x000ee80000100800 */
[----:B------:R-:W-:Y:S04]  /*ea00*/  STL [R1+0x106c], R113 ;  /* 0x00106c7101007387 */ /* 0x000fe80000100800 */
[----:B------:R-:W3:Y:S04]  /*ea10*/  LDL R99, [R1+0x6ac] ;  /* 0x0006ac0001637983 */ /* 0x000ee80000100800 */
[----:B------:R-:W3:Y:S04]  /*ea20*/  LDL R98, [R1+0x6b0] ;  /* 0x0006b00001627983 */ /* 0x000ee80000100800 */
[----:B------:R-:W3:Y:S04]  /*ea30*/  LDL R108, [R1+0x6a4] ;  /* 0x0006a400016c7983 */ /* 0x000ee80000100800 */
[----:B------:R-:W3:Y:S01]  /*ea40*/  LDL R106, [R1+0x6a8] ;  /* 0x0006a800016a7983 */ /* 0x000ee20000100800 */
[----:B--2---:R-:W-:-:S02]  /*ea50*/  @P0 IMAD.MOV.U32 R3, RZ, RZ, R95 ;  /* 0x000000ffff030224 */ /* 0x004fc400078e005f */
[----:B------:R-:W-:-:S05]  /*ea60*/  @P0 IMAD.MOV.U32 R2, RZ, RZ, R119 ;  /* 0x000000ffff020224 */ /* 0x000fca00078e0077 */
[----:B------:R0:W2:Y:S04]  /*ea70*/  @P0 LDG.E.U8 R93, desc[UR56][R2.64] ;  /* 0x00000038025d0981 */ /* 0x0000a8000c1e1100 */
[----:B------:R-:W-:Y:S04]  /*ea80*/  STL [R1+0x1070], R115 ;  /* 0x0010707301007387 */ /* 0x000fe80000100800 */
[----:B------:R-:W-:Y:S04]  /*ea90*/  STL [R1+0x1074], R117 ;  /* 0x0010747501007387 */ /* 0x000fe80000100800 */
[----:B------:R-:W-:Y:S04]  /*eaa0*/  STL [R1+0x1078], R119 ;  /* 0x0010787701007387 */ /* 0x000fe80000100800 */
[----:B------:R-:W2:Y:S01]  /*eab0*/  LDL R95, [R1+0x69c] ;  /* 0x00069c00015f7983 */ /* 0x000ea20000100800 */
[----:B------:R-:W-:Y:S01]  /*eac0*/  ISETP.GT.AND P1, PT, R0, 0x23, PT ;  /* 0x000000230000780c */ /* 0x000fe20003f24270 */
[----:B0-----:R-:W-:Y:S01]  /*ead0*/  @P0 IMAD.MOV.U32 R2, RZ, RZ, R90 ;  /* 0x000000ffff020224 */ /* 0x001fe200078e005a */
[----:B------:R-:W-:Y:S01]  /*eae0*/  PRMT R120, RZ, 0x7610, R120 ;  /* 0x00007610ff787816 */ /* 0x000fe20000000078 */
[----:B------:R-:W-:Y:S01]  /*eaf0*/  @P0 IMAD.MOV.U32 R3, RZ, RZ, R91 ;  /* 0x000000ffff030224 */ /* 0x000fe200078e005b */
[----:B------:R-:W-:-:S04]  /*eb00*/  PRMT R116, RZ, 0x7610, R116 ;  /* 0x00007610ff747816 */ /* 0x000fc80000000074 */
[----:B------:R0:W2:Y:S01]  /*eb10*/  @P0 LDG.E.U8 R120, desc[UR56][R2.64] ;  /* 0x0000003802780981 */ /* 0x0000a2000c1e1100 */
[----:B------:R-:W-:Y:S01]  /*eb20*/  PRMT R216, RZ, 0x7610, R216 ;  /* 0x00007610ffd87816 */ /* 0x000fe200000000d8 */
[----:B0-----:R-:W-:Y:S02]  /*eb30*/  @P0 IMAD.MOV.U32 R2, RZ, RZ, R102 ;  /* 0x000000ffff020224 */ /* 0x001fe400078e0066 */
[----:B------:R-:W-:-:S05]  /*eb40*/  @P0 IMAD.MOV.U32 R3, RZ, RZ, R103 ;  /* 0x000000ffff030224 */ /* 0x000fca00078e0067 */
[----:B------:R4:W2:Y:S02]  /*eb50*/  @P0 LDG.E.U8 R116, desc[UR56][R2.64] ;  /* 0x0000003802740981 */ /* 0x0008a4000c1e1100 */
[----:B----4-:R-:W-:Y:S02]  /*eb60*/  @P1 IMAD.MOV.U32 R3, RZ, RZ, R112 ;  /* 0x000000ffff031224 */ /* 0x010fe400078e0070 */
[----:B---3--:R-:W-:-:S05]  /*eb70*/  @P1 IMAD.MOV.U32 R2, RZ, RZ, R110 ;  /* 0x000000ffff021224 */ /* 0x008fca00078e006e */
[----:B------:R0:W3:Y:S02]  /*eb80*/  @P1 LDG.E.U8 R216, desc[UR56][R2.64] ;  /* 0x0000003802d81981 */ /* 0x0000e4000c1e1100 */
[----:B0-----:R-:W-:Y:S02]  /*eb90*/  @P1 IMAD.MOV.U32 R2, RZ, RZ, R98 ;  /* 0x000000ffff021224 */ /* 0x001fe400078e0062 */
[----:B------:R-:W-:Y:S01]  /*eba0*/  @P1 IMAD.MOV.U32 R3, RZ, RZ, R99 ;  /* 0x000000ffff031224 */ /* 0x000fe200078e0063 */
[----:B--2---:R0:W-:Y:S04]  /*ebb0*/  STL [R1+0xe8], R93 ;  /* 0x0000e85d01007387 */ /* 0x0041e80000100800 */
[----:B------:R-:W2:Y:S04]  /*ebc0*/  LDL R91, [R1+0x694] ;  /* 0x00069400015b7983 */ /* 0x000ea80000100800 */
[----:B------:R-:W4:Y:S04]  /*ebd0*/  LDL R90, [R1+0x698] ;  /* 0x00069800015a7983 */ /* 0x000f280000100800 */
[----:B0-----:R-:W3:Y:S04]  /*ebe0*/  LDL R93, [R1+0x6a0] ;  /* 0x0006a000015d7983 */ /* 0x001ee80000100800 */
[----:B------:R-:W2:Y:S04]  /*ebf0*/  LDL R103, [R1+0x68c] ;  /* 0x00068c0001677983 */ /* 0x000ea80000100800 */
[----:B------:R-:W2:Y:S04]  /*ec00*/  LDL R102, [R1+0x690] ;  /* 0x0006900001667983 */ /* 0x000ea80000100800 */
[----:B------:R-:W2:Y:S04]  /*ec10*/  LDL R99, [R1+0x684] ;  /* 0x0006840001637983 */ /* 0x000ea80000100800 */
[----:B------:R-:W2:Y:S01]  /*ec20*/  LDL R98, [R1+0x688] ;  /* 0x0006880001627983 */ /* 0x000ea20000100800 */
[----:B------:R-:W-:-:S02]  /*ec30*/  PRMT R182, RZ, 0x7610, R182 ;  /* 0x00007610ffb67816 */ /* 0x000fc400000000b6 */
[----:B------:R-:W-:Y:S02]  /*ec40*/  ISETP.GT.AND P0, PT, R0, 0x24, PT ;  /* 0x000000240000780c */ /* 0x000fe40003f04270 */
[----:B------:R-:W-:Y:S02]  /*ec50*/  PRMT R238, RZ, 0x7610, R238 ;  /* 0x00007610ffee7816 */ /* 0x000fe400000000ee */
[----:B------:R0:W2:Y:S01]  /*ec60*/  @P1 LDG.E.U8 R182, desc[UR56][R2.64] ;  /* 0x0000003802b61981 */ /* 0x0000a2000c1e1100 */
[----:B------:R-:W-:Y:S01]  /*ec70*/  PRMT R218, RZ, 0x7610, R218 ;  /* 0x00007610ffda7816 */ /* 0x000fe200000000da */
[----:B0-----:R-:W-:Y:S02]  /*ec80*/  @P1 IMAD.MOV.U32 R2, RZ, RZ, R106 ;  /* 0x000000ffff021224 */ /* 0x001fe400078e006a */
[----:B------:R-:W-:-:S05]  /*ec90*/  @P1 IMAD.MOV.U32 R3, RZ, RZ, R108 ;  /* 0x000000ffff031224 */ /* 0x000fca00078e006c */
[----:B------:R0:W2:Y:S01]  /*eca0*/  @P1 LDG.E.U8 R238, desc[UR56][R2.64] ;  /* 0x0000003802ee1981 */ /* 0x0000a2000c1e1100 */
[----:B------:R-:W-:Y:S01]  /*ecb0*/  PRMT R104, RZ, 0x7610, R104 ;  /* 0x00007610ff687816 */ /* 0x000fe20000000068 */
[----:B0-----:R-:W-:Y:S01]  /*ecc0*/  @P1 IMAD.MOV.U32 R3, RZ, RZ, R95 ;  /* 0x000000ffff031224 */ /* 0x001fe200078e005f */
[----:B------:R-:W-:Y:S02]  /*ecd0*/  PRMT R101, RZ, 0x7610, R101 ;  /* 0x00007610ff657816 */ /* 0x000fe40000000065 */
[----:B------:R-:W-:Y:S01]  /*ece0*/  PRMT R96, RZ, 0x7610, R96 ;  /* 0x00007610ff607816 */ /* 0x000fe20000000060 */
[----:B------:R-:W-:Y:S04]  /*ecf0*/  STL [R1+0xf4], R122 ;  /* 0x0000f47a01007387 */ /* 0x000fe80000100800 */
[----:B------:R-:W2:Y:S04]  /*ed00*/  LDL R95, [R1+0x67c] ;  /* 0x00067c00015f7983 */ /* 0x000ea80000100800 */
[----:B------:R-:W2:Y:S01]  /*ed10*/  LDL R112, [R1+0x66c] ;  /* 0x00066c0001707983 */ /* 0x000ea20000100800 */
[----:B---3--:R-:W-:-:S03]  /*ed20*/  @P1 IMAD.MOV.U32 R2, RZ, RZ, R93 ;  /* 0x000000ffff021224 */ /* 0x008fc600078e005d */
[----:B------:R-:W3:Y:S04]  /*ed30*/  LDL R93, [R1+0x680] ;  /* 0x00068000015d7983 */ /* 0x000ee80000100800 */
[----:B------:R4:W3:Y:S02]  /*ed40*/  @P1 LDG.E.U8 R218, desc[UR56][R2.64] ;  /* 0x0000003802da1981 */ /* 0x0008e4000c1e1100 */
[----:B----4-:R-:W-:Y:S02]  /*ed50*/  @P0 IMAD.MOV.U32 R2, RZ, RZ, R90 ;  /* 0x000000ffff020224 */ /* 0x010fe400078e005a */
[----:B--2---:R-:W-:Y:S01]  /*ed60*/  @P0 IMAD.MOV.U32 R3, RZ, RZ, R91 ;  /* 0x000000ffff030224 */ /* 0x004fe200078e005b */
[----:B------:R-:W2:Y:S04]  /*ed70*/  LDL R90, [R1+0x678] ;  /* 0x00067800015a7983 */ /* 0x000ea80000100800 */
[----:B------:R0:W4:Y:S04]  /*ed80*/  @P0 LDG.E.U8 R104, desc[UR56][R2.64] ;  /* 0x0000003802680981 */ /* 0x000128000c1e1100 */
[----:B------:R-:W2:Y:S01]  /*ed90*/  LDL R91, [R1+0x674] ;  /* 0x00067400015b7983 */ /* 0x000ea20000100800 */
[----:B0-----:R-:W-:-:S02]  /*eda0*/  @P0 IMAD.MOV.U32 R2, RZ, RZ, R102 ;  /* 0x000000ffff020224 */ /* 0x001fc400078e0066 */
[----:B------:R-:W-:-:S05]  /*edb0*/  @P0 IMAD.MOV.U32 R3, RZ, RZ, R103 ;  /* 0x000000ffff030224 */ /* 0x000fca00078e0067 */
[----:B------:R0:W3:Y:S02]  /*edc0*/  @P0 LDG.E.U8 R101, desc[UR56][R2.64] ;  /* 0x0000003802650981 */ /* 0x0000e4000c1e1100 */
[----:B0-----:R-:W-:Y:S02]  /*edd0*/  @P0 IMAD.MOV.U32 R2, RZ, RZ, R98 ;  /* 0x000000ffff020224 */ /* 0x001fe400078e0062 */
[----:B------:R-:W-:-:S05]  /*ede0*/  @P0 IMAD.MOV.U32 R3, RZ, RZ, R99 ;  /* 0x000000ffff030224 */ /* 0x000fca00078e0063 */
[----:B------:R0:W2:Y:S04]  /*edf0*/  @P0 LDG.E.U8 R96, desc[UR56][R2.64] ;  /* 0x0000003802600981 */ /* 0x0000a8000c1e1100 */
[----:B------:R-:W-:Y:S04]  /*ee00*/  STL [R1+0xf0], R120 ;  /* 0x0000f07801007387 */ /* 0x000fe80000100800 */
[----:B------:R-:W2:Y:S04]  /*ee10*/  LDL R110, [R1+0x670] ;  /* 0x00067000016e7983 */ /* 0x000ea80000100800 */
[----:B------:R-:W2:Y:S04]  /*ee20*/  LDL R108, [R1+0x664] ;  /* 0x00066400016c7983 */ /* 0x000ea80000100800 */
[----:B------:R-:W2:Y:S04]  /*ee30*/  LDL R106, [R1+0x668] ;  /* 0x00066800016a7983 */ /* 0x000ea80000100800 */
[----:B------:R-:W2:Y:S04]  /*ee40*/  LDL R103, [R1+0x660] ;  /* 0x0006600001677983 */ /* 0x000ea80000100800 */
[----:B------:R-:W-:Y:S01]  /*ee50*/  STL [R1+0xe4], R116 ;  /* 0x0000e47401007387 */ /* 0x000fe20000100800 */
[----:B------:R-:W-:Y:S01]  /*ee60*/  ISETP.GT.AND P1, PT, R0, 0x25, PT ;  /* 0x000000250000780c */ /* 0x000fe20003f24270 */
[----:B0-----:R-:W-:Y:S01]  /*ee70*/  @P0 IMAD.MOV.U32 R3, RZ, RZ, R95 ;  /* 0x000000ffff030224 */ /* 0x001fe200078e005f */
[----:B------:R-:W-:Y:S01]  /*ee80*/  PRMT R114, RZ, 0x7610, R114 ;  /* 0x00007610ff727816 */ /* 0x000fe20000000072 */
[----:B----4-:R0:W-:Y:S04]  /*ee90*/  STL [R1+0xe0], R104 ;  /* 0x0000e06801007387 */ /* 0x0101e80000100800 */
[----:B------:R-:W4:Y:S04]  /*eea0*/  LDL R102, [R1+0x654] ;  /* 0x0006540001667983 */ /* 0x000f280000100800 */
[----:B0-----:R-:W4:Y:S04]  /*eeb0*/  LDL R104, [R1+0x65c] ;  /* 0x00065c0001687983 */ /* 0x001f280000100800 */
[----:B---3--:R0:W-:Y:S04]  /*eec0*/  STL [R1+0xd8], R101 ;  /* 0x0000d86501007387 */ /* 0x0081e80000100800 */
[----:B------:R-:W3:Y:S04]  /*eed0*/  LDL R99, [R1+0x64c] ;  /* 0x00064c0001637983 */ /* 0x000ee80000100800 */
[----:B------:R-:W3:Y:S04]  /*eee0*/  LDL R98, [R1+0x650] ;  /* 0x0006500001627983 */ /* 0x000ee80000100800 */
[----:B0-----:R-:W3:Y:S04]  /*eef0*/  LDL R101, [R1+0x658] ;  /* 0x0006580001657983 */ /* 0x001ee80000100800 */
[----:B--2---:R0:W-:Y:S04]  /*ef00*/  STL [R1+0xdc], R96 ;  /* 0x0000dc6001007387 */ /* 0x0041e80000100800 */
[----:B------:R-:W2:Y:S01]  /*ef10*/  LDL R95, [R1+0x648] ;  /* 0x00064800015f7983 */ /* 0x000ea20000100800 */
[----:B------:R-:W-:-:S03]  /*ef20*/  @P0 IMAD.MOV.U32 R2, RZ, RZ, R93 ;  /* 0x000000ffff020224 */ /* 0x000fc600078e005d */
[----:B------:R-:W2:Y:S04]  /*ef30*/  LDL R93, [R1+0x640] ;  /* 0x00064000015d7983 */ /* 0x000ea80000100800 */
[----:B0-----:R-:W2:Y:S04]  /*ef40*/  LDL R96, [R1+0x644] ;  /* 0x0006440001607983 */ /* 0x001ea80000100800 */
[----:B------:R0:W2:Y:S02]  /*ef50*/  @P0 LDG.E.U8 R114, desc[UR56][R2.64] ;  /* 0x0000003802720981 */ /* 0x0000a4000c1e1100 */
[----:B0-----:R-:W-:-:S02]  /*ef60*/  @P1 IMAD.MOV.U32 R3, RZ, RZ, R91 ;  /* 0x000000ffff031224 */ /* 0x001fc400078e005b */
[----:B------:R-:W2:Y:S01]  /*ef70*/  LDL R91, [R1+0x638] ;  /* 0x00063800015b7983 */ /* 0x000ea20000100800 */
[----:B------:R-:W-:Y:S01]  /*ef80*/  PRMT R223, RZ, 0x7610, R223 ;  /* 0x00007610ffdf7816 */ /* 0x000fe200000000df */
[----:B------:R-:W-:Y:S01]  /*ef90*/  @P1 IMAD.MOV.U32 R2, RZ, RZ, R90 ;  /* 0x000000ffff021224 */ /* 0x000fe200078e005a */
[----:B------:R-:W-:Y:S01]  /*efa0*/  PRMT R221, RZ, 0x7610, R221 ;  /* 0x00007610ffdd7816 */ /* 0x000fe200000000dd */
[----:B------:R-:W2:Y:S04]  /*efb0*/  LDL R90, [R1+0x630] ;  /* 0x00063000015a7983 */ /* 0x000ea80000100800 */
[----:B------:R0:W2:Y:S01]  /*efc0*/  @P1 LDG.E.U8 R223, desc[UR56][R2.64] ;  /* 0x0000003802df1981 */ /* 0x0000a2000c1e1100 */
[----:B------:R-:W-:Y:S02]  /*efd0*/  ISETP.GT.AND P0, PT, R0, 0x26, PT ;  /* 0x000000260000780c */ /* 0x000fe40003f04270 */
[----:B------:R-:W-:Y:S01]  /*efe0*/  PRMT R241, RZ, 0x7610, R241 ;  /* 0x00007610fff17816 */ /* 0x000fe200000000f1 */
[----:B0-----:R-:W-:-:S02]  /*eff0*/  @P1 IMAD.MOV.U32 R2, RZ, RZ, R110 ;  /* 0x000000ffff021224 */ /* 0x001fc400078e006e */
[----:B------:R-:W-:-:S05]  /*f000*/  @P1 IMAD.MOV.U32 R3, RZ, RZ, R112 ;  /* 0x000000ffff031224 */ /* 0x000fca00078e0070 */
        /* <DEDUP_REMOVED lines=9> */
[----:B------:R0:W-:Y:S01]  /*f0a0*/  STL [R1+0xcc4], R56 ;  /* 0x000cc43801007387 */ /* 0x0001e20000100800 */
[----:B------:R-:W-:Y:S02]  /*f0b0*/  PRMT R92, RZ, 0x7610, R92 ;  /* 0x00007610ff5c7816 */ /* 0x000fe4000000005c */
[----:B------:R-:W-:Y:S01]  /*f0c0*/  PRMT R222, RZ, 0x7610, R222 ;  /* 0x00007610ffde7816 */ /* 0x000fe200000000de */
[----:B----4-:R-:W-:-:S05]  /*f0d0*/  @P1 IMAD.MOV.U32 R3, RZ, RZ, R104 ;  /* 0x000000ffff031224 */ /* 0x010fca00078e0068 */
[----:B------:R1:W4:Y:S02]  /*f0e0*/  @P1 LDG.E.U8 R225, desc[UR56][R2.64] ;  /* 0x0000003802e11981 */ /* 0x000324000c1e1100 */
[----:B-1----:R-:W-:Y:S02]  /*f0f0*/  @P0 IMAD.MOV.U32 R3, RZ, RZ, R102 ;  /* 0x000000ffff030224 */ /* 0x002fe400078e0066 */
[----:B---3--:R-:W-:-:S05]  /*f100*/  @P0 IMAD.MOV.U32 R2, RZ, RZ, R101 ;  /* 0x000000ffff020224 */ /* 0x008fca00078e0065 */
[----:B------:R1:W3:Y:S01]  /*f110*/  @P0 LDG.E.U8 R100, desc[UR56][R2.64] ;  /* 0x0000003802640981 */ /* 0x0002e2000c1e1100 */
[----:B------:R-:W-:Y:S01]  /*f120*/  ISETP.GT.AND P1, PT, R0, 0x27, PT ;  /* 0x000000270000780c */ /* 0x000fe20003f24270 */
[----:B-1----:R-:W-:Y:S02]  /*f130*/  @P0 IMAD.MOV.U32 R2, RZ, RZ, R98 ;  /* 0x000000ffff020224 */ /* 0x002fe400078e0062 */
[----:B------:R-:W-:-:S05]  /*f140*/  @P0 IMAD.MOV.U32 R3, RZ, RZ, R99 ;  /* 0x000000ffff030224 */ /* 0x000fca00078e0063 */
[----:B------:R2:W4:Y:S02]  /*f150*/  @P0 LDG.E.U8 R97, desc[UR56][R2.64] ;  /* 0x0000003802610981 */ /* 0x000524000c1e1100 */
[----:B--2---:R-:W-:Y:S02]  /*f160*/  @P0 IMAD.MOV.U32 R2, RZ, RZ, R95 ;  /* 0x000000ffff020224 */ /* 0x004fe400078e005f */
[----:B------:R-:W-:-:S05]  /*f170*/  @P0 IMAD.MOV.U32 R3, RZ, RZ, R96 ;  /* 0x000000ffff030224 */ /* 0x000fca00078e0060 */
[----:B------:R1:W2:Y:S02]  /*f180*/  @P0 LDG.E.U8 R94, desc[UR56][R2.64] ;  /* 0x00000038025e0981 */ /* 0x0002a4000c1e1100 */
[----:B-1----:R-:W-:Y:S02]  /*f190*/  @P0 IMAD.MOV.U32 R2, RZ, RZ, R93 ;  /* 0x000000ffff020224 */ /* 0x002fe400078e005d */
[----:B------:R-:W-:Y:S02]  /*f1a0*/  @P0 IMAD.MOV.U32 R3, RZ, RZ, R56 ;  /* 0x000000ffff030224 */ /* 0x000fe400078e0038 */
[----:B0-----:R-:W3:Y:S04]  /*f1b0*/  LDL.LU R56, [R1+0x628] ;  /* 0x0006280001387983 */ /* 0x001ee80000300800 */
[----:B------:R0:W2:Y:S04]  /*f1c0*/  @P0 LDG.E.U8 R92, desc[UR56][R2.64] ;  /* 0x00000038025c0981 */ /* 0x0000a8000c1e1100 */
[----:B------:R-:W-:Y:S04]  /*f1d0*/  STL [R1+0xd4], R114 ;  /* 0x0000d47201007387 */ /* 0x000fe80000100800 */
[----:B------:R1:W-:Y:S01]  /*f1e0*/  STL [R1+0xcc0], R58 ;  /* 0x000cc03a01007387 */ /* 0x0003e20000100800 */
[----:B0-----:R-:W-:-:S02]  /*f1f0*/  @P1 IMAD.MOV.U32 R2, RZ, RZ, R91 ;  /* 0x000000ffff021224 */ /* 0x001fc400078e005b */
[----:B------:R-:W-:-:S05]  /*f200*/  @P1 IMAD.MOV.U32 R3, RZ, RZ, R58 ;  /* 0x000000ffff031224 */ /* 0x000fca00078e003a */
[----:B------:R0:W2:Y:S04]  /*f210*/  @P1 LDG.E.U8 R222, desc[UR56][R2.64] ;  /* 0x0000003802de1981 */ /* 0x0000a8000c1e1100 */
[----:B-1----:R-:W4:Y:S04]  /*f220*/  LDL.LU R58, [R1+0x620] ;  /* 0x00062000013a7983 */ /* 0x002f280000300800 */
[----:B------:R1:W-:Y:S01]  /*f230*/  STL [R1+0xcbc], R60 ;  /* 0x000cbc3c01007387 */ /* 0x0003e20000100800 */
[----:B0-----:R-:W-:-:S03]  /*f240*/  @P1 IMAD.MOV.U32 R3, RZ, RZ, R60 ;  /* 0x000000ffff031224 */ /* 0x001fc600078e003c */
[----:B-1----:R-:W2:Y:S01]  /*f250*/  LDL.LU R60, [R1+0x618] ;  /* 0x00061800013c7983 */ /* 0x002ea20000300800 */
[----:B------:R-:W-:Y:S01]  /*f260*/  PRMT R220, RZ, 0x7610, R220 ;  /* 0x00007610ffdc7816 */ /* 0x000fe200000000dc */
[----:B------:R-:W-:Y:S01]  /*f270*/  @P1 IMAD.MOV.U32 R2, RZ, RZ, R90 ;  /* 0x000000ffff021224 */ /* 0x000fe200078e005a */
[----:B------:R-:W-:Y:S02]  /*f280*/  ISETP.GT.AND P0, PT, R0, 0x28, PT ;  /* 0x000000280000780c */ /* 0x000fe40003f04270 */
[----:B------:R-:W-:Y:S02]  /*f290*/  PRMT R240, RZ, 0x7610, R240 ;  /* 0x00007610fff07816 */ /* 0x000fe400000000f0 */
[----:B------:R0:W2:Y:S01]  /*f2a0*/  @P1 LDG.E.U8 R220, desc[UR56][R2.64] ;  /* 0x0000003802dc1981 */ /* 0x0000a2000c1e1100 */
[----:B------:R-:W-:Y:S01]  /*f2b0*/  PRMT R224, RZ, 0x7610, R224 ;  /* 0x00007610ffe07816 */ /* 0x000fe200000000e0 */
[----:B0-----:R-:W-:Y:S01]  /*f2c0*/  @P1 IMAD.MOV.U32 R3, RZ, RZ, R62 ;  /* 0x000000ffff031224 */ /* 0x001fe200078e003e */
[----:B------:R-:W-:-:S02]  /*f2d0*/  PRMT R89, RZ, 0x7610, R89 ;  /* 0x00007610ff597816 */ /* 0x000fc40000000059 */
[----:B------:R-:W-:Y:S02]  /*f2e0*/  PRMT R88, RZ, 0x7610, R88 ;  /* 0x00007610ff587816 */ /* 0x000fe40000000058 */
[----:B------:R-:W-:Y:S02]  /*f2f0*/  PRMT R87, RZ, 0x7610, R87 ;  /* 0x00007610ff577816 */ /* 0x000fe40000000057 */
[----:B------:R-:W-:Y:S01]  /*f300*/  PRMT R55, RZ, 0x7610, R55 ;  /* 0x00007610ff377816 */ /* 0x000fe20000000037 */
[----:B---3--:R-:W-:-:S05]  /*f310*/  @P1 IMAD.MOV.U32 R2, RZ, RZ, R56 ;  /* 0x000000ffff021224 */ /* 0x008fca00078e0038 */
[----:B------:R0:W3:Y:S02]  /*f320*/  @P1 LDG.E.U8 R240, desc[UR56][R2.64] ;  /* 0x0000003802f01981 */ /* 0x0000e4000c1e1100 */
[----:B0-----:R-:W-:Y:S02]  /*f330*/  @P1 IMAD.MOV.U32 R3, RZ, RZ, R64 ;  /* 0x000000ffff031224 */ /* 0x001fe400078e0040 */
[----:B----4-:R-:W-:-:S05]  /*f340*/  @P1 IMAD.MOV.U32 R2, RZ, RZ, R58 ;  /* 0x000000ffff021224 */ /* 0x010fca00078e003a */
[----:B------:R2:W4:Y:S02]  /*f350*/  @P1 LDG.E.U8 R224, desc[UR56][R2.64] ;  /* 0x0000003802e01981 */ /* 0x000524000c1e1100 */
[----:B--2---:R-:W-:Y:S02]  /*f360*/  @P0 IMAD.MOV.U32 R2, RZ, RZ, R60 ;  /* 0x000000ffff020224 */ /* 0x004fe400078e003c */
[----:B------:R-:W-:-:S05]  /*f370*/  @P0 IMAD.MOV.U32 R3, RZ, RZ, R66 ;  /* 0x000000ffff030224 */ /* 0x000fca00078e0042 */
[----:B------:R0:W2:Y:S02]  /*f380*/  @P0 LDG.E.U8 R89, desc[UR56][R2.64] ;  /* 0x0000003802590981 */ /* 0x0000a4000c1e1100 */
[----:B0-----:R-:W-:Y:S02]  /*f390*/  @P0 IMAD.MOV.U32 R2, RZ, RZ, R57 ;  /* 0x000000ffff020224 */ /* 0x001fe400078e0039 */
[----:B------:R-:W-:-:S05]  /*f3a0*/  @P0 IMAD.MOV.U32 R3, RZ, RZ, R68 ;  /* 0x000000ffff030224 */ /* 0x000fca00078e0044 */
[----:B------:R0:W3:Y:S02]  /*f3b0*/  @P0 LDG.E.U8 R88, desc[UR56][R2.64] ;  /* 0x0000003802580981 */ /* 0x0000e4000c1e1100 */
[----:B0-----:R-:W-:Y:S02]  /*f3c0*/  @P0 IMAD.MOV.U32 R2, RZ, RZ, R59 ;  /* 0x000000ffff020224 */ /* 0x001fe400078e003b */
[----:B------:R-:W-:-:S05]  /*f3d0*/  @P0 IMAD.MOV.U32 R3, RZ, RZ, R70 ;  /* 0x000000ffff030224 */ /* 0x000fca00078e0046 */
[----:B------:R0:W4:Y:S02]  /*f3e0*/  @P0 LDG.E.U8 R87, desc[UR56][R2.64] ;  /* 0x0000003802570981 */ /* 0x000124000c1e1100 */
[----:B0-----:R-:W-:Y:S02]  /*f3f0*/  @P0 IMAD.MOV.U32 R2, RZ, RZ, R61 ;  /* 0x000000ffff020224 */ /* 0x001fe400078e003d */
[----:B------:R-:W-:-:S05]  /*f400*/  @P0 IMAD.MOV.U32 R3, RZ, RZ, R72 ;  /* 0x000000ffff030224 */ /* 0x000fca00078e0048 */
[----:B------:R0:W2:Y:S01]  /*f410*/  @P0 LDG.E.U8 R55, desc[UR56][R2.64] ;  /* 0x0000003802370981 */ /* 0x0000a2000c1e1100 */
[----:B------:R-:W-:-:S03]  /*f420*/  ISETP.GT.AND P1, PT, R0, 0x29, PT ;  /* 0x000000290000780c */ /* 0x000fc60003f24270 */
[----:B------:R-:W-:Y:S04]  /*f430*/  STL [R1+0x1080], R56 ;  /* 0x0010803801007387 */ /* 0x000fe80000100800 */
[----:B------:R-:W-:Y:S04]  /*f440*/  STL [R1+0x107c], R62 ;  /* 0x00107c3e01007387 */ /* 0x000fe80000100800 */
[----:B------:R-:W-:Y:S01]  /*f450*/  STL [R1+0x1088], R58 ;  /* 0x0010883a01007387 */ /* 0x000fe20000100800 */
[----:B------:R-:W-:-:S03]  /*f460*/  PRMT R229, RZ, 0x7610, R229 ;  /* 0x00007610ffe57816 */ /* 0x000fc600000000e5 */
[----:B------:R-:W-:Y:S01]  /*f470*/  STL [R1+0x1084], R64 ;  /* 0x0010844001007387 */ /* 0x000fe20000100800 */
[----:B0-----:R-:W-:-:S03]  /*f480*/  @P1 IMAD.MOV.U32 R2, RZ, RZ, R63 ;  /* 0x000000ffff021224 */ /* 0x001fc600078e003f */
[----:B------:R-:W-:Y:S01]  /*f490*/  STL [R1+0xd0], R100 ;  /* 0x0000d06401007387 */ /* 0x000fe20000100800 */
[----:B------:R-:W-:-:S03]  /*f4a0*/  @P1 IMAD.MOV.U32 R3, RZ, RZ, R74 ;  /* 0x000000ffff031224 */ /* 0x000fc600078e004a */
[----:B------:R-:W-:Y:S04]  /*f4b0*/  STL [R1+0xc8], R97 ;  /* 0x0000c86101007387 */ /* 0x000fe80000100800 */
[----:B------:R-:W-:Y:S04]  /*f4c0*/  STL [R1+0x1090], R60 ;  /* 0x0010903c01007387 */ /* 0x000fe80000100800 */
[----:B------:R-:W-:Y:S04]  /*f4d0*/  STL [R1+0x108c], R66 ;  /* 0x00108c4201007387 */ /* 0x000fe80000100800 */
[----:B------:R-:W-:Y:S01]  /*f4e0*/  STL [R1+0xcc], R94 ;  /* 0x0000cc5e01007387 */ /* 0x000fe20000100800 */
[----:B------:R-:W-:-:S03]  /*f4f0*/  PRMT R227, RZ, 0x7610, R227 ;  /* 0x00007610ffe37816 */ /* 0x000fc600000000e3 */
[----:B------:R-:W-:Y:S04]  /*f500*/  STL [R1+0x1098], R57 ;  /* 0x0010983901007387 */ /* 0x000fe80000100800 */
[----:B------:R-:W-:Y:S04]  /*f510*/  STL [R1+0x1094], R68 ;  /* 0x0010944401007387 */ /* 0x000fe80000100800 */
[----:B------:R-:W-:Y:S04]  /*f520*/  STL [R1+0xc4], R92 ;  /* 0x0000c45c01007387 */ /* 0x000fe80000100800 */
[----:B------:R-:W-:Y:S04]  /*f530*/  STL [R1+0x10a0], R59 ;  /* 0x0010a03b01007387 */ /* 0x000fe80000100800 */
[----:B------:R0:W2:Y:S04]  /*f540*/  @P1 LDG.E.U8 R229, desc[UR56][R2.64] ;  /* 0x0000003802e51981 */ /* 0x0000a8000c1e1100 */
[----:B------:R-:W-:Y:S04]  /*f550*/  STL [R1+0x109c], R70 ;  /* 0x00109c4601007387 */ /* 0x000fe80000100800 */
[----:B------:R-:W-:Y:S01]  /*f560*/  STL [R1+0x10a8], R61 ;  /* 0x0010a83d01007387 */ /* 0x000fe20000100800 */
[----:B0-----:R-:W-:-:S02]  /*f570*/  @P1 IMAD.MOV.U32 R2, RZ, RZ, R65 ;  /* 0x000000ffff021224 */ /* 0x001fc400078e0041 */
[----:B------:R-:W-:Y:S01]  /*f580*/  @P1 IMAD.MOV.U32 R3, RZ, RZ, R76 ;  /* 0x000000ffff031224 */ /* 0x000fe200078e004c */
[----:B------:R-:W-:Y:S01]  /*f590*/  STL [R1+0x10a4], R72 ;  /* 0x0010a44801007387 */ /* 0x000fe20000100800 */
[----:B------:R-:W-:-:S03]  /*f5a0*/  PRMT R243, RZ, 0x7610, R243 ;  /* 0x00007610fff37816 */ /* 0x000fc600000000f3 */
[----:B------:R0:W2:Y:S02]  /*f5b0*/  @P1 LDG.E.U8 R227, desc[UR56][R2.64] ;  /* 0x0000003802e31981 */ /* 0x0000a4000c1e1100 */
[----:B0-----:R-:W-:Y:S02]  /*f5c0*/  @P1 IMAD.MOV.U32 R2, RZ, RZ, R67 ;  /* 0x000000ffff021224 */ /* 0x001fe400078e0043 */
[----:B------:R-:W-:-:S05]  /*f5d0*/  @P1 IMAD.MOV.U32 R3, RZ, RZ, R78 ;  /* 0x000000ffff031224 */ /* 0x000fca00078e004e */
[----:B------:R0:W2:Y:S02]  /*f5e0*/  @P1 LDG.E.U8 R243, desc[UR56][R2.64] ;  /* 0x0000003802f31981 */ /* 0x0000a4000c1e1100 */
[----:B0-----:R-:W-:Y:S02]  /*f5f0*/  PRMT R2, RZ, 0x7610, R2 ;  /* 0x00007610ff027816 */ /* 0x001fe40000000002 */
[----:B----4-:R0:W-:Y:S04]  /*f600*/  STL [R1+0xbc], R87 ;  /* 0x0000bc5701007387 */ /* 0x0101e80000100800 */
[----:B0-----:R-:W4:Y:S04]  /*f610*/  LDL R87, [R1+0x5bc] ;  /* 0x0005bc0001577983 */ /* 0x001f280000100800 */
[----:B---3--:R0:W-:Y:S04]  /*f620*/  STL [R1+0xb8], R88 ;  /* 0x0000b85801007387 */ /* 0x0081e80000100800 */
[----:B0-----:R-:W3:Y:S04]  /*f630*/  LDL R88, [R1+0x5b4] ;  /* 0x0005b40001587983 */ /* 0x001ee80000100800 */
[----:B------:R-:W-:Y:S04]  /*f640*/  STL [R1+0x10b0], R63 ;  /* 0x0010b03f01007387 */ /* 0x000fe80000100800 */
[----:B------:R-:W-:Y:S04]  /*f650*/  STL [R1+0x10ac], R74 ;  /* 0x0010ac4a01007387 */ /* 0x000fe80000100800 */
[----:B------:R-:W-:Y:S04]  /*f660*/  STL [R1+0x10b8], R65 ;  /* 0x0010b84101007387 */ /* 0x000fe80000100800 */
[----:B------:R-:W-:Y:S04]  /*f670*/  STL [R1+0x10b4], R76 ;  /* 0x0010b44c01007387 */ /* 0x000fe80000100800 */
[----:B--2---:R-:W-:Y:S04]  /*f680*/  STL [R1+0xc0], R89 ;  /* 0x0000c05901007387 */ /* 0x004fe80000100800 */
[----:B------:R-:W-:Y:S04]  /*f690*/  STL [R1+0x10c0], R67 ;  /* 0x0010c04301007387 */ /* 0x000fe80000100800 */
[----:B------:R-:W-:Y:S04]  /*f6a0*/  STL [R1+0x10bc], R78 ;  /* 0x0010bc4e01007387 */ /* 0x000fe80000100800 */
[----:B------:R-:W2:Y:S04]  /*f6b0*/  LDL R94, [R1+0x5ac] ;  /* 0x0005ac00015e7983 */ /* 0x000ea80000100800 */
[----:B------:R0:W-:Y:S04]  /*f6c0*/  STL [R1+0xb4], R55 ;  /* 0x0000b43701007387 */ /* 0x0001e80000100800 */
[----:B0-----:R-:W2:Y:S04]  /*f6d0*/  LDL R55, [R1+0x5a4] ;  /* 0x0005a40001377983 */ /* 0x001ea80000100800 */
[----:B------:R0:W-:Y:S04]  /*f6e0*/  STL.S16 [R1+0xb0], R2 ;  /* 0x0000b00201007387 */ /* 0x0001e80000100600 */
[----:B------:R-:W2:Y:S04]  /*f6f0*/  LDL R93, [R1+0x59c] ;  /* 0x00059c00015d7983 */ /* 0x000ea80000100800 */
[----:B------:R-:W2:Y:S01]  /*f700*/  LDL R92, [R1+0x594] ;  /* 0x00059400015c7983 */ /* 0x000ea20000100800 */
[----:B0-----:R-:W-:-:S03]  /*f710*/  @P1 IMAD.MOV.U32 R2, RZ, RZ, R69 ;  /* 0x000000ffff021224 */ /* 0x001fc600078e0045 */
[----:B------:R0:W-:Y:S04]  /*f720*/  STL [R1+0x10c8], R69 ;  /* 0x0010c84501007387 */ /* 0x0001e80000100800 */
[----:B0-----:R-:W4:Y:S01]  /*f730*/  LDL.LU R69, [R1+0xb0] ;  /* 0x0000b00001457983 */ /* 0x001f220000300800 */
[----:B------:R-:W-:Y:S01]  /*f740*/  ISETP.GT.AND P0, PT, R0, 0x2a, PT ;  /* 0x0000002a0000780c */ /* 0x000fe20003f04270 */
[----:B------:R-:W-:Y:S01]  /*f750*/  @P1 IMAD.MOV.U32 R3, RZ, RZ, R80 ;  /* 0x000000ffff031224 */ /* 0x000fe200078e0050 */
[----:B------:R-:W-:Y:S01]  /*f760*/  PRMT R231, RZ, 0x7610, R231 ;  /* 0x00007610ffe77816 */ /* 0x000fe200000000e7 */
[----:B------:R0:W-:Y:S01]  /*f770*/  STL [R1+0x10c4], R80 ;  /* 0x0010c45001007387 */ /* 0x0001e20000100800 */
[----:B------:R-:W-:-:S03]  /*f780*/  PRMT R67, RZ, 0x7610, R67 ;  /* 0x00007610ff437816 */ /* 0x000fc60000000043 */
[----:B------:R-:W2:Y:S04]  /*f790*/  LDL R100, [R1+0x58c] ;  /* 0x00058c0001647983 */ /* 0x000ea80000100800 */
[----:B------:R1:W2:Y:S01]  /*f7a0*/  @P1 LDG.E.U8 R231, desc[UR56][R2.64] ;  /* 0x0000003802e71981 */ /* 0x0002a2000c1e1100 */
[----:B0-----:R-:W-:-:S03]  /*f7b0*/  PRMT R80, RZ, 0x7610, R80 ;  /* 0x00007610ff507816 */ /* 0x001fc60000000050 */
[----:B------:R-:W2:Y:S04]  /*f7c0*/  LDL R99, [R1+0x590] ;  /* 0x0005900001637983 */ /* 0x000ea80000100800 */
[----:B------:R-:W2:Y:S01]  /*f7d0*/  LDL R91, [R1+0x584] ;  /* 0x00058400015b7983 */ /* 0x000ea20000100800 */
[----:B-1----:R-:W-:Y:S02]  /*f7e0*/  @P0 IMAD.MOV.U32 R2, RZ, RZ, R71 ;  /* 0x000000ffff020224 */ /* 0x002fe400078e0047 */
[----:B------:R-:W-:Y:S01]  /*f7f0*/  @P0 IMAD.MOV.U32 R3, RZ, RZ, R82 ;  /* 0x000000ffff030224 */ /* 0x000fe200078e0052 */
[----:B------:R-:W2:Y:S01]  /*f800*/  LDL R90, [R1+0x588] ;  /* 0x00058800015a7983 */ /* 0x000ea20000100800 */
[----:B------:R-:W-:Y:S02]  /*f810*/  ISETP.GT.AND P1, PT, R0, 0x2b, PT ;  /* 0x0000002b0000780c */ /* 0x000fe40003f24270 */
[----:B------:R-:W-:-:S02]  /*f820*/  PRMT R78, RZ, 0x7610, R78 ;  /* 0x00007610ff4e7816 */ /* 0x000fc4000000004e */
[----:B------:R-:W-:Y:S02]  /*f830*/  PRMT R228, RZ, 0x7610, R228 ;  /* 0x00007610ffe47816 */ /* 0x000fe400000000e4 */
[----:B------:R-:W-:Y:S01]  /*f840*/  PRMT R226, RZ, 0x7610, R226 ;  /* 0x00007610ffe27816 */ /* 0x000fe200000000e2 */
[----:B----4-:R0:W4:Y:S02]  /*f850*/  @P0 LDG.E.U8 R69, desc[UR56][R2.64] ;  /* 0x0000003802450981 */ /* 0x010124000c1e1100 */
[----:B0-----:R-:W-:Y:S02]  /*f860*/  @P0 IMAD.MOV.U32 R2, RZ, RZ, R73 ;  /* 0x000000ffff020224 */ /* 0x001fe400078e0049 */
[----:B------:R-:W-:-:S05]  /*f870*/  @P0 IMAD.MOV.U32 R3, RZ, RZ, R84 ;  /* 0x000000ffff030224 */ /* 0x000fca00078e0054 */
[----:B------:R0:W4:Y:S02]  /*f880*/  @P0 LDG.E.U8 R80, desc[UR56][R2.64] ;  /* 0x0000003802500981 */ /* 0x000124000c1e1100 */
[----:B0-----:R-:W-:Y:S02]  /*f890*/  @P0 IMAD.MOV.U32 R2, RZ, RZ, R75 ;  /* 0x000000ffff020224 */ /* 0x001fe400078e004b */
[----:B------:R-:W-:-:S05]  /*f8a0*/  @P0 IMAD.MOV.U32 R3, RZ, RZ, R86 ;  /* 0x000000ffff030224 */ /* 0x000fca00078e0056 */
[----:B------:R0:W4:Y:S02]  /*f8b0*/  @P0 LDG.E.U8 R67, desc[UR56][R2.64] ;  /* 0x0000003802430981 */ /* 0x000124000c1e1100 */
[----:B0-----:R-:W-:Y:S02]  /*f8c0*/  @P0 IMAD.MOV.U32 R3, RZ, RZ, R87 ;  /* 0x000000ffff030224 */ /* 0x001fe400078e0057 */
[----:B------:R-:W4:Y:S01]  /*f8d0*/  LDL.LU R87, [R1+0x598] ;  /* 0x0005980001577983 */ /* 0x000f220000300800 */
[----:B------:R-:W-:-:S03]  /*f8e0*/  @P0 IMAD.MOV.U32 R2, RZ, RZ, R77 ;  /* 0x000000ffff020224 */ /* 0x000fc600078e004d */
[----:B------:R-:W4:Y:S04]  /*f8f0*/  LDL R98, [R1+0x57c] ;  /* 0x00057c0001627983 */ /* 0x000f280000100800 */
[----:B------:R-:W4:Y:S04]  /*f900*/  LDL R97, [R1+0x580] ;  /* 0x0005800001617983 */ /* 0x000f280000100800 */
[----:B------:R0:W4:Y:S04]  /*f910*/  @P0 LDG.E.U8 R78, desc[UR56][R2.64] ;  /* 0x00000038024e0981 */ /* 0x000128000c1e1100 */
[----:B------:R-:W4:Y:S04]  /*f920*/  LDL R89, [R1+0x574] ;  /* 0x0005740001597983 */ /* 0x000f280000100800 */
[----:B------:R-:W4:Y:S01]  /*f930*/  LDL R96, [R1+0x56c] ;  /* 0x00056c0001607983 */ /* 0x000f220000100800 */
[----:B0-----:R-:W-:-:S02]  /*f940*/  @P1 IMAD.MOV.U32 R2, RZ, RZ, R79 ;  /* 0x000000ffff021224 */ /* 0x001fc400078e004f */
[----:B---3--:R-:W-:Y:S01]  /*f950*/  @P1 IMAD.MOV.U32 R3, RZ, RZ, R88 ;  /* 0x000000ffff031224 */ /* 0x008fe200078e0058 */
[----:B------:R-:W3:Y:S04]  /*f960*/  LDL R95, [R1+0x570] ;  /* 0x00057000015f7983 */ /* 0x000ee80000100800 */
[----:B------:R-:W3:Y:S04]  /*f970*/  LDL R88, [R1+0x578] ;  /* 0x0005780001587983 */ /* 0x000ee80000100800 */
[----:B------:R0:W3:Y:S01]  /*f980*/  @P1 LDG.E.U8 R228, desc[UR56][R2.64] ;  /* 0x0000003802e41981 */ /* 0x0000e2000c1e1100 */
[----:B------:R-:W-:-:S02]  /*f990*/  PRMT R242, RZ, 0x7610, R242 ;  /* 0x00007610fff27816 */ /* 0x000fc400000000f2 */
[----:B------:R-:W-:Y:S01]  /*f9a0*/  PRMT R230, RZ, 0x7610, R230 ;  /* 0x00007610ffe67816 */ /* 0x000fe200000000e6 */
[----:B------:R-:W3:Y:S01]  /*f9b0*/  LDL R104, [R1+0x54c] ;  /* 0x00054c0001687983 */ /* 0x000ee20000100800 */
[----:B------:R-:W-:Y:S02]  /*f9c0*/  PRMT R65, RZ, 0x7610, R65 ;  /* 0x00007610ff417816 */ /* 0x000fe40000000041 */
[----:B------:R-:W-:Y:S01]  /*f9d0*/  PRMT R76, RZ, 0x7610, R76 ;  /* 0x00007610ff4c7816 */ /* 0x000fe2000000004c */
[----:B------:R-:W3:Y:S01]  /*f9e0*/  LDL R103, [R1+0x544] ;  /* 0x0005440001677983 */ /* 0x000ee20000100800 */
[----:B0-----:R-:W-:Y:S02]  /*f9f0*/  @P1 IMAD.MOV.U32 R2, RZ, RZ, R81 ;  /* 0x000000ffff021224 */ /* 0x001fe400078e0051 */
[----:B--2---:R-:W-:Y:S01]  /*fa00*/  @P1 IMAD.MOV.U32 R3, RZ, RZ, R94 ;  /* 0x000000ffff031224 */ /* 0x004fe200078e005e */
[----:B------:R-:W-:Y:S01]  /*fa10*/  ISETP.GT.AND P0, PT, R0, 0x2c, PT ;  /* 0x0000002c0000780c */ /* 0x000fe20003f04270 */
[----:B------:R-:W2:Y:S04]  /*fa20*/  LDL R94, [R1+0x564] ;  /* 0x00056400015e7983 */ /* 0x000ea80000100800 */
[----:B------:R0:W2:Y:S01]  /*fa30*/  @P1 LDG.E.U8 R226, desc[UR56][R2.64] ;  /* 0x0000003802e21981 */ /* 0x0000a2000c1e1100 */
[----:B------:R-:W-:-:S02]  /*fa40*/  PRMT R63, RZ, 0x7610, R63 ;  /* 0x00007610ff3f7816 */ /* 0x000fc4000000003f */
[----:B------:R-:W-:Y:S01]  /*fa50*/  PRMT R74, RZ, 0x7610, R74 ;  /* 0x00007610ff4a7816 */ /* 0x000fe2000000004a */
[----:B------:R-:W2:Y:S01]  /*fa60*/  LDL R102, [R1+0x53c] ;  /* 0x00053c0001667983 */ /* 0x000ea20000100800 */
[----:B------:R-:W-:Y:S02]  /*fa70*/  PRMT R235, RZ, 0x7610, R235 ;  /* 0x00007610ffeb7816 */ /* 0x000fe400000000eb */
[----:B------:R-:W-:Y:S01]  /*fa80*/  PRMT R233, RZ, 0x7610, R233 ;  /* 0x00007610ffe97816 */ /* 0x000fe200000000e9 */
[----:B------:R-:W2:Y:S01]  /*fa90*/  LDL R101, [R1+0x534] ;  /* 0x0005340001657983 */ /* 0x000ea20000100800 */
[----:B0-----:R-:W-:-:S03]  /*faa0*/  @P1 IMAD.MOV.U32 R3, RZ, RZ, R55 ;  /* 0x000000ffff031224 */ /* 0x001fc600078e0037 */
[----:B------:R-:W2:Y:S01]  /*fab0*/  LDL R55, [R1+0x568] ;  /* 0x0005680001377983 */ /* 0x000ea20000100800 */
[----:B------:R-:W-:-:S05]  /*fac0*/  @P1 IMAD.MOV.U32 R2, RZ, RZ, R83 ;  /* 0x000000ffff021224 */ /* 0x000fca00078e0053 */
[----:B------:R0:W2:Y:S02]  /*fad0*/  @P1 LDG.E.U8 R242, desc[UR56][R2.64] ;  /* 0x0000003802f21981 */ /* 0x0000a4000c1e1100 */
[----:B0-----:R-:W-:Y:S02]  /*fae0*/  @P1 IMAD.MOV.U32 R2, RZ, RZ, R85 ;  /* 0x000000ffff021224 */ /* 0x001fe400078e0055 */
[----:B------:R-:W-:Y:S02]  /*faf0*/  @P1 IMAD.MOV.U32 R3, RZ, RZ, R93 ;  /* 0x000000ffff031224 */ /* 0x000fe400078e005d */
[----:B------:R-:W2:Y:S04]  /*fb00*/  LDL R93, [R1+0x55c] ;  /* 0x00055c00015d7983 */ /* 0x000ea80000100800 */
[----:B------:R0:W2:Y:S02]  /*fb10*/  @P1 LDG.E.U8 R230, desc[UR56][R2.64] ;  /* 0x0000003802e61981 */ /* 0x0000a4000c1e1100 */
[----:B0-----:R-:W-:Y:S01]  /*fb20*/  @P0 IMAD.MOV.U32 R3, RZ, RZ, R92 ;  /* 0x000000ffff030224 */ /* 0x001fe200078e005c */
[----:B------:R-:W-:Y:S01]  /*fb30*/  ISETP.GT.AND P1, PT, R0, 0x2d, PT ;  /* 0x0000002d0000780c */ /* 0x000fe20003f24270 */
[----:B------:R-:W2:Y:S01]  /*fb40*/  LDL R92, [R1+0x560] ;  /* 0x00056000015c7983 */ /* 0x000ea20000100800 */
[----:B----4-:R-:W-:-:S05]  /*fb50*/  @P0 IMAD.MOV.U32 R2, RZ, RZ, R87 ;  /* 0x000000ffff020224 */ /* 0x010fca00078e0057 */
[----:B------:R0:W4:Y:S02]  /*fb60*/  @P0 LDG.E.U8 R65, desc[UR56][R2.64] ;  /* 0x0000003802410981 */ /* 0x000124000c1e1100 */
[----:B0-----:R-:W-:Y:S02]  /*fb70*/  @P0 IMAD.MOV.U32 R2, RZ, RZ, R99 ;  /* 0x000000ffff020224 */ /* 0x001fe400078e0063 */
[----:B------:R-:W-:Y:S01]  /*fb80*/  @P0 IMAD.MOV.U32 R3, RZ, RZ, R100 ;  /* 0x000000ffff030224 */ /* 0x000fe200078e0064 */
[----:B------:R-:W4:Y:S04]  /*fb90*/  LDL R99, [R1+0x52c] ;  /* 0x00052c0001637983 */ /* 0x000f280000100800 */
[----:B------:R0:W4:Y:S04]  /*fba0*/  @P0 LDG.E.U8 R76, desc[UR56][R2.64] ;  /* 0x00000038024c0981 */ /* 0x000128000c1e1100 */
[----:B------:R-:W4:Y:S01]  /*fbb0*/  LDL R100, [R1+0x538] ;  /* 0x0005380001647983 */ /* 0x000f220000100800 */
[----:B0-----:R-:W-:-:S02]  /*fbc0*/  @P0 IMAD.MOV.U32 R2, RZ, RZ, R90 ;  /* 0x000000ffff020224 */ /* 0x001fc400078e005a */
        /* <DEDUP_REMOVED lines=9> */
[----:B---3--:R-:W-:-:S02]  /*fc60*/  @P1 IMAD.MOV.U32 R2, RZ, RZ, R88 ;  /* 0x000000ffff021224 */ /* 0x008fc400078e0058 */
[----:B------:R-:W-:Y:S01]  /*fc70*/  @P1 IMAD.MOV.U32 R3, RZ, RZ, R89 ;  /* 0x000000ffff031224 */ /* 0x000fe200078e0059 */
[----:B------:R-:W3:Y:S04]  /*fc80*/  LDL R88, [R1+0x548] ;  /* 0x0005480001587983 */ /* 0x000ee80000100800 */
[----:B------:R-:W3:Y:S04]  /*fc90*/  LDL R89, [R1+0x550] ;  /* 0x0005500001597983 */ /* 0x000ee80000100800 */
[----:B------:R0:W3:Y:S02]  /*fca0*/  @P1 LDG.E.U8 R235, desc[UR56][R2.64] ;  /* 0x0000003802eb1981 */ /* 0x0000e4000c1e1100 */
[----:B0-----:R-:W-:-:S02]  /*fcb0*/  @P1 IMAD.MOV.U32 R2, RZ, RZ, R95 ;  /* 0x000000ffff021224 */ /* 0x001fc400078e005f */
[----:B------:R-:W-:Y:S01]  /*fcc0*/  @P1 IMAD.MOV.U32 R3, RZ, RZ, R96 ;  /* 0x000000ffff031224 */ /* 0x000fe200078e0060 */
[----:B------:R-:W-:Y:S01]  /*fcd0*/  PRMT R245, RZ, 0x7610, R245 ;  /* 0x00007610fff57816 */ /* 0x000fe200000000f5 */
[----:B------:R-:W3:Y:S04]  /*fce0*/  LDL R96, [R1+0x528] ;  /* 0x0005280001607983 */ /* 0x000ee80000100800 */
[----:B------:R2:W3:Y:S01]  /*fcf0*/  @P1 LDG.E.U8 R233, desc[UR56][R2.64] ;  /* 0x0000003802e91981 */ /* 0x0004e2000c1e1100 */
[----:B------:R-:W-:-:S03]  /*fd00*/  ISETP.GT.AND P0, PT, R0, 0x2e, PT ;  /* 0x0000002e0000780c */ /* 0x000fc60003f04270 */
[----:B------:R-:W3:Y:S01]  /*fd10*/  LDL R95, [R1+0x51c] ;  /* 0x00051c00015f7983 */ /* 0x000ee20000100800 */
[----:B--2---:R-:W-:-:S03]  /*fd20*/  @P1 IMAD.MOV.U32 R2, RZ, RZ, R55 ;  /* 0x000000ffff021224 */ /* 0x004fc600078e0037 */
[----:B------:R-:W2:Y:S01]  /*fd30*/  LDL R55, [R1+0x540] ;  /* 0x0005400001377983 */ /* 0x000ea20000100800 */
[----:B------:R-:W-:-:S03]  /*fd40*/  @P1 IMAD.MOV.U32 R3, RZ, RZ, R94 ;  /* 0x000000ffff031224 */ /* 0x000fc600078e005e */
[----:B------:R-:W2:Y:S01]  /*fd50*/  LDL R94, [R1+0x520] ;  /* 0x00052000015e7983 */ /* 0x000ea20000100800 */
[----:B------:R-:W-:-:S03]  /*fd60*/  PRMT R237, RZ, 0x7610, R237 ;  /* 0x00007610ffed7816 */ /* 0x000fc600000000ed */
[----:B------:R0:W2:Y:S01]  /*fd70*/  @P1 LDG.E.U8 R245, desc[UR56][R2.64] ;  /* 0x0000003802f51981 */ /* 0x0000a2000c1e1100 */
[----:B------:R-:W-:Y:S01]  /*fd80*/  PRMT R61, RZ, 0x7610, R61 ;  /* 0x00007610ff3d7816 */ /* 0x000fe2000000003d */
[----:B0-----:R-:W-:Y:S02]  /*fd90*/  @P1 IMAD.MOV.U32 R2, RZ, RZ, R92 ;  /* 0x000000ffff021224 */ /* 0x001fe400078e005c */
[----:B------:R-:W-:Y:S01]  /*fda0*/  @P1 IMAD.MOV.U32 R3, RZ, RZ, R93 ;  /* 0x000000ffff031224 */ /* 0x000fe200078e005d */
[----:B------:R-:W2:Y:S04]  /*fdb0*/  LDL R92, [R1+0x518] ;  /* 0x00051800015c7983 */ /* 0x000ea80000100800 */
[----:B------:R-:W2:Y:S04]  /*fdc0*/  LDL R93, [R1+0x514] ;  /* 0x00051400015d7983 */ /* 0x000ea80000100800 */
[----:B------:R4:W2:Y:S01]  /*fdd0*/  @P1 LDG.E.U8 R237, desc[UR56][R2.64] ;  /* 0x0000003802ed1981 */ /* 0x0008a2000c1e1100 */
[----:B------:R-:W-:-:S02]  /*fde0*/  PRMT R72, RZ, 0x7610, R72 ;  /* 0x00007610ff487816 */ /* 0x000fc40000000048 */
[----:B------:R-:W-:Y:S01]  /*fdf0*/  PRMT R59, RZ, 0x7610, R59 ;  /* 0x00007610ff3b7816 */ /* 0x000fe2000000003b */
[----:B----4-:R-:W-:Y:S02]  /*fe00*/  @P0 IMAD.MOV.U32 R2, RZ, RZ, R90 ;  /* 0x000000ffff020224 */ /* 0x010fe400078e005a */
[----:B------:R-:W4:Y:S01]  /*fe10*/  LDL R90, [R1+0x510] ;  /* 0x00051000015a7983 */ /* 0x000f220000100800 */
[----:B------:R-:W-:-:S03]  /*fe20*/  @P0 IMAD.MOV.U32 R3, RZ, RZ, R91 ;  /* 0x000000ffff030224 */ /* 0x000fc600078e005b */
[----:B------:R-:W4:Y:S04]  /*fe30*/  LDL R91, [R1+0x50c] ;  /* 0x00050c00015b7983 */ /* 0x000f280000100800 */
[----:B------:R0:W4:Y:S02]  /*fe40*/  @P0 LDG.E.U8 R61, desc[UR56][R2.64] ;  /* 0x00000038023d0981 */ /* 0x000124000c1e1100 */
[----:B0-----:R-:W-:Y:S02]  /*fe50*/  @P0 IMAD.MOV.U32 R3, RZ, RZ, R104 ;  /* 0x000000ffff030224 */ /* 0x001fe400078e0068 */
[----:B---3--:R-:W-:Y:S02]  /*fe60*/  @P0 IMAD.MOV.U32 R2, RZ, RZ, R89 ;  /* 0x000000ffff020224 */ /* 0x008fe400078e0059 */
[----:B------:R-:W3:Y:S04]  /*fe70*/  LDL R89, [R1+0x508] ;  /* 0x0005080001597983 */ /* 0x000ee80000100800 */
[----:B------:R0:W3:Y:S02]  /*fe80*/  @P0 LDG.E.U8 R72, desc[UR56][R2.64] ;  /* 0x0000003802480981 */ /* 0x0000e4000c1e1100 */
[----:B0-----:R-:W-:-:S02]  /*fe90*/  @P0 IMAD.MOV.U32 R2, RZ, RZ, R88 ;  /* 0x000000ffff020224 */ /* 0x001fc400078e0058 */
[----:B------:R-:W-:Y:S01]  /*fea0*/  @P0 IMAD.MOV.U32 R3, RZ, RZ, R103 ;  /* 0x000000ffff030224 */ /* 0x000fe200078e0067 */
[----:B------:R-:W3:Y:S04]  /*feb0*/  LDL R88, [R1+0x500] ;  /* 0x0005000001587983 */ /* 0x000ee80000100800 */
[----:B------:R2:W3:Y:S02]  /*fec0*/  @P0 LDG.E.U8 R59, desc[UR56][R2.64] ;  /* 0x00000038023b0981 */ /* 0x0004e4000c1e1100 */
[----:B--2---:R-:W-:Y:S02]  /*fed0*/  @P0 IMAD.MOV.U32 R2, RZ, RZ, R55 ;  /* 0x000000ffff020224 */ /* 0x004fe400078e0037 */
[----:B------:R-:W2:Y:S01]  /*fee0*/  LDL R55, [R1+0x4f8] ;  /* 0x0004f80001377983 */ /* 0x000ea20000100800 */
[----:B------:R-:W-:Y:S01]  /*fef0*/  ISETP.GT.AND P1, PT, R0, 0x2f, PT ;  /* 0x0000002f0000780c */ /* 0x000fe20003f24270 */
[----:B------:R-:W-:Y:S01]  /*ff00*/  @P0 IMAD.MOV.U32 R3, RZ, RZ, R102 ;  /* 0x000000ffff030224 */ /* 0x000fe200078e0066 */
[----:B------:R-:W-:-:S02]  /*ff10*/  PRMT R70, RZ, 0x7610, R70 ;  /* 0x00007610ff467816 */ /* 0x000fc40000000046 */
[----:B------:R-:W-:-:S04]  /*ff20*/  PRMT R234, RZ, 0x7610, R234 ;  /* 0x00007610ffea7816 */ /* 0x000fc800000000ea */
[----:B------:R0:W2:Y:S01]  /*ff30*/  @P0 LDG.E.U8 R70, desc[UR56][R2.64] ;  /* 0x0000003802460981 */ /* 0x0000a2000c1e1100 */
[----:B------:R-:W-:-:S04]  /*ff40*/  PRMT R232, RZ, 0x7610, R232 ;  /* 0x00007610ffe87816 */ /* 0x000fc800000000e8 */
[----:B0-----:R-:W-:Y:S02]  /*ff50*/  @P1 IMAD.MOV.U32 R2, RZ, RZ, R100 ;  /* 0x000000ffff021224 */ /* 0x001fe400078e0064 */
[----:B------:R-:W-:-:S05]  /*ff60*/  @P1 IMAD.MOV.U32 R3, RZ, RZ, R101 ;  /* 0x000000ffff031224 */ /* 0x000fca00078e0065 */
[----:B------:R0:W2:Y:S01]  /*ff70*/  @P1 LDG.E.U8 R234, desc[UR56][R2.64] ;  /* 0x0000003802ea1981 */ /* 0x0000a2000c1e1100 */
[----:B------:R-:W-:Y:S02]  /*ff80*/  PRMT R244, RZ, 0x7610, R244 ;  /* 0x00007610fff47816 */ /* 0x000fe400000000f4 */
[----:B------:R-:W-:Y:S01]  /*ff90*/  ISETP.GT.AND P0, PT, R0, 0x30, PT ;  /* 0x000000300000780c */ /* 0x000fe20003f04270 */
[----:B0-----:R-:W-:Y:S02]  /*ffa0*/  @P1 IMAD.MOV.U32 R2, RZ, RZ, R98 ;  /* 0x000000ffff021224 */ /* 0x001fe400078e0062 */
[----:B------:R-:W-:-:S05]  /*ffb0*/  @P1 IMAD.MOV.U32 R3, RZ, RZ, R99 ;  /* 0x000000ffff031224 */ /* 0x000fca00078e0063 */
[----:B------:R0:W2:Y:S01]  /*ffc0*/  @P1 LDG.E.U8 R232, desc[UR56][R2.64] ;  /* 0x0000003802e81981 */ /* 0x0000a2000c1e1100 */
[----:B------:R-:W-:Y:S01]  /*ffd0*/  PRMT R236, RZ, 0x7610, R236 ;  /* 0x00007610ffec7816 */ /* 0x000fe200000000ec */
        /* <DEDUP_REMOVED lines=11> */
[----:B------:R-:W-:Y:S02]  /*10090*/  PRMT R60, RZ, 0x7610, R60 ;  /* 0x00007610ff3c7816 */ /* 0x000fe4000000003c */
[----:B------:R-:W-:Y:S01]  /*100a0*/  ISETP.GT.AND P1, PT, R0, 0x31, PT ;  /* 0x000000310000780c */ /* 0x000fe20003f24270 */
[----:B------:R0:W-:Y:S01]  /*100b0*/  STL [R1+0xc38], R24 ;  /* 0x000c381801007387 */ /* 0x0001e20000100800 */
[----:B------:R-:W-:Y:S01]  /*100c0*/  PRMT R66, RZ, 0x7610, R66 ;  /* 0x00007610ff427816 */ /* 0x000fe20000000042 */
[----:B----4-:R-:W-:Y:S02]  /*100d0*/  @P0 IMAD.MOV.U32 R2, RZ, RZ, R90 ;  /* 0x000000ffff020224 */ /* 0x010fe400078e005a */
[----:B------:R-:W-:-:S05]  /*100e0*/  @P0 IMAD.MOV.U32 R3, RZ, RZ, R91 ;  /* 0x000000ffff030224 */ /* 0x000fca00078e005b */
[----:B------:R1:W4:Y:S02]  /*100f0*/  @P0 LDG.E.U8 R68, desc[UR56][R2.64] ;  /* 0x0000003802440981 */ /* 0x000324000c1e1100 */
[----:B-1----:R-:W-:Y:S02]  /*10100*/  @P0 IMAD.MOV.U32 R3, RZ, RZ, R24 ;  /* 0x000000ffff030224 */ /* 0x002fe400078e0018 */
[----:B0-----:R-:W4:Y:S04]  /*10110*/  LDL.LU R24, [R1+0x4f0] ;  /* 0x0004f00001187983 */ /* 0x001f280000300800 */
[----:B------:R0:W-:Y:S01]  /*10120*/  STL [R1+0xc34], R26 ;  /* 0x000c341a01007387 */ /* 0x0001e20000100800 */
[----:B---3--:R-:W-:-:S05]  /*10130*/  @P0 IMAD.MOV.U32 R2, RZ, RZ, R89 ;  /* 0x000000ffff020224 */ /* 0x008fca00078e0059 */
[----:B------:R1:W3:Y:S02]  /*10140*/  @P0 LDG.E.U8 R60, desc[UR56][R2.64] ;  /* 0x00000038023c0981 */ /* 0x0002e4000c1e1100 */
[----:B-1----:R-:W-:Y:S02]  /*10150*/  @P0 IMAD.MOV.U32 R3, RZ, RZ, R26 ;  /* 0x000000ffff030224 */ /* 0x002fe400078e001a */
[----:B------:R-:W-:Y:S01]  /*10160*/  @P0 IMAD.MOV.U32 R2, RZ, RZ, R88 ;  /* 0x000000ffff020224 */ /* 0x000fe200078e0058 */
[----:B0-----:R-:W3:Y:S04]  /*10170*/  LDL.LU R26, [R1+0x4e8] ;  /* 0x0004e800011a7983 */ /* 0x001ee80000300800 */
[----:B------:R0:W3:Y:S04]  /*10180*/  @P0 LDG.E.U8 R66, desc[UR56][R2.64] ;  /* 0x0000003802420981 */ /* 0x0000e8000c1e1100 */
[----:B------:R-:W3:Y:S04]  /*10190*/  LDL R93, [R1+0x47c] ;  /* 0x00047c00015d7983 */ /* 0x000ee80000100800 */
[----:B------:R-:W3:Y:S01]  /*101a0*/  LDL R92, [R1+0x474] ;  /* 0x00047400015c7983 */ /* 0x000ee20000100800 */
[----:B0-----:R-:W-:-:S02]  /*101b0*/  @P1 IMAD.MOV.U32 R3, RZ, RZ, R28 ;  /* 0x000000ffff031224 */ /* 0x001fc400078e001c */
[----:B--2---:R-:W-:Y:S01]  /*101c0*/  @P1 IMAD.MOV.U32 R2, RZ, RZ, R55 ;  /* 0x000000ffff021224 */ /* 0x004fe200078e0037 */
[----:B------:R-:W2:Y:S04]  /*101d0*/  LDL R91, [R1+0x46c] ;  /* 0x00046c00015b7983 */ /* 0x000ea80000100800 */
[----:B------:R-:W2:Y:S04]  /*101e0*/  LDL R55, [R1+0x484] ;  /* 0x0004840001377983 */ /* 0x000ea80000100800 */
[----:B------:R-:W2:Y:S04]  /*101f0*/  LDL R89, [R1+0x464] ;  /* 0x0004640001597983 */ /* 0x000ea80000100800 */
[----:B------:R-:W2:Y:S04]  /*10200*/  LDL R88, [R1+0x45c] ;  /* 0x00045c0001587983 */ /* 0x000ea80000100800 */
[----:B------:R0:W-:Y:S04]  /*10210*/  STL [R1+0xc30], R28 ;  /* 0x000c301c01007387 */ /* 0x0001e80000100800 */
[----:B0-----:R-:W2:Y:S01]  /*10220*/  LDL.LU R28, [R1+0x4e0] ;  /* 0x0004e000011c7983 */ /* 0x001ea20000300800 */
[----:B------:R-:W-:-:S02]  /*10230*/  PRMT R247, RZ, 0x7610, R247 ;  /* 0x00007610fff77816 */ /* 0x000fc400000000f7 */
[----:B------:R-:W-:Y:S01]  /*10240*/  PRMT R153, RZ, 0x7610, R153 ;  /* 0x00007610ff997816 */ /* 0x000fe20000000099 */
[----:B------:R-:W2:Y:S04]  /*10250*/  LDL R97, [R1+0x454] ;  /* 0x0004540001617983 */ /* 0x000ea80000100800 */
[----:B------:R0:W2:Y:S01]  /*10260*/  @P1 LDG.E.U8 R247, desc[UR56][R2.64] ;  /* 0x0000003802f71981 */ /* 0x0000a2000c1e1100 */
[----:B------:R-:W-:Y:S02]  /*10270*/  PRMT R157, RZ, 0x7610, R157 ;  /* 0x00007610ff9d7816 */ /* 0x000fe4000000009d */
[----:B------:R-:W-:Y:S01]  /*10280*/  ISETP.GT.AND P0, PT, R0, 0x32, PT ;  /* 0x000000320000780c */ /* 0x000fe20003f04270 */
[----:B------:R-:W2:Y:S01]  /*10290*/  LDL R96, [R1+0x458] ;  /* 0x0004580001607983 */ /* 0x000ea20000100800 */
[----:B------:R-:W-:-:S02]  /*102a0*/  PRMT R155, RZ, 0x7610, R155 ;  /* 0x00007610ff9b7816 */ /* 0x000fc4000000009b */
[----:B------:R-:W-:Y:S01]  /*102b0*/  PRMT R58, RZ, 0x7610, R58 ;  /* 0x00007610ff3a7816 */ /* 0x000fe2000000003a */
[----:B------:R-:W2:Y:S01]  /*102c0*/  LDL R95, [R1+0x44c] ;  /* 0x00044c00015f7983 */ /* 0x000ea20000100800 */
[----:B0-----:R-:W-:Y:S01]  /*102d0*/  @P1 IMAD.MOV.U32 R3, RZ, RZ, R30 ;  /* 0x000000ffff031224 */ /* 0x001fe200078e001e */
[----:B------:R-:W-:Y:S02]  /*102e0*/  PRMT R64, RZ, 0x7610, R64 ;  /* 0x00007610ff407816 */ /* 0x000fe40000000040 */
[----:B------:R-:W2:Y:S01]  /*102f0*/  LDL R90, [R1+0x450] ;  /* 0x00045000015a7983 */ /* 0x000ea20000100800 */
[----:B------:R-:W-:Y:S02]  /*10300*/  PRMT R56, RZ, 0x7610, R56 ;  /* 0x00007610ff387816 */ /* 0x000fe40000000038 */
[----:B------:R-:W-:Y:S02]  /*10310*/  PRMT R62, RZ, 0x7610, R62 ;  /* 0x00007610ff3e7816 */ /* 0x000fe4000000003e */
[----:B------:R-:W-:-:S02]  /*10320*/  PRMT R246, RZ, 0x7610, R246 ;  /* 0x00007610fff67816 */ /* 0x000fc400000000f6 */
[----:B------:R-:W-:Y:S02]  /*10330*/  PRMT R152, RZ, 0x7610, R152 ;  /* 0x00007610ff987816 */ /* 0x000fe40000000098 */
[----:B------:R-:W-:Y:S02]  /*10340*/  PRMT R156, RZ, 0x7610, R156 ;  /* 0x00007610ff9c7816 */ /* 0x000fe4000000009c */
[----:B------:R-:W-:Y:S02]  /*10350*/  PRMT R154, RZ, 0x7610, R154 ;  /* 0x00007610ff9a7816 */ /* 0x000fe4000000009a */
[----:B------:R-:W-:Y:S02]  /*10360*/  PRMT R8, RZ, 0x7610, R8 ;  /* 0x00007610ff087816 */ /* 0x000fe40000000008 */
[----:B------:R-:W-:Y:S02]  /*10370*/  PRMT R6, RZ, 0x7610, R6 ;  /* 0x00007610ff067816 */ /* 0x000fe40000000006 */
[----:B------:R-:W-:-:S02]  /*10380*/  PRMT R215, RZ, 0x7610, R215 ;  /* 0x00007610ffd77816 */ /* 0x000fc400000000d7 */
[----:B------:R-:W-:Y:S02]  /*10390*/  PRMT R163, RZ, 0x7610, R163 ;  /* 0x00007610ffa37816 */ /* 0x000fe400000000a3 */
[----:B------:R-:W-:Y:S02]  /*103a0*/  PRMT R7, RZ, 0x7610, R7 ;  /* 0x00007610ff077816 */ /* 0x000fe40000000007 */
[----:B------:R-:W-:Y:S01]  /*103b0*/  PRMT R5, RZ, 0x7610, R5 ;  /* 0x00007610ff057816 */ /* 0x000fe20000000005 */
[----:B----4-:R-:W-:-:S05]  /*103c0*/  @P1 IMAD.MOV.U32 R2, RZ, RZ, R24 ;  /* 0x000000ffff021224 */ /* 0x010fca00078e0018 */
[----:B------:R0:W4:Y:S02]  /*103d0*/  @P1 LDG.E.U8 R153, desc[UR56][R2.64] ;  /* 0x0000003802991981 */ /* 0x000124000c1e1100 */
[----:B0-----:R-:W-:Y:S02]  /*103e0*/  @P1 IMAD.MOV.U32 R3, RZ, RZ, R32 ;  /* 0x000000ffff031224 */ /* 0x001fe400078e0020 */
[----:B---3--:R-:W-:-:S05]  /*103f0*/  @P1 IMAD.MOV.U32 R2, RZ, RZ, R26 ;  /* 0x000000ffff021224 */ /* 0x008fca00078e001a */
[----:B------:R0:W3:Y:S02]  /*10400*/  @P1 LDG.E.U8 R157, desc[UR56][R2.64] ;  /* 0x00000038029d1981 */ /* 0x0000e4000c1e1100 */
[----:B0-----:R-:W-:Y:S02]  /*10410*/  @P1 IMAD.MOV.U32 R3, RZ, RZ, R34 ;  /* 0x000000ffff031224 */ /* 0x001fe400078e0022 */
[----:B--2---:R-:W-:-:S05]  /*10420*/  @P1 IMAD.MOV.U32 R2, RZ, RZ, R28 ;  /* 0x000000ffff021224 */ /* 0x004fca00078e001c */
[----:B------:R0:W2:Y:S02]  /*10430*/  @P1 LDG.E.U8 R155, desc[UR56][R2.64] ;  /* 0x00000038029b1981 */ /* 0x0000a4000c1e1100 */
[----:B0-----:R-:W-:Y:S02]  /*10440*/  @P0 IMAD.MOV.U32 R2, RZ, RZ, R25 ;  /* 0x000000ffff020224 */ /* 0x001fe400078e0019 */
[----:B------:R-:W-:-:S05]  /*10450*/  @P0 IMAD.MOV.U32 R3, RZ, RZ, R36 ;  /* 0x000000ffff030224 */ /* 0x000fca00078e0024 */
[----:B------:R0:W2:Y:S01]  /*10460*/  @P0 LDG.E.U8 R58, desc[UR56][R2.64] ;  /* 0x00000038023a0981 */ /* 0x0000a2000c1e1100 */
[----:B------:R-:W-:Y:S01]  /*10470*/  ISETP.GT.AND P1, PT, R0, 0x33, PT ;  /* 0x000000330000780c */ /* 0x000fe20003f24270 */
[----:B0-----:R-:W-:Y:S02]  /*10480*/  @P0 IMAD.MOV.U32 R2, RZ, RZ, R27 ;  /* 0x000000ffff020224 */ /* 0x001fe400078e001b */
[----:B------:R-:W-:-:S05]  /*10490*/  @P0 IMAD.MOV.U32 R3, RZ, RZ, R38 ;  /* 0x000000ffff030224 */ /* 0x000fca00078e0026 */
[----:B------:R0:W2:Y:S02]  /*104a0*/  @P0 LDG.E.U8 R64, desc[UR56][R2.64] ;  /* 0x0000003802400981 */ /* 0x0000a4000c1e1100 */
        /* <DEDUP_REMOVED lines=21> */
[----:B------:R0:W4:Y:S02]  /*10600*/  @P0 LDG.E.U8 R8, desc[UR56][R2.64] ;  /* 0x0000003802080981 */ /* 0x000124000c1e1100 */
[----:B0-----:R-:W-:Y:S02]  /*10610*/  @P0 IMAD.MOV.U32 R2, RZ, RZ, R43 ;  /* 0x000000ffff020224 */ /* 0x001fe400078e002b */
[----:B------:R-:W-:-:S05]  /*10620*/  @P0 IMAD.MOV.U32 R3, RZ, RZ, R54 ;  /* 0x000000ffff030224 */ /* 0x000fca00078e0036 */
[----:B------:R0:W3:Y:S02]  /*10630*/  @P0 LDG.E.U8 R6, desc[UR56][R2.64] ;  /* 0x0000003802060981 */ /* 0x0000e4000c1e1100 */
[----:B0-----:R-:W-:Y:S02]  /*10640*/  @P0 IMAD.MOV.U32 R3, RZ, RZ, R55 ;  /* 0x000000ffff030224 */ /* 0x001fe400078e0037 */
[----:B------:R-:W2:Y:S01]  /*10650*/  LDL.LU R55, [R1+0x460] ;  /* 0x0004600001377983 */ /* 0x000ea20000300800 */
[----:B------:R-:W-:Y:S01]  /*10660*/  ISETP.GT.AND P1, PT, R0, 0x35, PT ;  /* 0x000000350000780c */ /* 0x000fe20003f24270 */
[----:B------:R-:W-:Y:S02]  /*10670*/  @P0 IMAD.MOV.U32 R2, RZ, RZ, R45 ;  /* 0x000000ffff020224 */ /* 0x000fe400078e002d */
[----:B------:R-:W4:Y:S04]  /*10680*/  LDL R94, [R1+0x444] ;  /* 0x00044400015e7983 */ /* 0x000f280000100800 */
[----:B------:R0:W3:Y:S04]  /*10690*/  @P0 LDG.E.U8 R215, desc[UR56][R2.64] ;  /* 0x0000003802d70981 */ /* 0x0000e8000c1e1100 */
[----:B------:R-:W3:Y:S04]  /*106a0*/  LDL R103, [R1+0x43c] ;  /* 0x00043c0001677983 */ /* 0x000ee80000100800 */
[----:B------:R-:W3:Y:S01]  /*106b0*/  LDL R102, [R1+0x440] ;  /* 0x0004400001667983 */ /* 0x000ee20000100800 */
[----:B0-----:R-:W-:-:S02]  /*106c0*/  @P0 IMAD.MOV.U32 R2, RZ, RZ, R47 ;  /* 0x000000ffff020224 */ /* 0x001fc400078e002f */
[----:B------:R-:W-:Y:S01]  /*106d0*/  @P0 IMAD.MOV.U32 R3, RZ, RZ, R93 ;  /* 0x000000ffff030224 */ /* 0x000fe200078e005d */
[----:B------:R-:W-:Y:S01]  /*106e0*/  PRMT R161, RZ, 0x7610, R161 ;  /* 0x00007610ffa17816 */ /* 0x000fe200000000a1 */
[----:B------:R-:W3:Y:S04]  /*106f0*/  LDL R99, [R1+0x42c] ;  /* 0x00042c0001637983 */ /* 0x000ee80000100800 */
[----:B------:R0:W3:Y:S04]  /*10700*/  @P0 LDG.E.U8 R163, desc[UR56][R2.64] ;  /* 0x0000003802a30981 */ /* 0x0000e8000c1e1100 */
[----:B------:R-:W3:Y:S01]  /*10710*/  LDL R98, [R1+0x430] ;  /* 0x0004300001627983 */ /* 0x000ee20000100800 */
[----:B------:R-:W-:-:S03]  /*10720*/  PRMT R159, RZ, 0x7610, R159 ;  /* 0x00007610ff9f7816 */ /* 0x000fc6000000009f */
[----:B------:R-:W3:Y:S01]  /*10730*/  LDL R93, [R1+0x424] ;  /* 0x00042400015d7983 */ /* 0x000ee20000100800 */
[----:B0-----:R-:W-:Y:S02]  /*10740*/  @P1 IMAD.MOV.U32 R2, RZ, RZ, R49 ;  /* 0x000000ffff021224 */ /* 0x001fe400078e0031 */
[----:B------:R-:W-:Y:S01]  /*10750*/  @P1 IMAD.MOV.U32 R3, RZ, RZ, R92 ;  /* 0x000000ffff031224 */ /* 0x000fe200078e005c */
[----:B------:R-:W-:Y:S01]  /*10760*/  PRMT R119, RZ, 0x7610, R119 ;  /* 0x00007610ff777816 */ /* 0x000fe20000000077 */
[----:B------:R-:W4:Y:S04]  /*10770*/  LDL R92, [R1+0x448] ;  /* 0x00044800015c7983 */ /* 0x000f280000100800 */
[----:B------:R0:W3:Y:S04]  /*10780*/  @P1 LDG.E.U8 R7, desc[UR56][R2.64] ;  /* 0x0000003802071981 */ /* 0x0000e8000c1e1100 */
[----:B------:R-:W3:Y:S04]  /*10790*/  LDL R101, [R1+0x41c] ;  /* 0x00041c0001657983 */ /* 0x000ee80000100800 */
[----:B------:R-:W3:Y:S01]  /*107a0*/  LDL R100, [R1+0x420] ;  /* 0x0004200001647983 */ /* 0x000ee20000100800 */
[----:B0-----:R-:W-:-:S02]  /*107b0*/  @P1 IMAD.MOV.U32 R2, RZ, RZ, R51 ;  /* 0x000000ffff021224 */ /* 0x001fc400078e0033 */
[----:B------:R-:W-:Y:S02]  /*107c0*/  @P1 IMAD.MOV.U32 R3, RZ, RZ, R91 ;  /* 0x000000ffff031224 */ /* 0x000fe400078e005b */
[----:B------:R-:W3:Y:S04]  /*107d0*/  LDL R91, [R1+0x434] ;  /* 0x00043400015b7983 */ /* 0x000ee80000100800 */
[----:B------:R0:W3:Y:S02]  /*107e0*/  @P1 LDG.E.U8 R5, desc[UR56][R2.64] ;  /* 0x0000003802051981 */ /* 0x0000e4000c1e1100 */
[----:B0-----:R-:W-:Y:S02]  /*107f0*/  @P1 IMAD.MOV.U32 R3, RZ, RZ, R89 ;  /* 0x000000ffff031224 */ /* 0x001fe400078e0059 */
[----:B------:R-:W3:Y:S01]  /*10800*/  LDL R89, [R1+0x438] ;  /* 0x0004380001597983 */ /* 0x000ee20000100800 */
[----:B------:R-:W-:Y:S01]  /*10810*/  ISETP.GT.AND P0, PT, R0, 0x36, PT ;  /* 0x000000360000780c */ /* 0x000fe20003f04270 */
[----:B------:R-:W-:-:S05]  /*10820*/  @P1 IMAD.MOV.U32 R2, RZ, RZ, R53 ;  /* 0x000000ffff021224 */ /* 0x000fca00078e0035 */
[----:B------:R0:W3:Y:S02]  /*10830*/  @P1 LDG.E.U8 R161, desc[UR56][R2.64] ;  /* 0x0000003802a11981 */ /* 0x0000e4000c1e1100 */
[----:B0-----:R-:W-:Y:S02]  /*10840*/  @P1 IMAD.MOV.U32 R3, RZ, RZ, R88 ;  /* 0x000000ffff031224 */ /* 0x001fe400078e0058 */
[----:B------:R-:W3:Y:S01]  /*10850*/  LDL R88, [R1+0x428] ;  /* 0x0004280001587983 */ /* 0x000ee20000100800 */
[----:B------:R-:W-:Y:S02]  /*10860*/  PRMT R117, RZ, 0x7610, R117 ;  /* 0x00007610ff757816 */ /* 0x000fe40000000075 */
[----:B------:R-:W-:Y:S02]  /*10870*/  PRMT R115, RZ, 0x7610, R115 ;  /* 0x00007610ff737816 */ /* 0x000fe40000000073 */
[----:B------:R-:W-:Y:S01]  /*10880*/  PRMT R113, RZ, 0x7610, R113 ;  /* 0x00007610ff717816 */ /* 0x000fe20000000071 */
[----:B--2---:R-:W-:-:S05]  /*10890*/  @P1 IMAD.MOV.U32 R2, RZ, RZ, R55 ;  /* 0x000000ffff021224 */ /* 0x004fca00078e0037 */
[----:B------:R0:W2:Y:S02]  /*108a0*/  @P1 LDG.E.U8 R159, desc[UR56][R2.64] ;  /* 0x00000038029f1981 */ /* 0x0000a4000c1e1100 */
[----:B0-----:R-:W-:Y:S02]  /*108b0*/  @P0 IMAD.MOV.U32 R2, RZ, RZ, R96 ;  /* 0x000000ffff020224 */ /* 0x001fe400078e0060 */
[----:B------:R-:W-:Y:S01]  /*108c0*/  @P0 IMAD.MOV.U32 R3, RZ, RZ, R97 ;  /* 0x000000ffff030224 */ /* 0x000fe200078e0061 */
[----:B------:R-:W2:Y:S04]  /*108d0*/  LDL R96, [R1+0x410] ;  /* 0x0004100001607983 */ /* 0x000ea80000100800 */
[----:B------:R0:W2:Y:S04]  /*108e0*/  @P0 LDG.E.U8 R119, desc[UR56][R2.64] ;  /* 0x0000003802770981 */ /* 0x0000a8000c1e1100 */
[----:B------:R-:W2:Y:S01]  /*108f0*/  LDL R97, [R1+0x40c] ;  /* 0x00040c0001617983 */ /* 0x000ea20000100800 */
[----:B0-----:R-:W-:-:S02]  /*10900*/  @P0 IMAD.MOV.U32 R2, RZ, RZ, R90 ;  /* 0x000000ffff020224 */ /* 0x001fc400078e005a */
[----:B------:R-:W-:Y:S01]  /*10910*/  @P0 IMAD.MOV.U32 R3, RZ, RZ, R95 ;  /* 0x000000ffff030224 */ /* 0x000fe200078e005f */
[----:B------:R-:W2:Y:S04]  /*10920*/  LDL R90, [R1+0x418] ;  /* 0x00041800015a7983 */ /* 0x000ea80000100800 */
[----:B------:R-:W2:Y:S01]  /*10930*/  LDL R95, [R1+0x414] ;  /* 0x00041400015f7983 */ /* 0x000ea20000100800 */
[----:B------:R-:W-:-:S03]  /*10940*/  ISETP.GT.AND P1, PT, R0, 0x37, PT ;  /* 0x000000370000780c */ /* 0x000fc60003f24270 */
[----:B------:R4:W2:Y:S02]  /*10950*/  @P0 LDG.E.U8 R117, desc[UR56][R2.64] ;  /* 0x0000003802750981 */ /* 0x0008a4000c1e1100 */
[----:B----4-:R-:W-:Y:S02]  /*10960*/  @P0 IMAD.MOV.U32 R2, RZ, RZ, R92 ;  /* 0x000000ffff020224 */ /* 0x010fe400078e005c */
[----:B------:R-:W-:Y:S01]  /*10970*/  @P0 IMAD.MOV.U32 R3, RZ, RZ, R94 ;  /* 0x000000ffff030224 */ /* 0x000fe200078e005e */
[----:B------:R-:W4:Y:S04]  /*10980*/  LDL R92, [R1+0x408] ;  /* 0x00040800015c7983 */ /* 0x000f280000100800 */
[----:B------:R-:W4:Y:S04]  /*10990*/  LDL R94, [R1+0x404] ;  /* 0x00040400015e7983 */ /* 0x000f280000100800 */
[----:B------:R3:W4:Y:S02]  /*109a0*/  @P0 LDG.E.U8 R115, desc[UR56][R2.64] ;  /* 0x0000003802730981 */ /* 0x000724000c1e1100 */
[----:B---3--:R-:W-:-:S02]  /*109b0*/  @P0 IMAD.MOV.U32 R2, RZ, RZ, R102 ;  /* 0x000000ffff020224 */ /* 0x008fc400078e0066 */
[----:B------:R-:W-:Y:S01]  /*109c0*/  @P0 IMAD.MOV.U32 R3, RZ, RZ, R103 ;  /* 0x000000ffff030224 */ /* 0x000fe200078e0067 */
[----:B------:R-:W-:Y:S01]  /*109d0*/  PRMT R164, RZ, 0x7610, R164 ;  /* 0x00007610ffa47816 */ /* 0x000fe200000000a4 */
[----:B------:R-:W3:Y:S04]  /*109e0*/  LDL R103, [R1+0x3dc] ;  /* 0x0003dc0001677983 */ /* 0x000ee80000100800 */
[----:B------:R0:W3:Y:S01]  /*109f0*/  @P0 LDG.E.U8 R113, desc[UR56][R2.64] ;  /* 0x0000003802710981 */ /* 0x0000e2000c1e1100 */
[----:B------:R-:W-:Y:S02]  /*10a00*/  PRMT R162, RZ, 0x7610, R162 ;  /* 0x00007610ffa27816 */ /* 0x000fe400000000a2 */
[----:B------:R-:W-:Y:S01]  /*10a10*/  PRMT R160, RZ, 0x7610, R160 ;  /* 0x00007610ffa07816 */ /* 0x000fe200000000a0 */
[----:B------:R-:W3:Y:S01]  /*10a20*/  LDL R102, [R1+0x3e0] ;  /* 0x0003e00001667983 */ /* 0x000ee20000100800 */
[----:B0-----:R-:W-:-:S02]  /*10a30*/  @P1 IMAD.MOV.U32 R2, RZ, RZ, R89 ;  /* 0x000000ffff021224 */ /* 0x001fc400078e0059 */
[----:B------:R-:W-:Y:S01]  /*10a40*/  @P1 IMAD.MOV.U32 R3, RZ, RZ, R91 ;  /* 0x000000ffff031224 */ /* 0x000fe200078e005b */
[----:B------:R-:W3:Y:S04]  /*10a50*/  LDL R89, [R1+0x400] ;  /* 0x0004000001597983 */ /* 0x000ee80000100800 */
[----:B------:R-:W3:Y:S04]  /*10a60*/  LDL R91, [R1+0x3fc] ;  /* 0x0003fc00015b7983 */ /* 0x000ee80000100800 */
[----:B------:R0:W3:Y:S01]  /*10a70*/  @P1 LDG.E.U8 R164, desc[UR56][R2.64] ;  /* 0x0000003802a41981 */ /* 0x0000e2000c1e1100 */
[----:B------:R-:W-:Y:S01]  /*10a80*/  ISETP.GT.AND P0, PT, R0, 0x38, PT ;  /* 0x000000380000780c */ /* 0x000fe20003f04270 */
[----:B0-----:R-:W-:-:S02]  /*10a90*/  @P1 IMAD.MOV.U32 R2, RZ, RZ, R98 ;  /* 0x000000ffff021224 */ /* 0x001fc400078e0062 */
[----:B------:R-:W-:Y:S01]  /*10aa0*/  @P1 IMAD.MOV.U32 R3, RZ, RZ, R99 ;  /* 0x000000ffff031224 */ /* 0x000fe200078e0063 */
[----:B------:R-:W3:Y:S04]  /*10ab0*/  LDL R98, [R1+0x3f8] ;  /* 0x0003f80001627983 */ /* 0x000ee80000100800 */
[----:B------:R-:W3:Y:S04]  /*10ac0*/  LDL R99, [R1+0x3f4] ;  /* 0x0003f40001637983 */ /* 0x000ee80000100800 */
[----:B------:R0:W3:Y:S01]  /*10ad0*/  @P1 LDG.E.U8 R162, desc[UR56][R2.64] ;  /* 0x0000003802a21981 */ /* 0x0000e2000c1e1100 */
[----:B------:R-:W-:Y:S01]  /*10ae0*/  PRMT R158, RZ, 0x7610, R158 ;  /* 0x00007610ff9e7816 */ /* 0x000fe2000000009e */
[----:B0-----:R-:W-:-:S02]  /*10af0*/  @P1 IMAD.MOV.U32 R2, RZ, RZ, R88 ;  /* 0x000000ffff021224 */ /* 0x001fc400078e0058 */
        /* <DEDUP_REMOVED lines=9> */
[----:B------:R-:W-:Y:S02]  /*10b90*/  PRMT R109, RZ, 0x7610, R109 ;  /* 0x00007610ff6d7816 */ /* 0x000fe4000000006d */
[----:B------:R-:W-:Y:S01]  /*10ba0*/  PRMT R107, RZ, 0x7610, R107 ;  /* 0x00007610ff6b7816 */ /* 0x000fe2000000006b */
[----:B------:R-:W3:Y:S01]  /*10bb0*/  LDL R100, [R1+0x3c0] ;  /* 0x0003c00001647983 */ /* 0x000ee20000100800 */
[----:B--2---:R-:W-:-:S03]  /*10bc0*/  @P0 IMAD.MOV.U32 R2, RZ, RZ, R90 ;  /* 0x000000ffff020224 */ /* 0x004fc600078e005a */
[----:B------:R-:W2:Y:S01]  /*10bd0*/  LDL R90, [R1+0x3e8] ;  /* 0x0003e800015a7983 */ /* 0x000ea20000100800 */
[----:B------:R-:W-:-:S03]  /*10be0*/  @P0 IMAD.MOV.U32 R3, RZ, RZ, R95 ;  /* 0x000000ffff030224 */ /* 0x000fc600078e005f */
[----:B------:R-:W2:Y:S04]  /*10bf0*/  LDL R95, [R1+0x3e4] ;  /* 0x0003e400015f7983 */ /* 0x000ea80000100800 */
[----:B------:R0:W2:Y:S02]  /*10c00*/  @P0 LDG.E.U8 R111, desc[UR56][R2.64] ;  /* 0x00000038026f0981 */ /* 0x0000a4000c1e1100 */
[----:B0-----:R-:W-:Y:S02]  /*10c10*/  @P0 IMAD.MOV.U32 R2, RZ, RZ, R96 ;  /* 0x000000ffff020224 */ /* 0x001fe400078e0060 */
[----:B------:R-:W-:Y:S01]  /*10c20*/  @P0 IMAD.MOV.U32 R3, RZ, RZ, R97 ;  /* 0x000000ffff030224 */ /* 0x000fe200078e0061 */
[----:B------:R-:W2:Y:S04]  /*10c30*/  LDL R96, [R1+0x3d0] ;  /* 0x0003d00001607983 */ /* 0x000ea80000100800 */
[----:B------:R4:W2:Y:S04]  /*10c40*/  @P0 LDG.E.U8 R109, desc[UR56][R2.64] ;  /* 0x00000038026d0981 */ /* 0x0008a8000c1e1100 */
[----:B------:R-:W2:Y:S01]  /*10c50*/  LDL R97, [R1+0x3cc] ;  /* 0x0003cc0001617983 */ /* 0x000ea20000100800 */
[----:B----4-:R-:W-:-:S02]  /*10c60*/  @P0 IMAD.MOV.U32 R2, RZ, RZ, R92 ;  /* 0x000000ffff020224 */ /* 0x010fc400078e005c */
[----:B------:R-:W-:Y:S01]  /*10c70*/  @P0 IMAD.MOV.U32 R3, RZ, RZ, R94 ;  /* 0x000000ffff030224 */ /* 0x000fe200078e005e */
[----:B------:R-:W4:Y:S04]  /*10c80*/  LDL R92, [R1+0x3d8] ;  /* 0x0003d800015c7983 */ /* 0x000f280000100800 */
[----:B------:R-:W4:Y:S04]  /*10c90*/  LDL R94, [R1+0x3d4] ;  /* 0x0003d400015e7983 */ /* 0x000f280000100800 */
[----:B------:R3:W4:Y:S02]  /*10ca0*/  @P0 LDG.E.U8 R107, desc[UR56][R2.64] ;  /* 0x00000038026b0981 */ /* 0x000724000c1e1100 */
[----:B---3--:R-:W-:-:S02]  /*10cb0*/  @P0 IMAD.MOV.U32 R2, RZ, RZ, R89 ;  /* 0x000000ffff020224 */ /* 0x008fc400078e0059 */
[----:B------:R-:W3:Y:S01]  /*10cc0*/  LDL R89, [R1+0x3c8] ;  /* 0x0003c80001597983 */ /* 0x000ee20000100800 */
[----:B------:R-:W-:-:S03]  /*10cd0*/  @P0 IMAD.MOV.U32 R3, RZ, RZ, R91 ;  /* 0x000000ffff030224 */ /* 0x000fc600078e005b */
[----:B------:R-:W3:Y:S01]  /*10ce0*/  LDL R91, [R1+0x3c4] ;  /* 0x0003c400015b7983 */ /* 0x000ee20000100800 */
[----:B------:R-:W-:Y:S02]  /*10cf0*/  ISETP.GT.AND P1, PT, R0, 0x39, PT ;  /* 0x000000390000780c */ /* 0x000fe40003f24270 */
[----:B------:R-:W-:Y:S02]  /*10d00*/  PRMT R118, RZ, 0x7610, R118 ;  /* 0x00007610ff767816 */ /* 0x000fe40000000076 */
[----:B------:R-:W-:-:S04]  /*10d10*/  PRMT R213, RZ, 0x7610, R213 ;  /* 0x00007610ffd57816 */ /* 0x000fc800000000d5 */
[----:B------:R0:W3:Y:S05]  /*10d20*/  @P0 LDG.E.U8 R118, desc[UR56][R2.64] ;  /* 0x0000003802760981 */ /* 0x0000ea000c1e1100 */
[----:B0-----:R-:W-:Y:S02]  /*10d30*/  @P1 IMAD.MOV.U32 R2, RZ, RZ, R98 ;  /* 0x000000ffff021224 */ /* 0x001fe400078e0062 */
[----:B------:R-:W-:Y:S01]  /*10d40*/  @P1 IMAD.MOV.U32 R3, RZ, RZ, R99 ;  /* 0x000000ffff031224 */ /* 0x000fe200078e0063 */
[----:B------:R-:W-:Y:S01]  /*10d50*/  PRMT R211, RZ, 0x7610, R211 ;  /* 0x00007610ffd37816 */ /* 0x000fe200000000d3 */
[----:B------:R-:W3:Y:S04]  /*10d60*/  LDL R99, [R1+0x3ac] ;  /* 0x0003ac0001637983 */ /* 0x000ee80000100800 */
[----:B------:R0:W3:Y:S04]  /*10d70*/  @P1 LDG.E.U8 R213, desc[UR56][R2.64] ;  /* 0x0000003802d51981 */ /* 0x0000e8000c1e1100 */
[----:B------:R-:W3:Y:S01]  /*10d80*/  LDL R98, [R1+0x3b0] ;  /* 0x0003b00001627983 */ /* 0x000ee20000100800 */
[----:B0-----:R-:W-:-:S03]  /*10d90*/  @P1 IMAD.MOV.U32 R2, RZ, RZ, R88 ;  /* 0x000000ffff021224 */ /* 0x001fc600078e0058 */
[----:B------:R-:W3:Y:S01]  /*10da0*/  LDL R88, [R1+0x3b8] ;  /* 0x0003b80001587983 */ /* 0x000ee20000100800 */
[----:B------:R-:W-:-:S03]  /*10db0*/  @P1 IMAD.MOV.U32 R3, RZ, RZ, R93 ;  /* 0x000000ffff031224 */ /* 0x000fc600078e005d */
[----:B------:R-:W3:Y:S04]  /*10dc0*/  LDL R93, [R1+0x3b4] ;  /* 0x0003b400015d7983 */ /* 0x000ee80000100800 */
[----:B------:R2:W3:Y:S01]  /*10dd0*/  @P1 LDG.E.U8 R211, desc[UR56][R2.64] ;  /* 0x0000003802d31981 */ /* 0x0004e2000c1e1100 */
[----:B------:R-:W-:Y:S02]  /*10de0*/  PRMT R209, RZ, 0x7610, R209 ;  /* 0x00007610ffd17816 */ /* 0x000fe400000000d1 */
[----:B------:R-:W-:Y:S02]  /*10df0*/  ISETP.GT.AND P0, PT, R0, 0x3a, PT ;  /* 0x0000003a0000780c */ /* 0x000fe40003f04270 */
[----:B------:R-:W-:Y:S02]  /*10e00*/  PRMT R207, RZ, 0x7610, R207 ;  /* 0x00007610ffcf7816 */ /* 0x000fe400000000cf */
[----:B------:R-:W-:-:S02]  /*10e10*/  PRMT R105, RZ, 0x7610, R105 ;  /* 0x00007610ff697816 */ /* 0x000fc40000000069 */
[----:B------:R-:W-:Y:S01]  /*10e20*/  PRMT R214, RZ, 0x7610, R214 ;  /* 0x00007610ffd67816 */ /* 0x000fe200000000d6 */
[----:B--2---:R-:W-:Y:S02]  /*10e30*/  @P1 IMAD.MOV.U32 R2, RZ, RZ, R90 ;  /* 0x000000ffff021224 */ /* 0x004fe400078e005a */
[----:B------:R-:W2:Y:S01]  /*10e40*/  LDL R90, [R1+0x3a8] ;  /* 0x0003a800015a7983 */ /* 0x000ea20000100800 */
[----:B------:R-:W-:-:S03]  /*10e50*/  @P1 IMAD.MOV.U32 R3, RZ, RZ, R95 ;  /* 0x000000ffff031224 */ /* 0x000fc600078e005f */
[----:B------:R-:W2:Y:S04]  /*10e60*/  LDL R95, [R1+0x3a4] ;  /* 0x0003a400015f7983 */ /* 0x000ea80000100800 */
[----:B------:R0:W2:Y:S02]  /*10e70*/  @P1 LDG.E.U8 R209, desc[UR56][R2.64] ;  /* 0x0000003802d11981 */ /* 0x0000a4000c1e1100 */
[----:B0-----:R-:W-:Y:S02]  /*10e80*/  @P1 IMAD.MOV.U32 R2, RZ, RZ, R102 ;  /* 0x000000ffff021224 */ /* 0x001fe400078e0066 */
[----:B------:R-:W-:Y:S01]  /*10e90*/  @P1 IMAD.MOV.U32 R3, RZ, RZ, R103 ;  /* 0x000000ffff031224 */ /* 0x000fe200078e0067 */
[----:B------:R-:W-:Y:S01]  /*10ea0*/  PRMT R212, RZ, 0x7610, R212 ;  /* 0x00007610ffd47816 */ /* 0x000fe200000000d4 */
[----:B------:R-:W2:Y:S04]  /*10eb0*/  LDL R103, [R1+0x37c] ;  /* 0x00037c0001677983 */ /* 0x000ea80000100800 */
[----:B------:R4:W2:Y:S01]  /*10ec0*/  @P1 LDG.E.U8 R207, desc[UR56][R2.64] ;  /* 0x0000003802cf1981 */ /* 0x0008a2000c1e1100 */
[----:B------:R-:W-:-:S02]  /*10ed0*/  PRMT R210, RZ, 0x7610, R210 ;  /* 0x00007610ffd27816 */ /* 0x000fc400000000d2 */
[----:B------:R-:W-:Y:S01]  /*10ee0*/  PRMT R208, RZ, 0x7610, R208 ;  /* 0x00007610ffd07816 */ /* 0x000fe200000000d0 */
[----:B------:R-:W2:Y:S01]  /*10ef0*/  LDL R102, [R1+0x380] ;  /* 0x0003800001667983 */ /* 0x000ea20000100800 */
[----:B----4-:R-:W-:-:S03]  /*10f00*/  @P0 IMAD.MOV.U32 R2, RZ, RZ, R92 ;  /* 0x000000ffff020224 */ /* 0x010fc600078e005c */
[----:B------:R-:W4:Y:S01]  /*10f10*/  LDL R92, [R1+0x3a0] ;  /* 0x0003a000015c7983 */ /* 0x000f220000100800 */
[----:B------:R-:W-:-:S03]  /*10f20*/  @P0 IMAD.MOV.U32 R3, RZ, RZ, R94 ;  /* 0x000000ffff030224 */ /* 0x000fc600078e005e */
[----:B------:R-:W4:Y:S04]  /*10f30*/  LDL R94, [R1+0x39c] ;  /* 0x00039c00015e7983 */ /* 0x000f280000100800 */
[----:B------:R0:W4:Y:S02]  /*10f40*/  @P0 LDG.E.U8 R105, desc[UR56][R2.64] ;  /* 0x0000003802690981 */ /* 0x000124000c1e1100 */
[----:B0-----:R-:W-:Y:S02]  /*10f50*/  @P0 IMAD.MOV.U32 R2, RZ, RZ, R96 ;  /* 0x000000ffff020224 */ /* 0x001fe400078e0060 */
[----:B------:R-:W-:Y:S01]  /*10f60*/  @P0 IMAD.MOV.U32 R3, RZ, RZ, R97 ;  /* 0x000000ffff030224 */ /* 0x000fe200078e0061 */
[----:B------:R-:W4:Y:S04]  /*10f70*/  LDL R96, [R1+0x398] ;  /* 0x0003980001607983 */ /* 0x000f280000100800 */
[----:B------:R-:W4:Y:S04]  /*10f80*/  LDL R97, [R1+0x394] ;  /* 0x0003940001617983 */ /* 0x000f280000100800 */
[----:B------:R3:W4:Y:S02]  /*10f90*/  @P0 LDG.E.U8 R214, desc[UR56][R2.64] ;  /* 0x0000003802d60981 */ /* 0x000724000c1e1100 */
[----:B---3--:R-:W-:-:S02]  /*10fa0*/  @P0 IMAD.MOV.U32 R2, RZ, RZ, R89 ;  /* 0x000000ffff020224 */ /* 0x008fc400078e0059 */
[----:B------:R-:W-:Y:S01]  /*10fb0*/  @P0 IMAD.MOV.U32 R3, RZ, RZ, R91 ;  /* 0x000000ffff030224 */ /* 0x000fe200078e005b */
[----:B------:R-:W3:Y:S04]  /*10fc0*/  LDL R89, [R1+0x390] ;  /* 0x0003900001597983 */ /* 0x000ee80000100800 */
[----:B------:R-:W3:Y:S01]  /*10fd0*/  LDL R91, [R1+0x38c] ;  /* 0x00038c00015b7983 */ /* 0x000ee20000100800 */
[----:B------:R-:W-:-:S03]  /*10fe0*/  ISETP.GT.AND P1, PT, R0, 0x3b, PT ;  /* 0x0000003b0000780c */ /* 0x000fc60003f24270 */
[----:B------:R0:W3:Y:S02]  /*10ff0*/  @P0 LDG.E.U8 R212, desc[UR56][R2.64] ;  /* 0x0000003802d40981 */ /* 0x0000e4000c1e1100 */
[----:B0-----:R-:W-:Y:S02]  /*11000*/  @P0 IMAD.MOV.U32 R2, RZ, RZ, R100 ;  /* 0x000000ffff020224 */ /* 0x001fe400078e0064 */
[----:B------:R-:W-:Y:S01]  /*11010*/  @P0 IMAD.MOV.U32 R3, RZ, RZ, R101 ;  /* 0x000000ffff030224 */ /* 0x000fe200078e0065 */
[----:B------:R-:W-:Y:S01]  /*11020*/  PRMT R205, RZ, 0x7610, R205 ;  /* 0x00007610ffcd7816 */ /* 0x000fe200000000cd */
[----:B------:R-:W3:Y:S04]  /*11030*/  LDL R101, [R1+0x36c] ;  /* 0x00036c0001657983 */ /* 0x000ee80000100800 */
[----:B------:R0:W3:Y:S01]  /*11040*/  @P0 LDG.E.U8 R210, desc[UR56][R2.64] ;  /* 0x0000003802d20981 */ /* 0x0000e2000c1e1100 */
[----:B------:R-:W-:-:S03]  /*11050*/  PRMT R203, RZ, 0x7610, R203 ;  /* 0x00007610ffcb7816 */ /* 0x000fc600000000cb */
[----:B------:R-:W3:Y:S01]  /*11060*/  LDL R100, [R1+0x370] ;  /* 0x0003700001647983 */ /* 0x000ee20000100800 */
[----:B0-----:R-:W-:Y:S02]  /*11070*/  @P1 IMAD.MOV.U32 R2, RZ, RZ, R88 ;  /* 0x000000ffff021224 */ /* 0x001fe400078e0058 */
[----:B------:R-:W-:Y:S01]  /*11080*/  @P1 IMAD.MOV.U32 R3, RZ, RZ, R93 ;  /* 0x000000ffff031224 */ /* 0x000fe200078e005d */
[----:B------:R-:W3:Y:S04]  /*11090*/  LDL R88, [R1+0x388] ;  /* 0x0003880001587983 */ /* 0x000ee80000100800 */
[----:B------:R-:W3:Y:S04]  /*110a0*/  LDL R93, [R1+0x384] ;  /* 0x00038400015d7983 */ /* 0x000ee80000100800 */
[----:B------:R0:W3:Y:S02]  /*110b0*/  @P1 LDG.E.U8 R208, desc[UR56][R2.64] ;  /* 0x0000003802d01981 */ /* 0x0000e4000c1e1100 */
[----:B0-----:R-:W-:-:S02]  /*110c0*/  @P1 IMAD.MOV.U32 R2, RZ, RZ, R98 ;  /* 0x000000ffff021224 */ /* 0x001fc400078e0062 */
[----:B------:R-:W-:Y:S01]  /*110d0*/  @P1 IMAD.MOV.U32 R3, RZ, RZ, R99 ;  /* 0x000000ffff031224 */ /* 0x000fe200078e0063 */
[----:B------:R-:W-:Y:S01]  /*110e0*/  ISETP.GT.AND P0, PT, R0, 0x3c, PT ;  /* 0x0000003c0000780c */ /* 0x000fe20003f04270 */
        /* <DEDUP_REMOVED lines=10> */
[----:B----4-:R-:W-:Y:S02]  /*11190*/  @P1 IMAD.MOV.U32 R2, RZ, RZ, R92 ;  /* 0x000000ffff021224 */ /* 0x010fe400078e005c */
[----:B------:R-:W4:Y:S01]  /*111a0*/  LDL R92, [R1+0x368] ;  /* 0x00036800015c7983 */ /* 0x000f220000100800 */
[----:B------:R-:W-:-:S03]  /*111b0*/  @P1 IMAD.MOV.U32 R3, RZ, RZ, R94 ;  /* 0x000000ffff031224 */ /* 0x000fc600078e005e */
[----:B------:R-:W4:Y:S04]  /*111c0*/  LDL R94, [R1+0x364] ;  /* 0x00036400015e7983 */ /* 0x000f280000100800 */
[----:B------:R0:W4:Y:S02]  /*111d0*/  @P1 LDG.E.U8 R202, desc[UR56][R2.64] ;  /* 0x0000003802ca1981 */ /* 0x000124000c1e1100 */
[----:B0-----:R-:W-:Y:S01]  /*111e0*/  @P0 IMAD.MOV.U32 R2, RZ, RZ, R96 ;  /* 0x000000ffff020224 */ /* 0x001fe200078e0060 */
[----:B------:R-:W-:Y:S01]  /*111f0*/  PRMT R23, RZ, 0x7610, R23 ;  /* 0x00007610ff177816 */ /* 0x000fe20000000017 */
[----:B------:R-:W4:Y:S01]  /*11200*/  LDL R96, [R1+0x350] ;  /* 0x0003500001607983 */ /* 0x000f220000100800 */
[----:B------:R-:W-:-:S03]  /*11210*/  @P0 IMAD.MOV.U32 R3, RZ, RZ, R97 ;  /* 0x000000ffff030224 */ /* 0x000fc600078e0061 */
[----:B------:R-:W4:Y:S04]  /*11220*/  LDL R97, [R1+0x34c] ;  /* 0x00034c0001617983 */ /* 0x000f280000100800 */
[----:B------:R3:W4:Y:S02]  /*11230*/  @P0 LDG.E.U8 R201, desc[UR56][R2.64] ;  /* 0x0000003802c90981 */ /* 0x000724000c1e1100 */
[----:B---3--:R-:W-:Y:S02]  /*11240*/  @P0 IMAD.MOV.U32 R2, RZ, RZ, R89 ;  /* 0x000000ffff020224 */ /* 0x008fe400078e0059 */
[----:B------:R-:W3:Y:S01]  /*11250*/  LDL R89, [R1+0x358] ;  /* 0x0003580001597983 */ /* 0x000ee20000100800 */
[----:B------:R-:W-:-:S03]  /*11260*/  @P0 IMAD.MOV.U32 R3, RZ, RZ, R91 ;  /* 0x000000ffff030224 */ /* 0x000fc600078e005b */
[----:B------:R-:W3:Y:S01]  /*11270*/  LDL R91, [R1+0x354] ;  /* 0x00035400015b7983 */ /* 0x000ee20000100800 */
[----:B------:R-:W-:Y:S02]  /*11280*/  PRMT R22, RZ, 0x7610, R22 ;  /* 0x00007610ff167816 */ /* 0x000fe40000000016 */
[----:B------:R-:W-:Y:S01]  /*11290*/  ISETP.GT.AND P1, PT, R0, 0x3d, PT ;  /* 0x0000003d0000780c */ /* 0x000fe20003f24270 */
[----:B------:R0:W3:Y:S01]  /*112a0*/  @P0 LDG.E.U8 R23, desc[UR56][R2.64] ;  /* 0x0000003802170981 */ /* 0x0000e2000c1e1100 */
[----:B------:R-:W-:Y:S02]  /*112b0*/  PRMT R21, RZ, 0x7610, R21 ;  /* 0x00007610ff157816 */ /* 0x000fe40000000015 */
[----:B------:R-:W-:Y:S02]  /*112c0*/  PRMT R20, RZ, 0x7610, R20 ;  /* 0x00007610ff147816 */ /* 0x000fe40000000014 */
[----:B------:R-:W-:Y:S01]  /*112d0*/  PRMT R18, RZ, 0x7610, R18 ;  /* 0x00007610ff127816 */ /* 0x000fe20000000012 */
[----:B0-----:R-:W-:-:S02]  /*112e0*/  @P0 IMAD.MOV.U32 R2, RZ, RZ, R88 ;  /* 0x000000ffff020224 */ /* 0x001fc400078e0058 */
[----:B------:R-:W3:Y:S01]  /*112f0*/  LDL R88, [R1+0x348] ;  /* 0x0003480001587983 */ /* 0x000ee20000100800 */
[----:B------:R-:W-:-:S03]  /*11300*/  @P0 IMAD.MOV.U32 R3, RZ, RZ, R93 ;  /* 0x000000ffff030224 */ /* 0x000fc600078e005d */
[----:B------:R-:W3:Y:S04]  /*11310*/  LDL R93, [R1+0x344] ;  /* 0x00034400015d7983 */ /* 0x000ee80000100800 */
[----:B------:R0:W3:Y:S04]  /*11320*/  @P0 LDG.E.U8 R22, desc[UR56][R2.64] ;  /* 0x0000003802160981 */ /* 0x0000e8000c1e1100 */
[----:B------:R-:W3:Y:S01]  /*11330*/  LDL.LU R120, [R1+0x8c] ;  /* 0x00008c0001787983 */ /* 0x000ee20000300800 */
[----:B0-----:R-:W-:Y:S02]  /*11340*/  @P0 IMAD.MOV.U32 R2, RZ, RZ, R102 ;  /* 0x000000ffff020224 */ /* 0x001fe400078e0066 */
[----:B------:R-:W-:-:S05]  /*11350*/  @P0 IMAD.MOV.U32 R3, RZ, RZ, R103 ;  /* 0x000000ffff030224 */ /* 0x000fca00078e0067 */
[----:B------:R2:W3:Y:S01]  /*11360*/  @P0 LDG.E.U8 R21, desc[UR56][R2.64] ;  /* 0x0000003802150981 */ /* 0x0004e2000c1e1100 */
[----:B------:R-:W-:Y:S02]  /*11370*/  PRMT R12, RZ, 0x7610, R12 ;  /* 0x00007610ff0c7816 */ /* 0x000fe4000000000c */
[----:B------:R-:W-:Y:S02]  /*11380*/  ISETP.GT.AND P0, PT, R0, 0x3e, PT ;  /* 0x0000003e0000780c */ /* 0x000fe40003f04270 */
[----:B------:R-:W-:Y:S01]  /*11390*/  PRMT R10, RZ, 0x7610, R10 ;  /* 0x00007610ff0a7816 */ /* 0x000fe2000000000a */
[----:B--2---:R-:W-:Y:S02]  /*113a0*/  @P1 IMAD.MOV.U32 R2, RZ, RZ, R90 ;  /* 0x000000ffff021224 */ /* 0x004fe400078e005a */
[----:B------:R-:W2:Y:S01]  /*113b0*/  LDL R90, [R1+0x340] ;  /* 0x00034000015a7983 */ /* 0x000ea20000100800 */
[----:B------:R-:W-:-:S03]  /*113c0*/  @P1 IMAD.MOV.U32 R3, RZ, RZ, R95 ;  /* 0x000000ffff031224 */ /* 0x000fc600078e005f */
[----:B------:R-:W2:Y:S04]  /*113d0*/  LDL R95, [R1+0x33c] ;  /* 0x00033c00015f7983 */ /* 0x000ea80000100800 */
[----:B------:R0:W2:Y:S02]  /*113e0*/  @P1 LDG.E.U8 R20, desc[UR56][R2.64] ;  /* 0x0000003802141981 */ /* 0x0000a4000c1e1100 */
[----:B0-----:R-:W-:Y:S02]  /*113f0*/  @P1 IMAD.MOV.U32 R2, RZ, RZ, R100 ;  /* 0x000000ffff021224 */ /* 0x001fe400078e0064 */
[----:B------:R-:W-:-:S05]  /*11400*/  @P1 IMAD.MOV.U32 R3, RZ, RZ, R101 ;  /* 0x000000ffff031224 */ /* 0x000fca00078e0065 */
[----:B------:R4:W2:Y:S02]  /*11410*/  @P1 LDG.E.U8 R18, desc[UR56][R2.64] ;  /* 0x0000003802121981 */ /* 0x0008a4000c1e1100 */
[----:B----4-:R-:W-:Y:S02]  /*11420*/  @P1 IMAD.MOV.U32 R2, RZ, RZ, R92 ;  /* 0x000000ffff021224 */ /* 0x010fe400078e005c */
[----:B------:R-:W4:Y:S01]  /*11430*/  LDL R92, [R1+0x338] ;  /* 0x00033800015c7983 */ /* 0x000f220000100800 */
[----:B------:R-:W-:-:S03]  /*11440*/  @P1 IMAD.MOV.U32 R3, RZ, RZ, R94 ;  /* 0x000000ffff031224 */ /* 0x000fc600078e005e */
[----:B------:R-:W4:Y:S04]  /*11450*/  LDL R94, [R1+0x334] ;  /* 0x00033400015e7983 */ /* 0x000f280000100800 */
[----:B------:R0:W4:Y:S02]  /*11460*/  @P1 LDG.E.U8 R12, desc[UR56][R2.64] ;  /* 0x00000038020c1981 */ /* 0x000124000c1e1100 */
[----:B0-----:R-:W-:Y:S02]  /*11470*/  @P1 IMAD.MOV.U32 R2, RZ, RZ, R98 ;  /* 0x000000ffff021224 */ /* 0x001fe400078e0062 */
[----:B------:R-:W-:-:S05]  /*11480*/  @P1 IMAD.MOV.U32 R3, RZ, RZ, R99 ;  /* 0x000000ffff031224 */ /* 0x000fca00078e0063 */
[----:B------:R3:W4:Y:S02]  /*11490*/  @P1 LDG.E.U8 R10, desc[UR56][R2.64] ;  /* 0x00000038020a1981 */ /* 0x000724000c1e1100 */
[----:B---3--:R-:W-:Y:S02]  /*114a0*/  @P0 IMAD.MOV.U32 R2, RZ, RZ, R89 ;  /* 0x000000ffff020224 */ /* 0x008fe400078e0059 */
[----:B------:R-:W3:Y:S01]  /*114b0*/  LDL R89, [R1+0x330] ;  /* 0x0003300001597983 */ /* 0x000ee20000100800 */
[----:B------:R-:W-:-:S03]  /*114c0*/  @P0 IMAD.MOV.U32 R3, RZ, RZ, R91 ;  /* 0x000000ffff030224 */ /* 0x000fc600078e005b */
[----:B------:R-:W3:Y:S01]  /*114d0*/  LDL R91, [R1+0x32c] ;  /* 0x00032c00015b7983 */ /* 0x000ee20000100800 */
[----:B------:R-:W-:Y:S02]  /*114e0*/  PRMT R19, RZ, 0x7610, R19 ;  /* 0x00007610ff137816 */ /* 0x000fe40000000013 */
[----:B------:R-:W-:-:S04]  /*114f0*/  PRMT R17, RZ, 0x7610, R17 ;  /* 0x00007610ff117816 */ /* 0x000fc80000000011 */
[----:B------:R0:W3:Y:S01]  /*11500*/  @P0 LDG.E.U8 R19, desc[UR56][R2.64] ;  /* 0x0000003802130981 */ /* 0x0000e2000c1e1100 */
[----:B------:R-:W-:Y:S01]  /*11510*/  PRMT R16, RZ, 0x7610, R16 ;  /* 0x00007610ff107816 */ /* 0x000fe20000000010 */
[----:B0-----:R-:W-:Y:S02]  /*11520*/  @P0 IMAD.MOV.U32 R2, RZ, RZ, R96 ;  /* 0x000000ffff020224 */ /* 0x001fe400078e0060 */
[----:B------:R-:W-:-:S05]  /*11530*/  @P0 IMAD.MOV.U32 R3, RZ, RZ, R97 ;  /* 0x000000ffff030224 */ /* 0x000fca00078e0061 */
[----:B------:R0:W3:Y:S02]  /*11540*/  @P0 LDG.E.U8 R17, desc[UR56][R2.64] ;  /* 0x0000003802110981 */ /* 0x0000e4000c1e1100 */
[----:B0-----:R-:W-:Y:S02]  /*11550*/  @P0 IMAD.MOV.U32 R2, RZ, RZ, R88 ;  /* 0x000000ffff020224 */ /* 0x001fe400078e0058 */
[----:B------:R-:W3:Y:S01]  /*11560*/  LDL R88, [R1+0x328] ;  /* 0x0003280001587983 */ /* 0x000ee20000100800 */
[----:B------:R-:W-:-:S03]  /*11570*/  @P0 IMAD.MOV.U32 R3, RZ, RZ, R93 ;  /* 0x000000ffff030224 */ /* 0x000fc600078e005d */
[----:B------:R-:W3:Y:S04]  /*11580*/  LDL R93, [R1+0x324] ;  /* 0x00032400015d7983 */ /* 0x000ee80000100800 */
[----:B------:R0:W3:Y:S02]  /*11590*/  @P0 LDG.E.U8 R16, desc[UR56][R2.64] ;  /* 0x0000003802100981 */ /* 0x0000e4000c1e1100 */
[----:B0-----:R-:W-:Y:S02]  /*115a0*/  LOP3.LUT R3, R120, 0xffff, RZ, 0xc0, !PT ;  /* 0x0000ffff78037812 */ /* 0x001fe400078ec0ff */
[----:B------:R-:W-:Y:S02]  /*115b0*/  LOP3.LUT R2, R15, 0xffff, RZ, 0xc0, !PT ;  /* 0x0000ffff0f027812 */ /* 0x000fe400078ec0ff */
[----:B------:R-:W-:-:S02]  /*115c0*/  PRMT R15, RZ, 0x7610, R15 ;  /* 0x00007610ff0f7816 */ /* 0x000fc4000000000f */
[----:B------:R-:W-:Y:S01]  /*115d0*/  PRMT R135, R3, 0x3340, R2 ;  /* 0x0000334003877816 */ /* 0x000fe20000000002 */
[----:B--2---:R-:W-:Y:S02]  /*115e0*/  @P0 IMAD.MOV.U32 R2, RZ, RZ, R90 ;  /* 0x000000ffff020224 */ /* 0x004fe400078e005a */
[----:B------:R-:W-:-:S05]  /*115f0*/  @P0 IMAD.MOV.U32 R3, RZ, RZ, R95 ;  /* 0x000000ffff030224 */ /* 0x000fca00078e005f */
[----:B------:R0:W2:Y:S01]  /*11600*/  @P0 LDG.E.U8 R15, desc[UR56][R2.64] ;  /* 0x00000038020f0981 */ /* 0x0000a2000c1e1100 */
[----:B------:R-:W-:Y:S02]  /*11610*/  ISETP.GT.AND P0, PT, R0, 0x3f, PT ;  /* 0x0000003f0000780c */ /* 0x000fe40003f04270 */
[----:B0-----:R-:W-:Y:S02]  /*11620*/  LOP3.LUT R3, R165, 0xffff, RZ, 0xc0, !PT ;  /* 0x0000ffffa5037812 */ /* 0x001fe400078ec0ff */
[----:B------:R-:W2:Y:S01]  /*11630*/  LDL.LU R165, [R1+0x114c] ;  /* 0x00114c0001a57983 */ /* 0x000ea20000300800 */
[----:B------:R-:W-:-:S03]  /*11640*/  LOP3.LUT R2, R11, 0xffff, RZ, 0xc0, !PT ;  /* 0x0000ffff0b027812 */ /* 0x000fc600078ec0ff */
[----:B------:R-:W2:Y:S04]  /*11650*/  LDL R95, [R1+0x31c] ;  /* 0x00031c00015f7983 */ /* 0x000ea80000100800 */
[----:B------:R-:W2:Y:S01]  /*11660*/  LDL R90, [R1+0x320] ;  /* 0x00032000015a7983 */ /* 0x000ea20000100800 */
[----:B------:R-:W-:Y:S02]  /*11670*/  PRMT R116, R3, 0x3340, R2 ;  /* 0x0000334003747816 */ /* 0x000fe40000000002 */
[----:B------:R-:W-:Y:S01]  /*11680*/  PRMT R11, RZ, 0x7610, R11 ;  /* 0x00007610ff0b7816 */ /* 0x000fe2000000000b */
[----:B----4-:R-:W-:Y:S02]  /*11690*/  @P0 IMAD.MOV.U32 R2, RZ, RZ, R92 ;  /* 0x000000ffff020224 */ /* 0x010fe400078e005c */
[----:B------:R-:W4:Y:S01]  /*116a0*/  LDL R92, [R1+0x318] ;  /* 0x00031800015c7983 */ /* 0x000f220000100800 */
[----:B------:R-:W-:-:S03]  /*116b0*/  @P0 IMAD.MOV.U32 R3, RZ, RZ, R94 ;  /* 0x000000ffff030224 */ /* 0x000fc600078e005e */
[----:B------:R-:W4:Y:S04]  /*116c0*/  LDL R94, [R1+0x314] ;  /* 0x00031400015e7983 */ /* 0x000f280000100800 */
[----:B------:R0:W4:Y:S02]  /*116d0*/  @P0 LDG.E.U8 R11, desc[UR56][R2.64] ;  /* 0x00000038020b0981 */ /* 0x000124000c1e1100 */
[----:B0-----:R-:W-:Y:S02]  /*116e0*/  LOP3.LUT R3, R191, 0xffff, RZ, 0xc0, !PT ;  /* 0x0000ffffbf037812 */ /* 0x001fe400078ec0ff */
[----:B------:R-:W-:Y:S01]  /*116f0*/  LOP3.LUT R2, R9, 0xffff, RZ, 0xc0, !PT ;  /* 0x0000ffff09027812 */ /* 0x000fe200078ec0ff */
[----:B------:R-:W4:Y:S01]  /*11700*/  LDL.LU R191, [R1+0x1148] ;  /* 0x0011480001bf7983 */ /* 0x000f220000300800 */
[----:B------:R-:W-:-:S02]  /*11710*/  PRMT R9, RZ, 0x7610, R9 ;  /* 0x00007610ff097816 */ /* 0x000fc40000000009 */
[----:B------:R-:W-:Y:S01]  /*11720*/  PRMT R114, R3, 0x3340, R2 ;  /* 0x0000334003727816 */ /* 0x000fe20000000002 */
[----:B------:R-:W4:Y:S01]  /*11730*/  LDL.LU R133, [R1+0xa0] ;  /* 0x0000a00001857983 */ /* 0x000f220000300800 */
[----:B---3--:R-:W-:-:S03]  /*11740*/  @P0 IMAD.MOV.U32 R2, RZ, RZ, R89 ;  /* 0x000000ffff020224 */ /* 0x008fc600078e0059 */
[----:B------:R-:W3:Y:S01]  /*11750*/  LDL R89, [R1+0x310] ;  /* 0x0003100001597983 */ /* 0x000ee20000100800 */
[----:B------:R-:W-:-:S03]  /*11760*/  @P0 IMAD.MOV.U32 R3, RZ, RZ, R91 ;  /* 0x000000ffff030224 */ /* 0x000fc600078e005b */
[----:B------:R-:W3:Y:S04]  /*11770*/  LDL R91, [R1+0x30c] ;  /* 0x00030c00015b7983 */ /* 0x000ee80000100800 */
[----:B------:R0:W3:Y:S02]  /*11780*/  @P0 LDG.E.U8 R9, desc[UR56][R2.64] ;  /* 0x0000003802090981 */ /* 0x0000e4000c1e1100 */
[----:B0-----:R-:W-:Y:S02]  /*11790*/  LOP3.LUT R3, R199, 0xffff, RZ, 0xc0, !PT ;  /* 0x0000ffffc7037812 */ /* 0x001fe400078ec0ff */
[----:B------:R-:W3:Y:S01]  /*117a0*/  LDL.LU R199, [R1+0x1144] ;  /* 0x0011440001c77983 */ /* 0x000ee20000300800 */
[----:B------:R-:W0:Y:S01]  /*117b0*/  S2R R96, SR_TID.X ;  /* 0x0000000000607919 */ /* 0x000e220000002100 */
[----:B------:R-:W-:-:S02]  /*117c0*/  LOP3.LUT R2, R14, 0xffff, RZ, 0xc0, !PT ;  /* 0x0000ffff0e027812 */ /* 0x000fc400078ec0ff */
[----:B------:R-:W-:Y:S01]  /*117d0*/  PRMT R14, RZ, 0x7610, R14 ;  /* 0x00007610ff0e7816 */ /* 0x000fe2000000000e */
[----:B------:R-:W3:Y:S01]  /*117e0*/  LDL.LU R122, [R1+0xa8] ;  /* 0x0000a800017a7983 */ /* 0x000ee20000300800 */
[----:B------:R-:W-:Y:S01]  /*117f0*/  PRMT R103, R3, 0x3340, R2 ;  /* 0x0000334003677816 */ /* 0x000fe20000000002 */
[----:B------:R-:W-:Y:S02]  /*11800*/  @P0 IMAD.MOV.U32 R2, RZ, RZ, R88 ;  /* 0x000000ffff020224 */ /* 0x000fe400078e0058 */
[----:B------:R-:W3:Y:S01]  /*11810*/  LDL R88, [R1+0x308] ;  /* 0x0003080001587983 */ /* 0x000ee20000100800 */
[----:B------:R-:W-:-:S03]  /*11820*/  @P0 IMAD.MOV.U32 R3, RZ, RZ, R93 ;  /* 0x000000ffff030224 */ /* 0x000fc600078e005d */
[----:B------:R-:W3:Y:S04]  /*11830*/  LDL R93, [R1+0x304] ;  /* 0x00030400015d7983 */ /* 0x000ee80000100800 */
[----:B------:R1:W3:Y:S04]  /*11840*/  @P0 LDG.E.U8 R14, desc[UR56][R2.64] ;  /* 0x00000038020e0981 */ /* 0x0002e8000c1e1100 */
[----:B------:R-:W3:Y:S01]  /*11850*/  LDL.LU R120, [R1+0xac] ;  /* 0x0000ac0001787983 */ /* 0x000ee20000300800 */
[----:B0-----:R-:W-:Y:S02]  /*11860*/  LOP3.LUT R96, R96, 0x3f, RZ, 0xc0, !PT ;  /* 0x0000003f60607812 */ /* 0x001fe400078ec0ff */
[----:B-1----:R-:W-:-:S02]  /*11870*/  LOP3.LUT R2, R13, 0xffff, RZ, 0xc0, !PT ;  /* 0x0000ffff0d027812 */ /* 0x002fc400078ec0ff */
[----:B------:R-:W-:Y:S02]  /*11880*/  ISETP.GE.AND P1, PT, R96, R0, PT ;  /* 0x000000006000720c */ /* 0x000fe40003f26270 */
[----:B------:R-:W-:Y:S02]  /*11890*/  LOP3.LUT R0, R4, 0xffff, RZ, 0xc0, !PT ;  /* 0x0000ffff04007812 */ /* 0x000fe400078ec0ff */
[----:B------:R-:W-:Y:S02]  /*118a0*/  PRMT R13, RZ, 0x7610, R13 ;  /* 0x00007610ff0d7816 */ /* 0x000fe4000000000d */
[----:B------:R-:W-:Y:S01]  /*118b0*/  PRMT R112, R2, 0x3340, R0 ;  /* 0x0000334002707816 */ /* 0x000fe20000000000 */
[----:B--2---:R-:W-:Y:S02]  /*118c0*/  @P0 IMAD.MOV.U32 R3, RZ, RZ, R95 ;  /* 0x000000ffff030224 */ /* 0x004fe400078e005f */
[----:B------:R-:W-:Y:S02]  /*118d0*/  @P0 IMAD.MOV.U32 R2, RZ, RZ, R90 ;  /* 0x000000ffff020224 */ /* 0x000fe400078e005a */
[----:B------:R-:W2:Y:S04]  /*118e0*/  LDL R90, [R1+0x300] ;  /* 0x00030000015a7983 */ /* 0x000ea80000100800 */
[----:B------:R4:W2:Y:S01]  /*118f0*/  @P0 LDG.E.U8 R13, desc[UR56][R2.64] ;  /* 0x00000038020d0981 */ /* 0x0008a2000c1e1100 */
[----:B------:R-:W-:-:S03]  /*11900*/  LOP3.LUT R0, R165, 0xffff, RZ, 0xc0, !PT ;  /* 0x0000ffffa5007812 */ /* 0x000fc600078ec0ff */
[----:B------:R-:W2:Y:S01]  /*11910*/  LDL.LU R131, [R1+0x9c] ;  /* 0x00009c0001837983 */ /* 0x000ea20000300800 */
[----:B----4-:R-:W-:Y:S02]  /*11920*/  @!P1 IMAD.MOV.U32 R2, RZ, RZ, R92 ;  /* 0x000000ffff029224 */ /* 0x010fe400078e005c */
[----:B------:R-:W-:Y:S01]  /*11930*/  @!P1 IMAD.MOV.U32 R3, RZ, RZ, R94 ;  /* 0x000000ffff039224 */ /* 0x000fe200078e005e */
[----:B------:R-:W4:Y:S04]  /*11940*/  LDL R92, [R1+0x2fc] ;  /* 0x0002fc00015c7983 */ /* 0x000f280000100800 */
[----:B------:R-:W2:Y:S01]  /*11950*/  LDL.LU R165, [R1+0x1140] ;  /* 0x0011400001a57983 */ /* 0x000ea20000300800 */
[----:B---3--:R-:W-:Y:S01]  /*11960*/  PRMT R199, RZ, 0x7610, R199 ;  /* 0x00007610ffc77816 */ /* 0x008fe200000000c7 */
[----:B------:R-:W-:Y:S06]  /*11970*/  BAR.SYNC.DEFER_BLOCKING 0x0 ;  /* 0x0000000000007b1d */ /* 0x000fec0000010000 */
[----:B------:R0:W3:Y:S02]  /*11980*/  @!P1 LDG.E.U8 R199, desc[UR56][R2.64] ;  /* 0x0000003802c79981 */ /* 0x0000e4000c1e1100 */
[----:B0-----:R-:W-:Y:S01]  /*11990*/  LOP3.LUT R2, R133, 0xffff, RZ, 0xc0, !PT ;  /* 0x0000ffff85027812 */ /* 0x001fe200078ec0ff */
[----:B------:R-:W-:Y:S01]  /*119a0*/  @!P1 IMAD.MOV.U32 R3, RZ, RZ, R91 ;  /* 0x000000ffff039224 */ /* 0x000fe200078e005b */
[----:B------:R-:W3:Y:S02]  /*119b0*/  LDL.LU R133, [R1+0xa4] ;  /* 0x0000a40001857983 */ /* 0x000ee40000300800 */
[----:B------:R-:W-:Y:S01]  /*119c0*/  PRMT R110, R2, 0x3340, R0 ;  /* 0x00003340026e7816 */ /* 0x000fe20000000000 */
[----:B------:R-:W-:Y:S01]  /*119d0*/  @!P1 IMAD.MOV.U32 R2, RZ, RZ, R89 ;  /* 0x000000ffff029224 */ /* 0x000fe200078e0059 */
[----:B------:R-:W3:Y:S01]  /*119e0*/  LDL R91, [R1+0x2f4] ;  /* 0x0002f400015b7983 */ /* 0x000ee20000100800 */
[----:B------:R-:W-:-:S03]  /*119f0*/  LOP3.LUT R0, R173, 0xffff, RZ, 0xc0, !PT ;  /* 0x0000ffffad007812 */ /* 0x000fc600078ec0ff */
[----:B------:R-:W3:Y:S04]  /*11a00*/  LDL R89, [R1+0x2f8] ;  /* 0x0002f80001597983 */ /* 0x000ee80000100800 */
[----:B------:R-:W3:Y:S01]  /*11a10*/  LDL.LU R173, [R1+0x113c] ;  /* 0x00113c0001ad7983 */ /* 0x000ee20000300800 */
[----:B------:R-:W-:-:S06]  /*11a20*/  PRMT R191, RZ, 0x7610, R191 ;  /* 0x00007610ffbf7816 */ /* 0x000fcc00000000bf */
        /* <DEDUP_REMOVED lines=10> */
[----:B--2---:R-:W-:-:S06]  /*11ad0*/  PRMT R165, RZ, 0x7610, R165 ;  /* 0x00007610ffa57816 */ /* 0x004fcc00000000a5 */
[----:B------:R0:W2:Y:S02]  /*11ae0*/  @!P1 LDG.E.U8 R165, desc[UR56][R2.64] ;  /* 0x0000003802a59981 */ /* 0x0000a4000c1e1100 */
[----:B0-----:R-:W-:Y:S01]  /*11af0*/  LOP3.LUT R2, R120, 0xffff, RZ, 0xc0, !PT ;  /* 0x0000ffff78027812 */ /* 0x001fe200078ec0ff */
[----:B----4-:R-:W-:Y:S01]  /*11b00*/  @!P1 IMAD.MOV.U32 R3, RZ, RZ, R92 ;  /* 0x000000ffff039224 */ /* 0x010fe200078e005c */
[----:B------:R-:W4:Y:S02]  /*11b10*/  LDL.LU R120, [R1+0x98] ;  /* 0x0000980001787983 */ /* 0x000f240000300800 */
[----:B------:R-:W-:Y:S01]  /*11b20*/  PRMT R106, R2, 0x3340, R0 ;  /* 0x00003340026a7816 */ /* 0x000fe20000000000 */
[----:B------:R-:W-:Y:S01]  /*11b30*/  @!P1 IMAD.MOV.U32 R2, RZ, RZ, R90 ;  /* 0x000000ffff029224 */ /* 0x000fe200078e005a */
[----:B------:R-:W2:Y:S01]  /*11b40*/  LDL R92, [R1+0x2e4] ;  /* 0x0002e400015c7983 */ /* 0x000ea20000100800 */
[----:B------:R-:W-:-:S03]  /*11b50*/  LOP3.LUT R0, R190, 0xffff, RZ, 0xc0, !PT ;  /* 0x0000ffffbe007812 */ /* 0x000fc600078ec0ff */
[----:B------:R-:W4:Y:S04]  /*11b60*/  LDL R90, [R1+0x2e8] ;  /* 0x0002e800015a7983 */ /* 0x000f280000100800 */
[----:B------:R-:W2:Y:S01]  /*11b70*/  LDL.LU R190, [R1+0x1134] ;  /* 0x0011340001be7983 */ /* 0x000ea20000300800 */
[----:B---3--:R-:W-:-:S06]  /*11b80*/  PRMT R173, RZ, 0x7610, R173 ;  /* 0x00007610ffad7816 */ /* 0x008fcc00000000ad */
        /* <DEDUP_REMOVED lines=24> */
[----:B------:R-:W-:Y:S01]  /*11d10*/  @!P1 IMAD.MOV.U32 R3, RZ, RZ, R92 ;  /* 0x000000ffff039224 */ /* 0x000fe200078e005c */
[----:B------:R-:W2:Y:S02]  /*11d20*/  LDL.LU R122, [R1+0x94] ;  /* 0x00009400017a7983 */ /* 0x000ea40000300800 */
[----:B------:R-:W-:Y:S01]  /*11d30*/  PRMT R95, R2, 0x3340, R0 ;  /* 0x00003340025f7816 */ /* 0x000fe20000000000 */
[----:B----4-:R-:W-:Y:S01]  /*11d40*/  @!P1 IMAD.MOV.U32 R2, RZ, RZ, R90 ;  /* 0x000000ffff029224 */ /* 0x010fe200078e005a */
[----:B------:R-:W4:Y:S01]  /*11d50*/  LDL R92, [R1+0x2cc] ;  /* 0x0002cc00015c7983 */ /* 0x000f220000100800 */
[----:B------:R-:W-:-:S03]  /*11d60*/  LOP3.LUT R0, R197, 0xffff, RZ, 0xc0, !PT ;  /* 0x0000ffffc5007812 */ /* 0x000fc600078ec0ff */
[----:B------:R-:W2:Y:S01]  /*11d70*/  LDL R90, [R1+0x2d0] ;  /* 0x0002d000015a7983 */ /* 0x000ea20000100800 */
[----:B---3--:R-:W-:-:S06]  /*11d80*/  PRMT R166, RZ, 0x7610, R166 ;  /* 0x00007610ffa67816 */ /* 0x008fcc00000000a6 */
[----:B------:R0:W3:Y:S02]  /*11d90*/  @!P1 LDG.E.U8 R166, desc[UR56][R2.64] ;  /* 0x0000003802a69981 */ /* 0x0000e4000c1e1100 */
[----:B0-----:R-:W-:Y:S02]  /*11da0*/  LOP3.LUT R2, R120, 0xffff, RZ, 0xc0, !PT ;  /* 0x0000ffff78027812 */ /* 0x001fe400078ec0ff */
[----:B------:R-:W3:Y:S04]  /*11db0*/  LDL.LU R120, [R1+0x178] ;  /* 0x0001780001787983 */ /* 0x000ee80000300800 */
[----:B------:R-:W4:Y:S01]  /*11dc0*/  LDL.LU R197, [R1+0x1128] ;  /* 0x0011280001c57983 */ /* 0x000f220000300800 */
[----:B------:R-:W-:Y:S01]  /*11dd0*/  PRMT R104, R2, 0x3340, R0 ;  /* 0x0000334002687816 */ /* 0x000fe20000000000 */
[----:B------:R-:W-:-:S02]  /*11de0*/  @!P1 IMAD.MOV.U32 R2, RZ, RZ, R89 ;  /* 0x000000ffff029224 */ /* 0x000fc400078e0059 */
[----:B------:R-:W-:Y:S01]  /*11df0*/  @!P1 IMAD.MOV.U32 R3, RZ, RZ, R91 ;  /* 0x000000ffff039224 */ /* 0x000fe200078e005b */
[----:B------:R-:W3:Y:S01]  /*11e00*/  LDL R89, [R1+0x2c8] ;  /* 0x0002c80001597983 */ /* 0x000ee20000100800 */
[----:B------:R-:W-:-:S03]  /*11e10*/  PRMT R174, RZ, 0x7610, R174 ;  /* 0x00007610ffae7816 */ /* 0x000fc600000000ae */
[----:B------:R-:W3:Y:S01]  /*11e20*/  LDL R91, [R1+0x2c4] ;  /* 0x0002c400015b7983 */ /* 0x000ee20000100800 */
[----:B------:R-:W-:-:S03]  /*11e30*/  LOP3.LUT R0, R189, 0xffff, RZ, 0xc0, !PT ;  /* 0x0000ffffbd007812 */ /* 0x000fc600078ec0ff */
[----:B------:R0:W3:Y:S02]  /*11e40*/  @!P1 LDG.E.U8 R174, desc[UR56][R2.64] ;  /* 0x0000003802ae9981 */ /* 0x0000e4000c1e1100 */
[----:B0-----:R-:W-:Y:S02]  /*11e50*/  LOP3.LUT R2, R131, 0xffff, RZ, 0xc0, !PT ;  /* 0x0000ffff83027812 */ /* 0x001fe400078ec0ff */
[----:B------:R-:W3:Y:S04]  /*11e60*/  LDL.LU R131, [R1+0x190] ;  /* 0x0001900001837983 */ /* 0x000ee80000300800 */
[----:B------:R-:W3:Y:S01]  /*11e70*/  LDL.LU R189, [R1+0x1124] ;  /* 0x0011240001bd7983 */ /* 0x000ee20000300800 */
[----:B------:R-:W-:Y:S01]  /*11e80*/  PRMT R102, R2, 0x3340, R0 ;  /* 0x0000334002667816 */ /* 0x000fe20000000000 */
[----:B------:R-:W-:Y:S01]  /*11e90*/  @!P1 IMAD.MOV.U32 R2, RZ, RZ, R4 ;  /* 0x000000ffff029224 */ /* 0x000fe200078e0004 */
[----:B------:R-:W-:Y:S01]  /*11ea0*/  LOP3.LUT R0, R167, 0xffff, RZ, 0xc0, !PT ;  /* 0x0000ffffa7007812 */ /* 0x000fe200078ec0ff */
[----:B------:R-:W-:Y:S01]  /*11eb0*/  @!P1 IMAD.MOV.U32 R3, RZ, RZ, R88 ;  /* 0x000000ffff039224 */ /* 0x000fe200078e0058 */
[----:B------:R-:W3:Y:S04]  /*11ec0*/  LDL R4, [R1+0x2c0] ;  /* 0x0002c00001047983 */ /* 0x000ee80000100800 */
[----:B------:R-:W3:Y:S04]  /*11ed0*/  LDL R88, [R1+0x2bc] ;  /* 0x0002bc0001587983 */ /* 0x000ee80000100800 */
[----:B------:R-:W3:Y:S01]  /*11ee0*/  LDL.LU R167, [R1+0x1120] ;  /* 0x0011200001a77983 */ /* 0x000ee20000300800 */
[----:B----4-:R-:W-:-:S06]  /*11ef0*/  PRMT R197, RZ, 0x7610, R197 ;  /* 0x00007610ffc57816 */ /* 0x010fcc00000000c5 */
[----:B------:R0:W4:Y:S02]  /*11f00*/  @!P1 LDG.E.U8 R197, desc[UR56][R2.64] ;  /* 0x0000003802c59981 */ /* 0x000124000c1e1100 */
[----:B0-----:R-:W-:Y:S01]  /*11f10*/  LOP3.LUT R2, R133, 0xffff, RZ, 0xc0, !PT ;  /* 0x0000ffff85027812 */ /* 0x001fe200078ec0ff */
[----:B------:R-:W-:Y:S01]  /*11f20*/  @!P1 IMAD.MOV.U32 R3, RZ, RZ, R92 ;  /* 0x000000ffff039224 */ /* 0x000fe200078e005c */
[----:B------:R-:W4:Y:S02]  /*11f30*/  LDL.LU R133, [R1+0x90] ;  /* 0x0000900001857983 */ /* 0x000f240000300800 */
[----:B------:R-:W-:Y:S01]  /*11f40*/  PRMT R100, R2, 0x3340, R0 ;  /* 0x0000334002647816 */ /* 0x000fe20000000000 */
[----:B--2---:R-:W-:Y:S01]  /*11f50*/  @!P1 IMAD.MOV.U32 R2, RZ, RZ, R90 ;  /* 0x000000ffff029224 */ /* 0x004fe200078e005a */
        /* <DEDUP_REMOVED lines=8> */
[----:B------:R-:W-:Y:S01]  /*11fe0*/  PRMT R167, RZ, 0x7610, R167 ;  /* 0x00007610ffa77816 */ /* 0x000fe200000000a7 */
[----:B------:R-:W3:Y:S01]  /*11ff0*/  LDL.LU R122, [R1+0x170] ;  /* 0x00017000017a7983 */ /* 0x000ee20000300800 */
[----:B------:R-:W-:Y:S01]  /*12000*/  PRMT R93, R2, 0x3340, R0 ;  /* 0x00003340025d7816 */ /* 0x000fe20000000000 */
[----:B------:R-:W-:Y:S01]  /*12010*/  @!P1 IMAD.MOV.U32 R2, RZ, RZ, R89 ;  /* 0x000000ffff029224 */ /* 0x000fe200078e0059 */
[----:B------:R-:W-:-:S04]  /*12020*/  LOP3.LUT R0, R196, 0xffff, RZ, 0xc0, !PT ;  /* 0x0000ffffc4007812 */ /* 0x000fc800078ec0ff */
[----:B------:R0:W3:Y:S02]  /*12030*/  @!P1 LDG.E.U8 R167, desc[UR56][R2.64] ;  /* 0x0000003802a79981 */ /* 0x0000e4000c1e1100 */
[----:B0-----:R-:W-:Y:S02]  /*12040*/  LOP3.LUT R2, R120, 0xffff, RZ, 0xc0, !PT ;  /* 0x0000ffff78027812 */ /* 0x001fe400078ec0ff */
[----:B------:R-:W3:Y:S01]  /*12050*/  LDL.LU R120, [R1+0x18c] ;  /* 0x00018c0001787983 */ /* 0x000ee20000300800 */
[----:B------:R-:W-:Y:S01]  /*12060*/  @!P1 IMAD.MOV.U32 R3, RZ, RZ, R88 ;  /* 0x000000ffff039224 */ /* 0x000fe200078e0058 */
[----:B------:R-:W-:Y:S02]  /*12070*/  PRMT R91, R2, 0x3340, R0 ;  /* 0x00003340025b7816 */ /* 0x000fe40000000000 */
[----:B------:R-:W3:Y:S01]  /*12080*/  LDL.LU R196, [R1+0x1118] ;  /* 0x0011180001c47983 */ /* 0x000ee20000300800 */
[----:B------:R-:W-:Y:S01]  /*12090*/  @!P1 IMAD.MOV.U32 R2, RZ, RZ, R4 ;  /* 0x000000ffff029224 */ /* 0x000fe200078e0004 */
[----:B------:R-:W-:-:S02]  /*120a0*/  LOP3.LUT R0, R188, 0xffff, RZ, 0xc0, !PT ;  /* 0x0000ffffbc007812 */ /* 0x000fc400078ec0ff */
[----:B------:R-:W3:Y:S04]  /*120b0*/  LDL R88, [R1+0x2ac] ;  /* 0x0002ac0001587983 */ /* 0x000ee80000100800 */
[----:B------:R-:W3:Y:S01]  /*120c0*/  LDL R4, [R1+0x2b0] ;  /* 0x0002b00001047983 */ /* 0x000ee20000100800 */
[----:B--2---:R-:W-:-:S06]  /*120d0*/  PRMT R175, RZ, 0x7610, R175 ;  /* 0x00007610ffaf7816 */ /* 0x004fcc00000000af */
[----:B------:R0:W2:Y:S02]  /*120e0*/  @!P1 LDG.E.U8 R175, desc[UR56][R2.64] ;  /* 0x0000003802af9981 */ /* 0x0000a4000c1e1100 */
[----:B0-----:R-:W-:Y:S02]  /*120f0*/  LOP3.LUT R2, R131, 0xffff, RZ, 0xc0, !PT ;  /* 0x0000ffff83027812 */ /* 0x001fe400078ec0ff */
[----:B------:R-:W2:Y:S04]  /*12100*/  LDL.LU R131, [R1+0x164] ;  /* 0x0001640001837983 */ /* 0x000ea80000300800 */
[----:B------:R-:W2:Y:S01]  /*12110*/  LDL.LU R188, [R1+0x1114] ;  /* 0x0011140001bc7983 */ /* 0x000ea20000300800 */
[----:B------:R-:W-:Y:S01]  /*12120*/  PRMT R89, R2, 0x3340, R0 ;  /* 0x0000334002597816 */ /* 0x000fe20000000000 */
[----:B----4-:R-:W-:Y:S01]  /*12130*/  @!P1 IMAD.MOV.U32 R2, RZ, RZ, R90 ;  /* 0x000000ffff029224 */ /* 0x010fe200078e005a */
[----:B------:R-:W-:Y:S01]  /*12140*/  LOP3.LUT R0, R168, 0xffff, RZ, 0xc0, !PT ;  /* 0x0000ffffa8007812 */ /* 0x000fe200078ec0ff */
[----:B------:R-:W-:Y:S01]  /*12150*/  @!P1 IMAD.MOV.U32 R3, RZ, RZ, R92 ;  /* 0x000000ffff039224 */ /* 0x000fe200078e005c */
[----:B------:R-:W4:Y:S04]  /*12160*/  LDL R101, [R1+0x2a4] ;  /* 0x0002a40001657983 */ /* 0x000f280000100800 */
[----:B------:R-:W4:Y:S04]  /*12170*/  LDL R94, [R1+0x2a8] ;  /* 0x0002a800015e7983 */ /* 0x000f280000100800 */
[----:B------:R-:W4:Y:S04]  /*12180*/  LDL R92, [R1+0x29c] ;  /* 0x00029c00015c7983 */ /* 0x000f280000100800 */
[----:B------:R-:W4:Y:S04]  /*12190*/  LDL R90, [R1+0x2a0] ;  /* 0x0002a000015a7983 */ /* 0x000f280000100800 */
[----:B------:R-:W4:Y:S01]  /*121a0*/  LDL.LU R168, [R1+0x1110] ;  /* 0x0011100001a87983 */ /* 0x000f220000300800 */
        /* <DEDUP_REMOVED lines=10> */
[----:B------:R-:W3:Y:S04]  /*12250*/  LDL.LU R176, [R1+0x110c] ;  /* 0x00110c0001b07983 */ /* 0x000ee80000300800 */
[----:B------:R-:W3:Y:S04]  /*12260*/  LDL.LU R138, [R1+0x158] ;  /* 0x00015800018a7983 */ /* 0x000ee80000300800 */
[----:B------:R-:W3:Y:S01]  /*12270*/  LDL.LU R136, [R1+0x1c0] ;  /* 0x0001c00001887983 */ /* 0x000ee20000300800 */
[----:B--2---:R-:W-:-:S06]  /*12280*/  PRMT R188, RZ, 0x7610, R188 ;  /* 0x00007610ffbc7816 */ /* 0x004fcc00000000bc */
[----:B------:R0:W2:Y:S02]  /*12290*/  @!P1 LDG.E.U8 R188, desc[UR56][R2.64] ;  /* 0x0000003802bc9981 */ /* 0x0000a4000c1e1100 */
[----:B0-----:R-:W-:Y:S01]  /*122a0*/  LOP3.LUT R2, R122, 0xffff, RZ, 0xc0, !PT ;  /* 0x0000ffff7a027812 */ /* 0x001fe200078ec0ff */
[----:B----4-:R-:W-:-:S03]  /*122b0*/  @!P1 IMAD.MOV.U32 R3, RZ, RZ, R101 ;  /* 0x000000ffff039224 */ /* 0x010fc600078e0065 */
[----:B------:R-:W-:Y:S01]  /*122c0*/  PRMT R96, R2, 0x3340, R0 ;  /* 0x0000334002607816 */ /* 0x000fe20000000000 */
[----:B------:R-:W-:Y:S01]  /*122d0*/  @!P1 IMAD.MOV.U32 R2, RZ, RZ, R94 ;  /* 0x000000ffff029224 */ /* 0x000fe200078e005e */
[----:B------:R-:W-:Y:S02]  /*122e0*/  PRMT R168, RZ, 0x7610, R168 ;  /* 0x00007610ffa87816 */ /* 0x000fe400000000a8 */
[----:B------:R-:W-:Y:S02]  /*122f0*/  LOP3.LUT R0, R195, 0xffff, RZ, 0xc0, !PT ;  /* 0x0000ffffc3007812 */ /* 0x000fe400078ec0ff */
[----:B------:R-:W4:Y:S04]  /*12300*/  LDL.LU R195, [R1+0x1108] ;  /* 0x0011080001c37983 */ /* 0x000f280000300800 */
[----:B------:R0:W2:Y:S02]  /*12310*/  @!P1 LDG.E.U8 R168, desc[UR56][R2.64] ;  /* 0x0000003802a89981 */ /* 0x0000a4000c1e1100 */
[----:B0-----:R-:W-:-:S02]  /*12320*/  LOP3.LUT R2, R120, 0xffff, RZ, 0xc0, !PT ;  /* 0x0000ffff78027812 */ /* 0x001fc400078ec0ff */
[----:B------:R-:W2:Y:S02]  /*12330*/  LDL R120, [R1+0x28c] ;  /* 0x00028c0001787983 */ /* 0x000ea40000100800 */
[----:B------:R-:W-:Y:S01]  /*12340*/  PRMT R94, R2, 0x3340, R0 ;  /* 0x00003340025e7816 */ /* 0x000fe20000000000 */
[----:B------:R-:W-:Y:S01]  /*12350*/  @!P1 IMAD.MOV.U32 R2, RZ, RZ, R90 ;  /* 0x000000ffff029224 */ /* 0x000fe200078e005a */
[----:B------:R-:W-:Y:S01]  /*12360*/  LOP3.LUT R0, R187, 0xffff, RZ, 0xc0, !PT ;  /* 0x0000ffffbb007812 */ /* 0x000fe200078ec0ff */
[----:B------:R-:W2:Y:S04]  /*12370*/  LDL R90, [R1+0x290] ;  /* 0x00029000015a7983 */ /* 0x000ea80000100800 */
[----:B------:R-:W2:Y:S01]  /*12380*/  LDL.LU R187, [R1+0x1104] ;  /* 0x0011040001bb7983 */ /* 0x000ea20000300800 */
[----:B---3--:R-:W-:Y:S01]  /*12390*/  PRMT R176, RZ, 0x7610, R176 ;  /* 0x00007610ffb07816 */ /* 0x008fe200000000b0 */
[----:B------:R-:W-:-:S02]  /*123a0*/  @!P1 IMAD.MOV.U32 R3, RZ, RZ, R92 ;  /* 0x000000ffff039224 */ /* 0x000fc400078e005c */
[----:B------:R-:W3:Y:S04]  /*123b0*/  LDL R134, [R1+0x27c] ;  /* 0x00027c0001867983 */ /* 0x000ee80000100800 */
[----:B------:R0:W3:Y:S02]  /*123c0*/  @!P1 LDG.E.U8 R176, desc[UR56][R2.64] ;  /* 0x0000003802b09981 */ /* 0x0000e4000c1e1100 */
[----:B0-----:R-:W-:Y:S01]  /*123d0*/  LOP3.LUT R2, R131, 0xffff, RZ, 0xc0, !PT ;  /* 0x0000ffff83027812 */ /* 0x001fe200078ec0ff */
[----:B------:R-:W-:Y:S01]  /*123e0*/  @!P1 IMAD.MOV.U32 R3, RZ, RZ, R88 ;  /* 0x000000ffff039224 */ /* 0x000fe200078e0058 */
[----:B------:R-:W3:Y:S02]  /*123f0*/  LDL R131, [R1+0x284] ;  /* 0x0002840001837983 */ /* 0x000ee40000100800 */
[----:B------:R-:W-:Y:S01]  /*12400*/  PRMT R101, R2, 0x3340, R0 ;  /* 0x0000334002657816 */ /* 0x000fe20000000000 */
[----:B------:R-:W-:Y:S01]  /*12410*/  @!P1 IMAD.MOV.U32 R2, RZ, RZ, R4 ;  /* 0x000000ffff029224 */ /* 0x000fe200078e0004 */
[----:B------:R-:W3:Y:S01]  /*12420*/  LDL R88, [R1+0x288] ;  /* 0x0002880001587983 */ /* 0x000ee20000100800 */
[----:B------:R-:W-:-:S03]  /*12430*/  LOP3.LUT R0, R169, 0xffff, RZ, 0xc0, !PT ;  /* 0x0000ffffa9007812 */ /* 0x000fc600078ec0ff */
[----:B------:R-:W3:Y:S04]  /*12440*/  LDL R4, [R1+0x280] ;  /* 0x0002800001047983 */ /* 0x000ee80000100800 */
[----:B------:R-:W3:Y:S04]  /*12450*/  LDL.LU R122, [R1+0x19c] ;  /* 0x00019c00017a7983 */ /* 0x000ee80000300800 */
[----:B------:R-:W3:Y:S04]  /*12460*/  LDL.LU R169, [R1+0x1100] ;  /* 0x0011000001a97983 */ /* 0x000ee80000300800 */
[----:B------:R-:W3:Y:S01]  /*12470*/  LDL R132, [R1+0x278] ;  /* 0x0002780001847983 */ /* 0x000ee20000100800 */
[----:B----4-:R-:W-:-:S06]  /*12480*/  PRMT R195, RZ, 0x7610, R195 ;  /* 0x00007610ffc37816 */ /* 0x010fcc00000000c3 */
[----:B------:R0:W4:Y:S02]  /*12490*/  @!P1 LDG.E.U8 R195, desc[UR56][R2.64] ;  /* 0x0000003802c39981 */ /* 0x000124000c1e1100 */
[----:B0-----:R-:W-:Y:S01]  /*124a0*/  LOP3.LUT R2, R133, 0xffff, RZ, 0xc0, !PT ;  /* 0x0000ffff85027812 */ /* 0x001fe200078ec0ff */
[----:B--2---:R-:W-:Y:S01]  /*124b0*/  @!P1 IMAD.MOV.U32 R3, RZ, RZ, R120 ;  /* 0x000000ffff039224 */ /* 0x004fe200078e0078 */
[----:B------:R-:W2:Y:S02]  /*124c0*/  LDL R133, [R1+0x274] ;  /* 0x0002740001857983 */ /* 0x000ea40000100800 */
[----:B------:R-:W-:Y:S01]  /*124d0*/  PRMT R92, R2, 0x3340, R0 ;  /* 0x00003340025c7816 */ /* 0x000fe20000000000 */
[----:B------:R-:W-:Y:S01]  /*124e0*/  @!P1 IMAD.MOV.U32 R2, RZ, RZ, R90 ;  /* 0x000000ffff029224 */ /* 0x000fe200078e005a */
[----:B------:R-:W4:Y:S01]  /*124f0*/  LDL.LU R120, [R1+0x1d0] ;  /* 0x0001d00001787983 */ /* 0x000f220000300800 */
[----:B------:R-:W-:-:S06]  /*12500*/  PRMT R187, RZ, 0x7610, R187 ;  /* 0x00007610ffbb7816 */ /* 0x000fcc00000000bb */
[----:B------:R0:W4:Y:S02]  /*12510*/  @!P1 LDG.E.U8 R187, desc[UR56][R2.64] ;  /* 0x0000003802bb9981 */ /* 0x000124000c1e1100 */
[----:B0-----:R-:W-:Y:S02]  /*12520*/  LOP3.LUT R2, R177, 0xffff, RZ, 0xc0, !PT ;  /* 0x0000ffffb1027812 */ /* 0x001fe400078ec0ff */
[----:B------:R-:W2:Y:S01]  /*12530*/  LDL.LU R177, [R1+0x10fc] ;  /* 0x0010fc0001b17983 */ /* 0x000ea20000300800 */
[----:B------:R-:W-:Y:S01]  /*12540*/  LOP3.LUT R0, R138, 0xffff, RZ, 0xc0, !PT ;  /* 0x0000ffff8a007812 */ /* 0x000fe200078ec0ff */
[----:B---3--:R-:W-:Y:S02]  /*12550*/  @!P1 IMAD.MOV.U32 R3, RZ, RZ, R131 ;  /* 0x000000ffff039224 */ /* 0x008fe400078e0083 */
[----:B------:R-:W3:Y:S01]  /*12560*/  LDL.LU R131, [R1+0x1e4] ;  /* 0x0001e40001837983 */ /* 0x000ee20000300800 */
[----:B------:R-:W-:Y:S01]  /*12570*/  PRMT R90, R2, 0x3340, R0 ;  /* 0x00003340025a7816 */ /* 0x000fe20000000000 */
[----:B------:R-:W-:Y:S01]  /*12580*/  @!P1 IMAD.MOV.U32 R2, RZ, RZ, R88 ;  /* 0x000000ffff029224 */ /* 0x000fe200078e0058 */
[----:B------:R-:W-:-:S02]  /*12590*/  LOP3.LUT R0, R194, 0xffff, RZ, 0xc0, !PT ;  /* 0x0000ffffc2007812 */ /* 0x000fc400078ec0ff */
[----:B------:R-:W4:Y:S01]  /*125a0*/  LDL.LU R194, [R1+0x10f8] ;  /* 0x0010f80001c27983 */ /* 0x000f220000300800 */
[----:B------:R-:W-:-:S06]  /*125b0*/  PRMT R169, RZ, 0x7610, R169 ;  /* 0x00007610ffa97816 */ /* 0x000fcc00000000a9 */
[----:B------:R0:W3:Y:S02]  /*125c0*/  @!P1 LDG.E.U8 R169, desc[UR56][R2.64] ;  /* 0x0000003802a99981 */ /* 0x0000e4000c1e1100 */
[----:B0-----:R-:W-:Y:S01]  /*125d0*/  LOP3.LUT R2, R136, 0xffff, RZ, 0xc0, !PT ;  /* 0x0000ffff88027812 */ /* 0x001fe200078ec0ff */
[----:B------:R-:W-:Y:S01]  /*125e0*/  @!P1 IMAD.MOV.U32 R3, RZ, RZ, R134 ;  /* 0x000000ffff039224 */ /* 0x000fe200078e0086 */
[----:B------:R-:W3:Y:S02]  /*125f0*/  LDL R136, [R1+0x26c] ;  /* 0x00026c0001887983 */ /* 0x000ee40000100800 */
[----:B------:R-:W-:Y:S01]  /*12600*/  PRMT R88, R2, 0x3340, R0 ;  /* 0x0000334002587816 */ /* 0x000fe20000000000 */
[----:B------:R-:W-:Y:S02]  /*12610*/  @!P1 IMAD.MOV.U32 R2, RZ, RZ, R4 ;  /* 0x000000ffff029224 */ /* 0x000fe400078e0004 */
[----:B------:R-:W3:Y:S01]  /*12620*/  LDL R4, [R1+0x270] ;  /* 0x0002700001047983 */ /* 0x000ee20000100800 */
[----:B--2---:R-:W-:-:S06]  /*12630*/  PRMT R177, RZ, 0x7610, R177 ;  /* 0x00007610ffb17816 */ /* 0x004fcc00000000b1 */
[----:B------:R0:W2:Y:S02]  /*12640*/  @!P1 LDG.E.U8 R177, desc[UR56][R2.64] ;  /* 0x0000003802b19981 */ /* 0x0000a4000c1e1100 */
[----:B0-----:R-:W-:Y:S02]  /*12650*/  LOP3.LUT R2, R186, 0xffff, RZ, 0xc0, !PT ;  /* 0x0000ffffba027812 */ /* 0x001fe400078ec0ff */
[----:B------:R-:W2:Y:S01]  /*12660*/  LDL.LU R186, [R1+0x10f4] ;  /* 0x0010f40001ba7983 */ /* 0x000ea20000300800 */
[----:B------:R-:W-:Y:S01]  /*12670*/  LOP3.LUT R0, R204, 0xffff, RZ, 0xc0, !PT ;  /* 0x0000ffffcc007812 */ /* 0x000fe200078ec0ff */
[----:B------:R-:W-:Y:S01]  /*12680*/  @!P1 IMAD.MOV.U32 R3, RZ, RZ, R133 ;  /* 0x000000ffff039224 */ /* 0x000fe200078e0085 */
[----:B----4-:R-:W-:Y:S01]  /*12690*/  PRMT R194, RZ, 0x7610, R194 ;  /* 0x00007610ffc27816 */ /* 0x010fe200000000c2 */
[----:B------:R-:W4:Y:S01]  /*126a0*/  LDL R138, [R1+0x264] ;  /* 0x00026400018a7983 */ /* 0x000f220000100800 */
[----:B------:R-:W-:Y:S01]  /*126b0*/  PRMT R204, R2, 0x3340, R0 ;  /* 0x0000334002cc7816 */ /* 0x000fe20000000000 */
[----:B------:R-:W-:Y:S01]  /*126c0*/  @!P1 IMAD.MOV.U32 R2, RZ, RZ, R132 ;  /* 0x000000ffff029224 */ /* 0x000fe200078e0084 */
[----:B------:R-:W-:Y:S01]  /*126d0*/  LOP3.LUT R0, R170, 0xffff, RZ, 0xc0, !PT ;  /* 0x0000ffffaa007812 */ /* 0x000fe200078ec0ff */
[----:B------:R-:W4:Y:S04]  /*126e0*/  LDL R134, [R1+0x268] ;  /* 0x0002680001867983 */ /* 0x000f280000100800 */
[----:B------:R0:W4:Y:S04]  /*126f0*/  @!P1 LDG.E.U8 R194, desc[UR56][R2.64] ;  /* 0x0000003802c29981 */ /* 0x000128000c1e1100 */
[----:B------:R-:W4:Y:S04]  /*12700*/  LDL.LU R132, [R1+0x1d8] ;  /* 0x0001d80001847983 */ /* 0x000f280000300800 */
[----:B------:R-:W4:Y:S01]  /*12710*/  LDL.LU R170, [R1+0x10f0] ;  /* 0x0010f00001aa7983 */ /* 0x000f220000300800 */
[----:B0-----:R-:W-:Y:S01]  /*12720*/  LOP3.LUT R2, R122, 0xffff, RZ, 0xc0, !PT ;  /* 0x0000ffff7a027812 */ /* 0x001fe200078ec0ff */
[----:B---3--:R-:W-:-:S02]  /*12730*/  @!P1 IMAD.MOV.U32 R3, RZ, RZ, R136 ;  /* 0x000000ffff039224 */ /* 0x008fc400078e0088 */
[----:B------:R-:W3:Y:S01]  /*12740*/  LDL R133, [R1+0x25c] ;  /* 0x00025c0001857983 */ /* 0x000ee20000100800 */
[----:B------:R-:W-:Y:S01]  /*12750*/  PRMT R148, R2, 0x3340, R0 ;  /* 0x0000334002947816 */ /* 0x000fe20000000000 */
[----:B------:R-:W-:Y:S02]  /*12760*/  @!P1 IMAD.MOV.U32 R2, RZ, RZ, R4 ;  /* 0x000000ffff029224 */ /* 0x000fe400078e0004 */
[----:B------:R-:W3:Y:S01]  /*12770*/  LDL R122, [R1+0x260] ;  /* 0x00026000017a7983 */ /* 0x000ee20000100800 */
[----:B------:R-:W-:Y:S02]  /*12780*/  LOP3.LUT R0, R178, 0xffff, RZ, 0xc0, !PT ;  /* 0x0000ffffb2007812 */ /* 0x000fe400078ec0ff */
[----:B--2---:R-:W-:-:S06]  /*12790*/  PRMT R186, RZ, 0x7610, R186 ;  /* 0x00007610ffba7816 */ /* 0x004fcc00000000ba */
[----:B------:R0:W2:Y:S02]  /*127a0*/  @!P1 LDG.E.U8 R186, desc[UR56][R2.64] ;  /* 0x0000003802ba9981 */ /* 0x0000a4000c1e1100 */
[----:B0-----:R-:W-:Y:S02]  /*127b0*/  LOP3.LUT R2, R120, 0xffff, RZ, 0xc0, !PT ;  /* 0x0000ffff78027812 */ /* 0x001fe400078ec0ff */
[----:B------:R-:W2:Y:S04]  /*127c0*/  LDL.LU R120, [R1+0x1ec] ;  /* 0x0001ec0001787983 */ /* 0x000ea80000300800 */
[----:B------:R-:W2:Y:S01]  /*127d0*/  LDL.LU R178, [R1+0x10ec] ;  /* 0x0010ec0001b27983 */ /* 0x000ea20000300800 */
[----:B------:R-:W-:Y:S01]  /*127e0*/  PRMT R144, R2, 0x3340, R0 ;  /* 0x0000334002907816 */ /* 0x000fe20000000000 */
[----:B----4-:R-:W-:Y:S01]  /*127f0*/  @!P1 IMAD.MOV.U32 R2, RZ, RZ, R134 ;  /* 0x000000ffff029224 */ /* 0x010fe200078e0086 */
[----:B------:R-:W-:Y:S01]  /*12800*/  PRMT R170, RZ, 0x7610, R170 ;  /* 0x00007610ffaa7816 */ /* 0x000fe200000000aa */
[----:B------:R-:W-:Y:S01]  /*12810*/  @!P1 IMAD.MOV.U32 R3, RZ, RZ, R138 ;  /* 0x000000ffff039224 */ /* 0x000fe200078e008a */
[----:B------:R-:W4:Y:S01]  /*12820*/  LDL R136, [R1+0x254] ;  /* 0x0002540001887983 */ /* 0x000f220000100800 */
[----:B------:R-:W-:-:S03]  /*12830*/  LOP3.LUT R0, R193, 0xffff, RZ, 0xc0, !PT ;  /* 0x0000ffffc1007812 */ /* 0x000fc600078ec0ff */
[----:B------:R0:W4:Y:S04]  /*12840*/  @!P1 LDG.E.U8 R170, desc[UR56][R2.64] ;  /* 0x0000003802aa9981 */ /* 0x000128000c1e1100 */
[----:B------:R-:W4:Y:S01]  /*12850*/  LDL R4, [R1+0x258] ;  /* 0x0002580001047983 */ /* 0x000f220000100800 */
[----:B0-----:R-:W-:-:S03]  /*12860*/  LOP3.LUT R2, R131, 0xffff, RZ, 0xc0, !PT ;  /* 0x0000ffff83027812 */ /* 0x001fc600078ec0ff */
[----:B------:R-:W4:Y:S04]  /*12870*/  LDL.LU R131, [R1+0x204] ;  /* 0x0002040001837983 */ /* 0x000f280000300800 */
[----:B------:R-:W4:Y:S01]  /*12880*/  LDL.LU R193, [R1+0x10e8] ;  /* 0x0010e80001c17983 */ /* 0x000f220000300800 */
[----:B------:R-:W-:Y:S01]  /*12890*/  PRMT R140, R2, 0x3340, R0 ;  /* 0x00003340028c7816 */ /* 0x000fe20000000000 */
[----:B---3--:R-:W-:Y:S02]  /*128a0*/  @!P1 IMAD.MOV.U32 R2, RZ, RZ, R122 ;  /* 0x000000ffff029224 */ /* 0x008fe400078e007a */
[----:B------:R-:W-:Y:S01]  /*128b0*/  @!P1 IMAD.MOV.U32 R3, RZ, RZ, R133 ;  /* 0x000000ffff039224 */ /* 0x000fe200078e0085 */
[----:B------:R-:W3:Y:S04]  /*128c0*/  LDL R122, [R1+0x250] ;  /* 0x00025000017a7983 */ /* 0x000ee80000100800 */
[----:B------:R-:W3:Y:S04]  /*128d0*/  LDL R133, [R1+0x24c] ;  /* 0x00024c0001857983 */ /* 0x000ee80000100800 */
[----:B------:R-:W3:Y:S01]  /*128e0*/  LDL.LU R134, [R1+0x1e0] ;  /* 0x0001e00001867983 */ /* 0x000ee20000300800 */
[----:B--2---:R-:W-:-:S06]  /*128f0*/  PRMT R178, RZ, 0x7610, R178 ;  /* 0x00007610ffb27816 */ /* 0x004fcc00000000b2 */
[----:B------:R0:W2:Y:S02]  /*12900*/  @!P1 LDG.E.U8 R178, desc[UR56][R2.64] ;  /* 0x0000003802b29981 */ /* 0x0000a4000c1e1100 */
[----:B0-----:R-:W-:Y:S02]  /*12910*/  LOP3.LUT R2, R185, 0xffff, RZ, 0xc0, !PT ;  /* 0x0000ffffb9027812 */ /* 0x001fe400078ec0ff */
[----:B------:R-:W2:Y:S01]  /*12920*/  LDL.LU R185, [R1+0x10e4] ;  /* 0x0010e40001b97983 */ /* 0x000ea20000300800 */
[----:B------:R-:W-:Y:S01]  /*12930*/  LOP3.LUT R0, R206, 0xffff, RZ, 0xc0, !PT ;  /* 0x0000ffffce007812 */ /* 0x000fe200078ec0ff */
[----:B----4-:R-:W-:Y:S02]  /*12940*/  @!P1 IMAD.MOV.U32 R3, RZ, RZ, R136 ;  /* 0x000000ffff039224 */ /* 0x010fe400078e0088 */
[----:B------:R-:W4:Y:S01]  /*12950*/  LDL R142, [R1+0x244] ;  /* 0x00024400018e7983 */ /* 0x000f220000100800 */
[----:B------:R-:W-:Y:S01]  /*12960*/  PRMT R206, R2, 0x3340, R0 ;  /* 0x0000334002ce7816 */ /* 0x000fe20000000000 */
[----:B------:R-:W-:Y:S01]  /*12970*/  @!P1 IMAD.MOV.U32 R2, RZ, RZ, R4 ;  /* 0x000000ffff029224 */ /* 0x000fe200078e0004 */
[----:B------:R-:W-:Y:S01]  /*12980*/  PRMT R193, RZ, 0x7610, R193 ;  /* 0x00007610ffc17816 */ /* 0x000fe200000000c1 */
[----:B------:R-:W4:Y:S01]  /*12990*/  LDL R138, [R1+0x248] ;  /* 0x00024800018a7983 */ /* 0x000f220000100800 */
[----:B------:R-:W-:-:S03]  /*129a0*/  LOP3.LUT R0, R171, 0xffff, RZ, 0xc0, !PT ;  /* 0x0000ffffab007812 */ /* 0x000fc600078ec0ff */
[----:B------:R-:W4:Y:S04]  /*129b0*/  LDL.LU R171, [R1+0x10e0] ;  /* 0x0010e00001ab7983 */ /* 0x000f280000300800 */
[----:B------:R0:W4:Y:S04]  /*129c0*/  @!P1 LDG.E.U8 R193, desc[UR56][R2.64] ;  /* 0x0000003802c19981 */ /* 0x000128000c1e1100 */
[----:B------:R-:W4:Y:S04]  /*129d0*/  LDL R136, [R1+0x23c] ;  /* 0x00023c0001887983 */ /* 0x000f280000100800 */
[----:B------:R-:W4:Y:S01]  /*129e0*/  LDL R4, [R1+0x240] ;  /* 0x0002400001047983 */ /* 0x000f220000100800 */
[----:B0-----:R-:W-:Y:S01]  /*129f0*/  LOP3.LUT R2, R132, 0xffff, RZ, 0xc0, !PT ;  /* 0x0000ffff84027812 */ /* 0x001fe200078ec0ff */
[----:B---3--:R-:W-:-:S02]  /*12a00*/  @!P1 IMAD.MOV.U32 R3, RZ, RZ, R133 ;  /* 0x000000ffff039224 */ /* 0x008fc400078e0085 */
[----:B------:R-:W3:Y:S01]  /*12a10*/  LDL.LU R132, [R1+0x1f8] ;  /* 0x0001f80001847983 */ /* 0x000ee20000300800 */
[----:B------:R-:W-:Y:S01]  /*12a20*/  PRMT R150, R2, 0x3340, R0 ;  /* 0x0000334002967816 */ /* 0x000fe20000000000 */
[----:B------:R-:W-:Y:S01]  /*12a30*/  @!P1 IMAD.MOV.U32 R2, RZ, RZ, R122 ;  /* 0x000000ffff029224 */ /* 0x000fe200078e007a */
[----:B------:R-:W-:Y:S02]  /*12a40*/  LOP3.LUT R0, R179, 0xffff, RZ, 0xc0, !PT ;  /* 0x0000ffffb3007812 */ /* 0x000fe400078ec0ff */
[----:B------:R-:W3:Y:S04]  /*12a50*/  LDL.LU R179, [R1+0x10dc] ;  /* 0x0010dc0001b37983 */ /* 0x000ee80000300800 */
[----:B------:R-:W3:Y:S01]  /*12a60*/  LDL R122, [R1+0x234] ;  /* 0x00023400017a7983 */ /* 0x000ee20000100800 */
[----:B--2---:R-:W-:-:S06]  /*12a70*/  PRMT R185, RZ, 0x7610, R185 ;  /* 0x00007610ffb97816 */ /* 0x004fcc00000000b9 */
[----:B------:R0:W2:Y:S02]  /*12a80*/  @!P1 LDG.E.U8 R185, desc[UR56][R2.64] ;  /* 0x0000003802b99981 */ /* 0x0000a4000c1e1100 */
[----:B0-----:R-:W-:Y:S02]  /*12a90*/  LOP3.LUT R2, R120, 0xffff, RZ, 0xc0, !PT ;  /* 0x0000ffff78027812 */ /* 0x001fe400078ec0ff */
[----:B------:R-:W2:Y:S02]  /*12aa0*/  LDL R120, [R1+0x238] ;  /* 0x0002380001787983 */ /* 0x000ea40000100800 */
[----:B------:R-:W-:Y:S02]  /*12ab0*/  PRMT R146, R2, 0x3340, R0 ;  /* 0x0000334002927816 */ /* 0x000fe40000000000 */
[----:B------:R-:W2:Y:S01]  /*12ac0*/  LDL.LU R133, [R1+0x208] ;  /* 0x0002080001857983 */ /* 0x000ea20000300800 */
[----:B------:R-:W-:-:S03]  /*12ad0*/  LOP3.LUT R0, R192, 0xffff, RZ, 0xc0, !PT ;  /* 0x0000ffffc0007812 */ /* 0x000fc600078ec0ff */
[----:B------:R-:W2:Y:S01]  /*12ae0*/  LDL.LU R192, [R1+0x10d8] ;  /* 0x0010d80001c07983 */ /* 0x000ea20000300800 */
[----:B----4-:R-:W-:Y:S01]  /*12af0*/  PRMT R171, RZ, 0x7610, R171 ;  /* 0x00007610ffab7816 */ /* 0x010fe200000000ab */
[----:B------:R-:W-:Y:S02]  /*12b00*/  @!P1 IMAD.MOV.U32 R2, RZ, RZ, R138 ;  /* 0x000000ffff029224 */ /* 0x000fe400078e008a */
[----:B------:R-:W-:-:S05]  /*12b10*/  @!P1 IMAD.MOV.U32 R3, RZ, RZ, R142 ;  /* 0x000000ffff039224 */ /* 0x000fca00078e008e */
[----:B------:R0:W4:Y:S01]  /*12b20*/  @!P1 LDG.E.U8 R171, desc[UR56][R2.64] ;  /* 0x0000003802ab9981 */ /* 0x000122000c1e1100 */
[----:B---3--:R-:W-:Y:S02]  /*12b30*/  PRMT R179, RZ, 0x7610, R179 ;  /* 0x00007610ffb37816 */ /* 0x008fe400000000b3 */
[----:B0-----:R-:W-:Y:S01]  /*12b40*/  LOP3.LUT R2, R131, 0xffff, RZ, 0xc0, !PT ;  /* 0x0000ffff83027812 */ /* 0x001fe200078ec0ff */
[----:B------:R-:W-:Y:S01]  /*12b50*/  @!P1 IMAD.MOV.U32 R3, RZ, RZ, R136 ;  /* 0x000000ffff039224 */ /* 0x000fe200078e0088 */
[----:B------:R-:W3:Y:S02]  /*12b60*/  LDL.LU R131, [R1+0x1e8] ;  /* 0x0001e80001837983 */ /* 0x000ee40000300800 */
[----:B------:R-:W-:Y:S01]  /*12b70*/  PRMT R142, R2, 0x3340, R0 ;  /* 0x00003340028e7816 */ /* 0x000fe20000000000 */
[----:B------:R-:W-:Y:S01]  /*12b80*/  @!P1 IMAD.MOV.U32 R2, RZ, RZ, R4 ;  /* 0x000000ffff029224 */ /* 0x000fe200078e0004 */
[----:B------:R-:W-:Y:S01]  /*12b90*/  LOP3.LUT R0, R184, 0xffff, RZ, 0xc0, !PT ;  /* 0x0000ffffb8007812 */ /* 0x000fe200078ec0ff */
[----:B------:R-:W4:Y:S04]  /*12ba0*/  LDL.LU R4, [R1+0x200] ;  /* 0x0002000001047983 */ /* 0x000f280000300800 */
[----:B------:R0:W4:Y:S04]  /*12bb0*/  @!P1 LDG.E.U8 R179, desc[UR56][R2.64] ;  /* 0x0000003802b39981 */ /* 0x000128000c1e1100 */
[----:B------:R-:W4:Y:S04]  /*12bc0*/  LDL.LU R151, [R1+0x1c8] ;  /* 0x0001c80001977983 */ /* 0x000f280000300800 */
[----:B------:R-:W4:Y:S01]  /*12bd0*/  LDL.LU R149, [R1+0x1b4] ;  /* 0x0001b40001957983 */ /* 0x000f220000300800 */
[----:B0-----:R-:W-:Y:S01]  /*12be0*/  LOP3.LUT R2, R134, 0xffff, RZ, 0xc0, !PT ;  /* 0x0000ffff86027812 */ /* 0x001fe200078ec0ff */
[----:B------:R-:W-:-:S02]  /*12bf0*/  @!P1 IMAD.MOV.U32 R3, RZ, RZ, R122 ;  /* 0x000000ffff039224 */ /* 0x000fc400078e007a */
[----:B------:R-:W3:Y:S01]  /*12c00*/  LDL.LU R184, [R1+0x10d4] ;  /* 0x0010d40001b87983 */ /* 0x000ee20000300800 */
[----:B------:R-:W-:-:S03]  /*12c10*/  PRMT R138, R2, 0x3340, R0 ;  /* 0x00003340028a7816 */ /* 0x000fc60000000000 */
[----:B------:R-:W4:Y:S01]  /*12c20*/  LDL.LU R122, [R1+0x1c4] ;  /* 0x0001c400017a7983 */ /* 0x000f220000300800 */
[----:B------:R-:W-:Y:S01]  /*12c30*/  LOP3.LUT R0, R172, 0xffff, RZ, 0xc0, !PT ;  /* 0x0000ffffac007812 */ /* 0x000fe200078ec0ff */
[----:B--2---:R-:W-:Y:S02]  /*12c40*/  @!P1 IMAD.MOV.U32 R2, RZ, RZ, R120 ;  /* 0x000000ffff029224 */ /* 0x004fe400078e0078 */
[----:B------:R-:W2:Y:S01]  /*12c50*/  LDL.LU R120, [R1+0x1b0] ;  /* 0x0001b00001787983 */ /* 0x000ea20000300800 */
[----:B------:R-:W-:-:S06]  /*12c60*/  PRMT R192, RZ, 0x7610, R192 ;  /* 0x00007610ffc07816 */ /* 0x000fcc00000000c0 */
[----:B------:R0:W2:Y:S02]  /*12c70*/  @!P1 LDG.E.U8 R192, desc[UR56][R2.64] ;  /* 0x0000003802c09981 */ /* 0x0000a4000c1e1100 */
[----:B0-----:R-:W-:Y:S02]  /*12c80*/  LOP3.LUT R2, R132, 0xffff, RZ, 0xc0, !PT ;  /* 0x0000ffff84027812 */ /* 0x001fe400078ec0ff */
[----:B------:R-:W4:Y:S04]  /*12c90*/  LDL R3, [R1+0x230] ;  /* 0x0002300001037983 */ /* 0x000f280000100800 */
[----:B------:R-:W2:Y:S01]  /*12ca0*/  LDL.LU R172, [R1+0x10d0] ;  /* 0x0010d00001ac7983 */ /* 0x000ea20000300800 */
[----:B------:R-:W-:-:S03]  /*12cb0*/  PRMT R136, R2, 0x3340, R0 ;  /* 0x0000334002887816 */ /* 0x000fc60000000000 */
[----:B------:R-:W2:Y:S04]  /*12cc0*/  LDL.LU R134, [R1+0x16c] ;  /* 0x00016c0001867983 */ /* 0x000ea80000300800 */
[----:B------:R-:W2:Y:S04]  /*12cd0*/  LDL.LU R132, [R1+0x168] ;  /* 0x0001680001847983 */ /* 0x000ea80000300800 */
[----:B------:R-:W2:Y:S01]  /*12ce0*/  LDL R0, [R1+0x22c] ;  /* 0x00022c0001007983 */ /* 0x000ea20000100800 */
[----:B---3--:R-:W-:Y:S01]  /*12cf0*/  PRMT R184, RZ, 0x7610, R184 ;  /* 0x00007610ffb87816 */ /* 0x008fe200000000b8 */
[----:B----4-:R-:W-:-:S02]  /*12d00*/  @!P1 IMAD.MOV.U32 R2, RZ, RZ, R3 ;  /* 0x000000ffff029224 */ /* 0x010fc400078e0003 */
[----:B--2---:R-:W-:Y:S01]  /*12d10*/  @!P1 IMAD.MOV.U32 R3, RZ, RZ, R0 ;  /* 0x000000ffff039224 */ /* 0x004fe200078e0000 */
[----:B------:R-:W-:-:S04]  /*12d20*/  LOP3.LUT R0, R180, 0xffff, RZ, 0xc0, !PT ;  /* 0x0000ffffb4007812 */ /* 0x000fc800078ec0ff */
[----:B------:R0:W2:Y:S02]  /*12d30*/  @!P1 LDG.E.U8 R184, desc[UR56][R2.64] ;  /* 0x0000003802b89981 */ /* 0x0000a4000c1e1100 */
[----:B0-----:R-:W-:Y:S02]  /*12d40*/  LOP3.LUT R2, R133, 0xffff, RZ, 0xc0, !PT ;  /* 0x0000ffff85027812 */ /* 0x001fe400078ec0ff */
[----:B------:R-:W3:Y:S02]  /*12d50*/  LDL R3, [R1+0x228] ;  /* 0x0002280001037983 */ /* 0x000ee40000100800 */
[----:B------:R-:W-:Y:S02]  /*12d60*/  PRMT R133, R2, 0x3340, R0 ;  /* 0x0000334002857816 */ /* 0x000fe40000000000 */
[----:B------:R-:W4:Y:S04]  /*12d70*/  LDL.LU R180, [R1+0x10cc] ;  /* 0x0010cc0001b47983 */ /* 0x000f280000300800 */
[----:B------:R-:W3:Y:S04]  /*12d80*/  LDL R2, [R1+0x224] ;  /* 0x0002240001027983 */ /* 0x000ee80000100800 */
[----:B------:R-:W2:Y:S01]  /*12d90*/  LDL.LU R0, [R1+0x20c] ;  /* 0x00020c0001007983 */ /* 0x000ea20000300800 */
[----:B------:R-:W-:-:S02]  /*12da0*/  PRMT R172, RZ, 0x7610, R172 ;  /* 0x00007610ffac7816 */ /* 0x000fc400000000ac */
[----:B---3--:R-:W-:-:S04]  /*12db0*/  @!P1 LOP3.LUT R3, R3, R2, RZ, 0x3c, !PT ;  /* 0x0000000203039212 */ /* 0x008fc800078e3cff */
[----:B------:R-:W-:-:S04]  /*12dc0*/  @!P1 LOP3.LUT R2, R3, R2, RZ, 0x3c, !PT ;  /* 0x0000000203029212 */ /* 0x000fc800078e3cff */
[----:B------:R-:W-:-:S05]  /*12dd0*/  @!P1 LOP3.LUT R3, R3, R2, RZ, 0x3c, !PT ;  /* 0x0000000203039212 */ /* 0x000fca00078e3cff */
[----:B------:R2:W3:Y:S02]  /*12de0*/  @!P1 LDG.E.U8 R172, desc[UR56][R2.64] ;  /* 0x0000003802ac9981 */ /* 0x0004e4000c1e1100 */
[----:B--2---:R-:W-:Y:S02]  /*12df0*/  LOP3.LUT R2, R0, 0xffff, RZ, 0xc0, !PT ;  /* 0x0000ffff00027812 */ /* 0x004fe400078ec0ff */
[----:B------:R-:W2:Y:S01]  /*12e00*/  LDL R3, [R1+0x220] ;  /* 0x0002200001037983 */ /* 0x000ea20000100800 */
[----:B------:R-:W-:-:S04]  /*12e10*/  LOP3.LUT R0, R131, 0xffff, RZ, 0xc0, !PT ;  /* 0x0000ffff83007812 */ /* 0x000fc800078ec0ff */
[----:B------:R-:W-:Y:S02]  /*12e20*/  PRMT R131, R2, 0x3340, R0 ;  /* 0x0000334002837816 */ /* 0x000fe40000000000 */
[----:B------:R-:W2:Y:S01]  /*12e30*/  LDL R2, [R1+0x21c] ;  /* 0x00021c0001027983 */ /* 0x000ea20000100800 */
[----:B----4-:R-:W-:Y:S02]  /*12e40*/  PRMT R180, RZ, 0x7610, R180 ;  /* 0x00007610ffb47816 */ /* 0x010fe400000000b4 */
[----:B------:R-:W-:Y:S01]  /*12e50*/  LOP3.LUT R4, R4, 0xffff, RZ, 0xc0, !PT ;  /* 0x0000ffff04047812 */ /* 0x000fe200078ec0ff */
[----:B------:R-:W4:Y:S01]  /*12e60*/  LDL.LU R0, [R1+0x1f4] ;  /* 0x0001f40001007983 */ /* 0x000f220000300800 */
[----:B--2---:R-:W-:-:S04]  /*12e70*/  @!P1 LOP3.LUT R3, R3, R2, RZ, 0x3c, !PT ;  /* 0x0000000203039212 */ /* 0x004fc800078e3cff */
[----:B------:R-:W-:-:S04]  /*12e80*/  @!P1 LOP3.LUT R2, R3, R2, RZ, 0x3c, !PT ;  /* 0x0000000203029212 */ /* 0x000fc800078e3cff */
[----:B------:R-:W-:-:S05]  /*12e90*/  @!P1 LOP3.LUT R3, R3, R2, RZ, 0x3c, !PT ;  /* 0x0000000203039212 */ /* 0x000fca00078e3cff */
[----:B------:R0:W2:Y:S02]  /*12ea0*/  @!P1 LDG.E.U8 R180, desc[UR56][R2.64] ;  /* 0x0000003802b49981 */ /* 0x0000a4000c1e1100 */
[----:B0-----:R-:W-:-:S04]  /*12eb0*/  LOP3.LUT R3, R151, 0xffff, RZ, 0xc0, !PT ;  /* 0x0000ffff97037812 */ /* 0x001fc800078ec0ff */
[----:B------:R-:W-:Y:S02]  /*12ec0*/  PRMT R151, R4, 0x3340, R3 ;  /* 0x0000334004977816 */ /* 0x000fe40000000003 */
[----:B------:R-:W3:Y:S04]  /*12ed0*/  LDL.LU R4, [R1+0x1fc] ;  /* 0x0001fc0001047983 */ /* 0x000ee80000300800 */
[----:B------:R-:W2:Y:S01]  /*12ee0*/  LDL.LU R3, [R1+0x1f0] ;  /* 0x0001f00001037983 */ /* 0x000ea20000300800 */
[----:B----4-:R-:W-:Y:S02]  /*12ef0*/  LOP3.LUT R2, R0, 0xffff, RZ, 0xc0, !PT ;  /* 0x0000ffff00027812 */ /* 0x010fe400078ec0ff */
[----:B------:R-:W-:-:S04]  /*12f00*/  LOP3.LUT R0, R149, 0xffff, RZ, 0xc0, !PT ;  /* 0x0000ffff95007812 */ /* 0x000fc800078ec0ff */
[----:B------:R-:W-:Y:S02]  /*12f10*/  PRMT R149, R2, 0x3340, R0 ;  /* 0x0000334002957816 */ /* 0x000fe40000000000 */
[----:B---3--:R-:W-:Y:S02]  /*12f20*/  LOP3.LUT R4, R4, 0xffff, RZ, 0xc0, !PT ;  /* 0x0000ffff04047812 */ /* 0x008fe400078ec0ff */
[----:B--2---:R-:W-:Y:S02]  /*12f30*/  LOP3.LUT R2, R3, 0xffff, RZ, 0xc0, !PT ;  /* 0x0000ffff03027812 */ /* 0x004fe400078ec0ff */
[----:B------:R-:W-:-:S04]  /*12f40*/  LOP3.LUT R3, R122, 0xffff, RZ, 0xc0, !PT ;  /* 0x0000ffff7a037812 */ /* 0x000fc800078ec0ff */
[----:B------:R-:W-:Y:S02]  /*12f50*/  PRMT R122, R4, 0x3340, R3 ;  /* 0x00003340047a7816 */ /* 0x000fe40000000003 */
[----:B------:R-:W2:Y:S04]  /*12f60*/  LDL.LU R4, [R1+0x1a8] ;  /* 0x0001a80001047983 */ /* 0x000ea80000300800 */
[----:B------:R-:W3:Y:S01]  /*12f70*/  LDL.LU R3, [R1+0x198] ;  /* 0x0001980001037983 */ /* 0x000ee20000300800 */
[----:B------:R-:W-:-:S04]  /*12f80*/  LOP3.LUT R0, R120, 0xffff, RZ, 0xc0, !PT ;  /* 0x0000ffff78007812 */ /* 0x000fc800078ec0ff */
[----:B------:R-:W-:Y:S02]  /*12f90*/  PRMT R120, R2, 0x3340, R0 ;  /* 0x0000334002787816 */ /* 0x000fe40000000000 */
[----:B--2---:R-:W-:Y:S02]  /*12fa0*/  LOP3.LUT R4, R4, 0xffff, RZ, 0xc0, !PT ;  /* 0x0000ffff04047812 */ /* 0x004fe400078ec0ff */
[----:B---3--:R-:W-:Y:S02]  /*12fb0*/  LOP3.LUT R2, R3, 0xffff, RZ, 0xc0, !PT ;  /* 0x0000ffff03027812 */ /* 0x008fe400078ec0ff */
        /* <DEDUP_REMOVED lines=54> */
[----:B------:R-:W-:Y:S02]  /*13320*/  LOP3.LUT R0, R125, 0xffff, RZ, 0xc0, !PT ;  /* 0x0000ffff7d007812 */ /* 0x000fe400078ec0ff */
[----:B--2---:R-:W-:Y:S02]  /*13330*/  LOP3.LUT R4, R4, 0xffff, RZ, 0xc0, !PT ;  /* 0x0000ffff04047812 */ /* 0x004fe400078ec0ff */
[----:B---3--:R-:W-:Y:S02]  /*13340*/  LOP3.LUT R2, R3, 0xffff, RZ, 0xc0, !PT ;  /* 0x0000ffff03027812 */ /* 0x008fe400078ec0ff */
[----:B------:R-:W-:-:S04]  /*13350*/  LOP3.LUT R3, R251, 0xffff, RZ, 0xc0, !PT ;  /* 0x0000fffffb037812 */ /* 0x000fc800078ec0ff */
[----:B------:R-:W-:Y:S02]  /*13360*/  PRMT R125, R4, 0x3340, R3 ;  /* 0x00003340047d7816 */ /* 0x000fe40000000003 */
[----:B------:R-:W2:Y:S04]  /*13370*/  LDL.LU R4, [R1+0x128] ;  /* 0x0001280001047983 */ /* 0x000ea80000300800 */
[----:B------:R-:W3:Y:S01]  /*13380*/  LDL.LU R3, [R1+0x120] ;  /* 0x0001200001037983 */ /* 0x000ee20000300800 */
[----:B------:R-:W-:Y:S02]  /*13390*/  PRMT R251, R2, 0x3340, R0 ;  /* 0x0000334002fb7816 */ /* 0x000fe40000000000 */
[----:B--2---:R-:W-:Y:S02]  /*133a0*/  LOP3.LUT R4, R4, 0xffff, RZ, 0xc0, !PT ;  /* 0x0000ffff04047812 */ /* 0x004fe400078ec0ff */
[----:B---3--:R-:W-:-:S02]  /*133b0*/  LOP3.LUT R2, R3, 0xffff, RZ, 0xc0, !PT ;  /* 0x0000ffff03027812 */ /* 0x008fc400078ec0ff */
        /* <DEDUP_REMOVED lines=38> */
[----:B------:R-:W-:Y:S02]  /*13620*/  LOP3.LUT R0, R219, 0xffff, RZ, 0xc0, !PT ;  /* 0x0000ffffdb007812 */ /* 0x000fe400078ec0ff */
[----:B--2---:R-:W-:-:S02]  /*13630*/  LOP3.LUT R4, R4, 0xffff, RZ, 0xc0, !PT ;  /* 0x0000ffff04047812 */ /* 0x004fc400078ec0ff */
        /* <DEDUP_REMOVED lines=63> */
[----:B------:R-:W-:-:S02]  /*13a30*/  LOP3.LUT R6, R6, 0xffff, RZ, 0xc0, !PT ;  /* 0x0000ffff06067812 */ /* 0x000fc400078ec0ff */
[----:B------:R-:W-:Y:S02]  /*13a40*/  LOP3.LUT R5, R5, 0xffff, RZ, 0xc0, !PT ;  /* 0x0000ffff05057812 */ /* 0x000fe400078ec0ff */
[----:B------:R-:W-:Y:S02]  /*13a50*/  LOP3.LUT R8, R8, 0xffff, RZ, 0xc0, !PT ;  /* 0x0000ffff08087812 */ /* 0x000fe400078ec0ff */
[----:B------:R-:W-:Y:S02]  /*13a60*/  LOP3.LUT R7, R7, 0xffff, RZ, 0xc0, !PT ;  /* 0x0000ffff07077812 */ /* 0x000fe400078ec0ff */
[----:B--2---:R-:W-:Y:S02]  /*13a70*/  LOP3.LUT R4, R4, 0xffff, RZ, 0xc0, !PT ;  /* 0x0000ffff04047812 */ /* 0x004fe400078ec0ff */
[----:B---3--:R-:W-:Y:S02]  /*13a80*/  LOP3.LUT R2, R3, 0xffff, RZ, 0xc0, !PT ;  /* 0x0000ffff03027812 */ /* 0x008fe400078ec0ff */
[----:B------:R-:W-:-:S04]  /*13a90*/  LOP3.LUT R3, R243, 0xffff, RZ, 0xc0, !PT ;  /* 0x0000fffff3037812 */ /* 0x000fc800078ec0ff */
[----:B------:R-:W-:Y:S02]  /*13aa0*/  PRMT R231, R4, 0x3340, R3 ;  /* 0x0000334004e77816 */ /* 0x000fe40000000003 */
[----:B------:R-:W-:Y:S02]  /*13ab0*/  LOP3.LUT R4, R69, 0xffff, RZ, 0xc0, !PT ;  /* 0x0000ffff45047812 */ /* 0x000fe400078ec0ff */
[----:B------:R-:W-:Y:S01]  /*13ac0*/  LOP3.LUT R3, R228, 0xffff, RZ, 0xc0, !PT ;  /* 0x0000ffffe4037812 */ /* 0x000fe200078ec0ff */
[----:B------:R-:W2:Y:S01]  /*13ad0*/  LDL.LU R69, [R1+0x10c8] ;  /* 0x0010c80001457983 */ /* 0x000ea20000300800 */
[----:B------:R-:W-:Y:S02]  /*13ae0*/  PRMT R243, R2, 0x3340, R0 ;  /* 0x0000334002f37816 */ /* 0x000fe40000000000 */
[----:B------:R-:W-:Y:S02]  /*13af0*/  LOP3.LUT R2, R80, 0xffff, RZ, 0xc0, !PT ;  /* 0x0000ffff50027812 */ /* 0x000fe400078ec0ff */
[----:B------:R-:W-:Y:S01]  /*13b00*/  LOP3.LUT R0, R226, 0xffff, RZ, 0xc0, !PT ;  /* 0x0000ffffe2007812 */ /* 0x000fe200078ec0ff */
[----:B------:R-:W3:Y:S01]  /*13b10*/  LDL.LU R80, [R1+0x10c4] ;  /* 0x0010c40001507983 */ /* 0x000ee20000300800 */
[----:B------:R-:W-:-:S02]  /*13b20*/  PRMT R226, R4, 0x3340, R3 ;  /* 0x0000334004e27816 */ /* 0x000fc40000000003 */
[----:B------:R-:W-:Y:S02]  /*13b30*/  LOP3.LUT R4, R67, 0xffff, RZ, 0xc0, !PT ;  /* 0x0000ffff43047812 */ /* 0x000fe400078ec0ff */
[----:B------:R-:W-:Y:S01]  /*13b40*/  LOP3.LUT R3, R242, 0xffff, RZ, 0xc0, !PT ;  /* 0x0000fffff2037812 */ /* 0x000fe200078ec0ff */
[----:B------:R-:W4:Y:S01]  /*13b50*/  LDL.LU R67, [R1+0x10c0] ;  /* 0x0010c00001437983 */ /* 0x000f220000300800 */
[----:B------:R-:W-:Y:S02]  /*13b60*/  PRMT R228, R2, 0x3340, R0 ;  /* 0x0000334002e47816 */ /* 0x000fe40000000000 */
[----:B------:R-:W-:Y:S02]  /*13b70*/  LOP3.LUT R2, R78, 0xffff, RZ, 0xc0, !PT ;  /* 0x0000ffff4e027812 */ /* 0x000fe400078ec0ff */
[----:B------:R-:W-:Y:S01]  /*13b80*/  LOP3.LUT R0, R230, 0xffff, RZ, 0xc0, !PT ;  /* 0x0000ffffe6007812 */ /* 0x000fe200078ec0ff */
[----:B------:R-:W3:Y:S01]  /*13b90*/  LDL.LU R78, [R1+0x10bc] ;  /* 0x0010bc00014e7983 */ /* 0x000ee20000300800 */
[----:B------:R-:W-:-:S02]  /*13ba0*/  PRMT R230, R4, 0x3340, R3 ;  /* 0x0000334004e67816 */ /* 0x000fc40000000003 */
        /* <DEDUP_REMOVED lines=18> */
[----:B------:R-:W3:Y:S01]  /*13cd0*/  LDL.LU R61, [R1+0x10a8] ;  /* 0x0010a800013d7983 */ /* 0x000ee20000300800 */
        /* <DEDUP_REMOVED lines=46> */
[----:B------:R-:W-:Y:S02]  /*13fc0*/  LOP3.LUT R3, R161, 0xffff, RZ, 0xc0, !PT ;  /* 0x0000ffffa1037812 */ /* 0x000fe400078ec0ff */
[----:B------:R-:W-:Y:S02]  /*13fd0*/  PRMT R156, R2, 0x3340, R0 ;  /* 0x00003340029c7816 */ /* 0x000fe40000000000 */
[----:B------:R-:W-:Y:S02]  /*13fe0*/  LOP3.LUT R2, R163, 0xffff, RZ, 0xc0, !PT ;  /* 0x0000ffffa3027812 */ /* 0x000fe400078ec0ff */
[----:B------:R-:W-:Y:S02]  /*13ff0*/  LOP3.LUT R0, R159, 0xffff, RZ, 0xc0, !PT ;  /* 0x0000ffff9f007812 */ /* 0x000fe400078ec0ff */
[----:B------:R-:W-:-:S02]  /*14000*/  PRMT R163, R4, 0x3340, R3 ;  /* 0x0000334004a37816 */ /* 0x000fc40000000003 */
[----:B------:R-:W-:Y:S02]  /*14010*/  LOP3.LUT R4, R115, 0xffff, RZ, 0xc0, !PT ;  /* 0x0000ffff73047812 */ /* 0x000fe400078ec0ff */
[----:B------:R-:W-:Y:S02]  /*14020*/  LOP3.LUT R3, R160, 0xffff, RZ, 0xc0, !PT ;  /* 0x0000ffffa0037812 */ /* 0x000fe400078ec0ff */
[----:B------:R-:W-:Y:S02]  /*14030*/  PRMT R161, R6, 0x3340, R5 ;  /* 0x0000334006a17816 */ /* 0x000fe40000000005 */
[----:B------:R-:W-:Y:S02]  /*14040*/  PRMT R215, R2, 0x3340, R0 ;  /* 0x0000334002d77816 */ /* 0x000fe40000000000 */
[----:B------:R-:W-:Y:S02]  /*14050*/  LOP3.LUT R2, R113, 0xffff, RZ, 0xc0, !PT ;  /* 0x0000ffff71027812 */ /* 0x000fe400078ec0ff */
[----:B------:R-:W-:-:S02]  /*14060*/  LOP3.LUT R5, R162, 0xffff, RZ, 0xc0, !PT ;  /* 0x0000ffffa2057812 */ /* 0x000fc400078ec0ff */
[----:B------:R-:W-:Y:S02]  /*14070*/  LOP3.LUT R0, R158, 0xffff, RZ, 0xc0, !PT ;  /* 0x0000ffff9e007812 */ /* 0x000fe400078ec0ff */
[----:B------:R-:W-:Y:S02]  /*14080*/  PRMT R162, R4, 0x3340, R3 ;  /* 0x0000334004a27816 */ /* 0x000fe40000000003 */
[----:B------:R-:W-:Y:S02]  /*14090*/  PRMT R159, R8, 0x3340, R7 ;  /* 0x00003340089f7816 */ /* 0x000fe40000000007 */
[----:B------:R-:W-:Y:S02]  /*140a0*/  LOP3.LUT R4, R107, 0xffff, RZ, 0xc0, !PT ;  /* 0x0000ffff6b047812 */ /* 0x000fe400078ec0ff */
[----:B------:R-:W-:Y:S02]  /*140b0*/  LOP3.LUT R3, R209, 0xffff, RZ, 0xc0, !PT ;  /* 0x0000ffffd1037812 */ /* 0x000fe400078ec0ff */
[----:B------:R-:W-:-:S02]  /*140c0*/  LOP3.LUT R7, R164, 0xffff, RZ, 0xc0, !PT ;  /* 0x0000ffffa4077812 */ /* 0x000fc400078ec0ff */
[----:B------:R-:W-:Y:S02]  /*140d0*/  PRMT R164, R2, 0x3340, R0 ;  /* 0x0000334002a47816 */ /* 0x000fe40000000000 */
[----:B------:R-:W-:Y:S02]  /*140e0*/  LOP3.LUT R2, R118, 0xffff, RZ, 0xc0, !PT ;  /* 0x0000ffff76027812 */ /* 0x000fe400078ec0ff */
[----:B------:R-:W-:Y:S02]  /*140f0*/  LOP3.LUT R0, R207, 0xffff, RZ, 0xc0, !PT ;  /* 0x0000ffffcf007812 */ /* 0x000fe400078ec0ff */
[----:B------:R-:W-:Y:S02]  /*14100*/  LOP3.LUT R8, R119, 0xffff, RZ, 0xc0, !PT ;  /* 0x0000ffff77087812 */ /* 0x000fe400078ec0ff */
[----:B------:R-:W-:Y:S01]  /*14110*/  PRMT R209, R4, 0x3340, R3 ;  /* 0x0000334004d17816 */ /* 0x000fe20000000003 */
[----:B------:R-:W4:Y:S01]  /*14120*/  LDL.LU R119, [R1+0x1078] ;  /* 0x0010780001777983 */ /* 0x000f220000300800 */
[----:B------:R-:W-:-:S02]  /*14130*/  LOP3.LUT R4, R212, 0xffff, RZ, 0xc0, !PT ;  /* 0x0000ffffd4047812 */ /* 0x000fc400078ec0ff */
[----:B------:R-:W-:Y:S02]  /*14140*/  LOP3.LUT R3, R203, 0xffff, RZ, 0xc0, !PT ;  /* 0x0000ffffcb037812 */ /* 0x000fe400078ec0ff */
[----:B------:R-:W-:Y:S02]  /*14150*/  LOP3.LUT R6, R117, 0xffff, RZ, 0xc0, !PT ;  /* 0x0000ffff75067812 */ /* 0x000fe400078ec0ff */
[----:B------:R-:W-:Y:S01]  /*14160*/  PRMT R207, R2, 0x3340, R0 ;  /* 0x0000334002cf7816 */ /* 0x000fe20000000000 */
[----:B------:R-:W2:Y:S01]  /*14170*/  LDL.LU R117, [R1+0x1074] ;  /* 0x0010740001757983 */ /* 0x000ea20000300800 */
[----:B------:R-:W-:Y:S02]  /*14180*/  PRMT R158, R8, 0x3340, R7 ;  /* 0x00003340089e7816 */ /* 0x000fe40000000007 */
[----:B------:R-:W-:Y:S01]  /*14190*/  LOP3.LUT R2, R210, 0xffff, RZ, 0xc0, !PT ;  /* 0x0000ffffd2027812 */ /* 0x000fe200078ec0ff */
[----:B------:R-:W3:Y:S01]  /*141a0*/  LDL.LU R115, [R1+0x1070] ;  /* 0x0010700001737983 */ /* 0x000ee20000300800 */
[----:B------:R-:W-:-:S02]  /*141b0*/  LOP3.LUT R8, R111, 0xffff, RZ, 0xc0, !PT ;  /* 0x0000ffff6f087812 */ /* 0x000fc400078ec0ff */
[----:B------:R-:W-:Y:S01]  /*141c0*/  LOP3.LUT R7, R213, 0xffff, RZ, 0xc0, !PT ;  /* 0x0000ffffd5077812 */ /* 0x000fe200078ec0ff */
[----:B------:R-:W4:Y:S01]  /*141d0*/  LDL.LU R113, [R1+0x106c] ;  /* 0x00106c0001717983 */ /* 0x000f220000300800 */
[----:B------:R-:W-:Y:S02]  /*141e0*/  PRMT R210, R4, 0x3340, R3 ;  /* 0x0000334004d27816 */ /* 0x000fe40000000003 */
[----:B------:R-:W-:Y:S01]  /*141f0*/  PRMT R160, R6, 0x3340, R5 ;  /* 0x0000334006a07816 */ /* 0x000fe20000000005 */
[----:B------:R-:W2:Y:S01]  /*14200*/  LDL.LU R111, [R1+0x1068] ;  /* 0x00106800016f7983 */ /* 0x000ea20000300800 */
[----:B------:R-:W-:Y:S02]  /*14210*/  LOP3.LUT R4, R22, 0xffff, RZ, 0xc0, !PT ;  /* 0x0000ffff16047812 */ /* 0x000fe400078ec0ff */
[----:B------:R-:W-:Y:S02]  /*14220*/  LOP3.LUT R3, R12, 0xffff, RZ, 0xc0, !PT ;  /* 0x0000ffff0c037812 */ /* 0x000fe400078ec0ff */
[----:B------:R-:W-:-:S02]  /*14230*/  LOP3.LUT R6, R109, 0xffff, RZ, 0xc0, !PT ;  /* 0x0000ffff6d067812 */ /* 0x000fc400078ec0ff */
[----:B------:R-:W3:Y:S01]  /*14240*/  LDL.LU R109, [R1+0x1064] ;  /* 0x00106400016d7983 */ /* 0x000ee20000300800 */
[----:B------:R-:W-:Y:S02]  /*14250*/  PRMT R213, R8, 0x3340, R7 ;  /* 0x0000334008d57816 */ /* 0x000fe40000000007 */
[----:B------:R-:W-:Y:S01]  /*14260*/  LOP3.LUT R0, R202, 0xffff, RZ, 0xc0, !PT ;  /* 0x0000ffffca007812 */ /* 0x000fe200078ec0ff */
[----:B------:R-:W4:Y:S01]  /*14270*/  LDL.LU R107, [R1+0x1060] ;  /* 0x00106000016b7983 */ /* 0x000f220000300800 */
[----:B------:R-:W-:Y:S02]  /*14280*/  LOP3.LUT R8, R105, 0xffff, RZ, 0xc0, !PT ;  /* 0x0000ffff69087812 */ /* 0x000fe400078ec0ff */
[----:B------:R-:W-:Y:S01]  /*14290*/  PRMT R202, R4, 0x3340, R3 ;  /* 0x0000334004ca7816 */ /* 0x000fe20000000003 */
[----:B------:R-:W2:Y:S01]  /*142a0*/  LDL.LU R118, [R1+0x105c] ;  /* 0x00105c0001767983 */ /* 0x000ea20000300800 */
[----:B------:R-:W-:-:S03]  /*142b0*/  PRMT R4, R135, 0x5410, R116 ;  /* 0x0000541087047816 */ /* 0x000fc60000000074 */
[----:B------:R-:W3:Y:S04]  /*142c0*/  LDL.LU R105, [R1+0x1058] ;  /* 0x0010580001697983 */ /* 0x000ee80000300800 */
[----:B------:R-:W2:Y:S04]  /*142d0*/  LDL.LU R116, [R1+0x1054] ;  /* 0x0010540001747983 */ /* 0x000ea80000300800 */
[----:B------:R-:W4:Y:S01]  /*142e0*/  LDL R135, [R1+0x150] ;  /* 0x0001500001877983 */ /* 0x000f220000100800 */
[----:B------:R-:W-:-:S04]  /*142f0*/  LOP3.LUT R5, R211, 0xffff, RZ, 0xc0, !PT ;  /* 0x0000ffffd3057812 */ /* 0x000fc800078ec0ff */
[----:B------:R-:W-:Y:S02]  /*14300*/  PRMT R211, R6, 0x3340, R5 ;  /* 0x0000334006d37816 */ /* 0x000fe40000000005 */
[----:B------:R-:W-:Y:S02]  /*14310*/  LOP3.LUT R6, R214, 0xffff, RZ, 0xc0, !PT ;  /* 0x0000ffffd6067812 */ /* 0x000fe400078ec0ff */
[----:B------:R-:W-:Y:S02]  /*14320*/  LOP3.LUT R5, R205, 0xffff, RZ, 0xc0, !PT ;  /* 0x0000ffffcd057812 */ /* 0x000fe400078ec0ff */
[----:B------:R-:W-:Y:S02]  /*14330*/  LOP3.LUT R7, R208, 0xffff, RZ, 0xc0, !PT ;  /* 0x0000ffffd0077812 */ /* 0x000fe400078ec0ff */
[----:B------:R-:W-:Y:S02]  /*14340*/  PRMT R212, R6, 0x3340, R5 ;  /* 0x0000334006d47816 */ /* 0x000fe40000000005 */
[----:B------:R-:W-:-:S02]  /*14350*/  LOP3.LUT R6, R23, 0xffff, RZ, 0xc0, !PT ;  /* 0x0000ffff17067812 */ /* 0x000fc400078ec0ff */
[----:B------:R-:W-:Y:S02]  /*14360*/  LOP3.LUT R5, R18, 0xffff, RZ, 0xc0, !PT ;  /* 0x0000ffff12057812 */ /* 0x000fe400078ec0ff */
[----:B------:R-:W-:Y:S02]  /*14370*/  PRMT R214, R8, 0x3340, R7 ;  /* 0x0000334008d67816 */ /* 0x000fe40000000007 */
[----:B------:R-:W-:Y:S02]  /*14380*/  PRMT R203, R6, 0x3340, R5 ;  /* 0x0000334006cb7816 */ /* 0x000fe40000000005 */
[----:B------:R-:W-:Y:S02]  /*14390*/  LOP3.LUT R8, R201, 0xffff, RZ, 0xc0, !PT ;  /* 0x0000ffffc9087812 */ /* 0x000fe400078ec0ff */
[----:B------:R-:W-:Y:S02]  /*143a0*/  LOP3.LUT R7, R20, 0xffff, RZ, 0xc0, !PT ;  /* 0x0000ffff14077812 */ /* 0x000fe400078ec0ff */
[----:B------:R-:W-:-:S02]  /*143b0*/  PRMT R5, R114, 0x5410, R103 ;  /* 0x0000541072057816 */ /* 0x000fc40000000067 */
[----:B------:R-:W3:Y:S01]  /*143c0*/  LDL.LU R103, [R1+0x1050] ;  /* 0x0010500001677983 */ /* 0x000ee20000300800 */
[----:B------:R-:W-:Y:S02]  /*143d0*/  PRMT R6, R112, 0x5410, R101 ;  /* 0x0000541070067816 */ /* 0x000fe40000000065 */
[----:B------:R-:W-:Y:S01]  /*143e0*/  LOP3.LUT R12, R19, 0xffff, RZ, 0xc0, !PT ;  /* 0x0000ffff130c7812 */ /* 0x000fe200078ec0ff */
[----:B------:R-:W2:Y:S01]  /*143f0*/  LDL.LU R114, [R1+0x104c] ;  /* 0x00104c0001727983 */ /* 0x000ea20000300800 */
[----:B------:R-:W-:Y:S02]  /*14400*/  LOP3.LUT R11, R11, 0xffff, RZ, 0xc0, !PT ;  /* 0x0000ffff0b0b7812 */ /* 0x000fe400078ec0ff */
[----:B------:R-:W-:Y:S01]  /*14410*/  PRMT R205, R8, 0x3340, R7 ;  /* 0x0000334008cd7816 */ /* 0x000fe20000000007 */
[----:B------:R-:W3:Y:S01]  /*14420*/  LDL.LU R101, [R1+0x1048] ;  /* 0x0010480001657983 */ /* 0x000ee20000300800 */
[----:B------:R-:W-:Y:S02]  /*14430*/  PRMT R20, R110, 0x5410, R99 ;  /* 0x000054106e147816 */ /* 0x000fe40000000063 */
[----:B------:R-:W-:Y:S01]  /*14440*/  LOP3.LUT R8, R16, 0xffff, RZ, 0xc0, !PT ;  /* 0x0000ffff10087812 */ /* 0x000fe200078ec0ff */
[----:B------:R-:W2:Y:S01]  /*14450*/  LDL.LU R112, [R1+0x1044] ;  /* 0x0010440001707983 */ /* 0x000ea20000300800 */
[----:B------:R-:W-:-:S02]  /*14460*/  PRMT R7, R204, 0x5410, R206 ;  /* 0x00005410cc077816 */ /* 0x000fc400000000ce */
[----:B------:R-:W-:Y:S01]  /*14470*/  PRMT R16, R108, 0x5410, R97 ;  /* 0x000054106c107816 */ /* 0x000fe20000000061 */
[----:B------:R-:W3:Y:S01]  /*14480*/  LDL.LU R99, [R1+0x1040] ;  /* 0x0010400001637983 */ /* 0x000ee20000300800 */
[----:B------:R-:W-:Y:S02]  /*14490*/  PRMT R208, R2, 0x3340, R0 ;  /* 0x0000334002d07816 */ /* 0x000fe40000000000 */
[----:B------:R-:W-:Y:S01]  /*144a0*/  PRMT R206, R12, 0x3340, R11 ;  /* 0x000033400cce7816 */ /* 0x000fe2000000000b */
[----:B------:R-:W2:Y:S01]  /*144b0*/  LDL.LU R110, [R1+0x103c] ;  /* 0x00103c00016e7983 */ /* 0x000ea20000300800 */
[----:B------:R-:W-:Y:S02]  /*144c0*/  LOP3.LUT R2, R21, 0xffff, RZ, 0xc0, !PT ;  /* 0x0000ffff15027812 */ /* 0x000fe400078ec0ff */
[----:B------:R-:W-:Y:S01]  /*144d0*/  LOP3.LUT R0, R10, 0xffff, RZ, 0xc0, !PT ;  /* 0x0000ffff0a007812 */ /* 0x000fe200078ec0ff */
[----:B------:R-:W3:Y:S01]  /*144e0*/  LDL.LU R97, [R1+0x1038] ;  /* 0x0010380001617983 */ /* 0x000ee20000300800 */
[----:B------:R-:W-:-:S03]  /*144f0*/  PRMT R12, R106, 0x5410, R95 ;  /* 0x000054106a0c7816 */ /* 0x000fc6000000005f */
[----:B------:R-:W2:Y:S01]  /*14500*/  LDL.LU R108, [R1+0x1034] ;  /* 0x00103400016c7983 */ /* 0x000ea20000300800 */
[----:B------:R-:W-:-:S03]  /*14510*/  PRMT R21, R104, 0x5410, R93 ;  /* 0x0000541068157816 */ /* 0x000fc6000000005d */
[----:B------:R-:W3:Y:S01]  /*14520*/  LDL.LU R95, [R1+0x1030] ;  /* 0x00103000015f7983 */ /* 0x000ee20000300800 */
[----:B------:R-:W-:-:S03]  /*14530*/  LOP3.LUT R10, R17, 0xffff, RZ, 0xc0, !PT ;  /* 0x0000ffff110a7812 */ /* 0x000fc600078ec0ff */
[----:B------:R-:W2:Y:S01]  /*14540*/  LDL.LU R106, [R1+0x102c] ;  /* 0x00102c00016a7983 */ /* 0x000ea20000300800 */
[----:B------:R-:W-:Y:S02]  /*14550*/  PRMT R201, R2, 0x3340, R0 ;  /* 0x0000334002c97816 */ /* 0x000fe40000000000 */
[----:B------:R-:W-:Y:S01]  /*14560*/  PRMT R17, R102, 0x5410, R91 ;  /* 0x0000541066117816 */ /* 0x000fe2000000005b */
[----:B------:R-:W2:Y:S01]  /*14570*/  LDL.LU R93, [R1+0x1028] ;  /* 0x00102800015d7983 */ /* 0x000ea20000300800 */
[----:B------:R-:W-:-:S03]  /*14580*/  LOP3.LUT R0, R13, 0xffff, RZ, 0xc0, !PT ;  /* 0x0000ffff0d007812 */ /* 0x000fc600078ec0ff */
[----:B------:R-:W2:Y:S01]  /*14590*/  LDL.LU R104, [R1+0x1024] ;  /* 0x0010240001687983 */ /* 0x000ea20000300800 */
[----:B------:R-:W-:-:S03]  /*145a0*/  PRMT R13, R100, 0x5410, R89 ;  /* 0x00005410640d7816 */ /* 0x000fc60000000059 */
[----:B------:R-:W2:Y:S01]  /*145b0*/  LDL.LU R91, [R1+0x1020] ;  /* 0x00102000015b7983 */ /* 0x000ea20000300800 */
[----:B------:R-:W-:-:S03]  /*145c0*/  LOP3.LUT R2, R15, 0xffff, RZ, 0xc0, !PT ;  /* 0x0000ffff0f027812 */ /* 0x000fc600078ec0ff */
[----:B------:R-:W2:Y:S01]  /*145d0*/  LDL.LU R102, [R1+0x101c] ;  /* 0x00101c0001667983 */ /* 0x000ea20000300800 */
[----:B------:R-:W-:-:S03]  /*145e0*/  PRMT R22, R98, 0x5410, R92 ;  /* 0x0000541062167816 */ /* 0x000fc6000000005c */
[----:B------:R-:W2:Y:S01]  /*145f0*/  LDL.LU R89, [R1+0x1018] ;  /* 0x0010180001597983 */ /* 0x000ea20000300800 */
[----:B------:R-:W-:-:S03]  /*14600*/  PRMT R18, R96, 0x5410, R90 ;  /* 0x0000541060127816 */ /* 0x000fc6000000005a */
[----:B------:R-:W2:Y:S01]  /*14610*/  LDL.LU R100, [R1+0x1014] ;  /* 0x0010140001647983 */ /* 0x000ea20000300800 */
[----:B------:R-:W-:-:S03]  /*14620*/  LOP3.LUT R3, R14, 0xffff, RZ, 0xc0, !PT ;  /* 0x0000ffff0e037812 */ /* 0x000fc600078ec0ff */
[----:B------:R-:W3:Y:S01]  /*14630*/  LDL.LU R92, [R1+0x1010] ;  /* 0x00101000015c7983 */ /* 0x000ee20000300800 */
[----:B------:R-:W-:-:S03]  /*14640*/  PRMT R0, R2, 0x3340, R0 ;  /* 0x0000334002007816 */ /* 0x000fc60000000000 */
[----:B------:R-:W2:Y:S01]  /*14650*/  LDL.LU R98, [R1+0x100c] ;  /* 0x00100c0001627983 */ /* 0x000ea20000300800 */
[----:B------:R-:W-:-:S03]  /*14660*/  PRMT R14, R94, 0x5410, R88 ;  /* 0x000054105e0e7816 */ /* 0x000fc60000000058 */
[----:B------:R-:W3:Y:S01]  /*14670*/  LDL.LU R90, [R1+0x1008] ;  /* 0x00100800015a7983 */ /* 0x000ee20000300800 */
[----:B------:R-:W-:-:S03]  /*14680*/  PRMT R23, R148, 0x5410, R150 ;  /* 0x0000541094177816 */ /* 0x000fc60000000096 */
[----:B------:R-:W2:Y:S04]  /*14690*/  LDL.LU R96, [R1+0x1004] ;  /* 0x0010040001607983 */ /* 0x000ea80000300800 */
[----:B------:R-:W3:Y:S01]  /*146a0*/  LDL R2, [R1+0x218] ;  /* 0x0002180001027983 */ /* 0x000ee20000100800 */
[----:B------:R-:W-:-:S03]  /*146b0*/  PRMT R19, R144, 0x5410, R146 ;  /* 0x0000541090137816 */ /* 0x000fc60000000092 */
[----:B------:R-:W2:Y:S04]  /*146c0*/  LDL.LU R88, [R1+0x1000] ;  /* 0x0010000001587983 */ /* 0x000ea80000300800 */
        /* <DEDUP_REMOVED lines=8> */
[----:B------:R-:W2:Y:S04]  /*14750*/  LDL.LU R144, [R1+0xfec] ;  /* 0x000fec0001907983 */ /* 0x000ea80000300800 */
[----:B------:R-:W2:Y:S01]  /*14760*/  LDL.LU R142, [R1+0xfe8] ;  /* 0x000fe800018e7983 */ /* 0x000ea20000300800 */
[----:B------:R-:W-:-:S03]  /*14770*/  PRMT R204, R10, 0x3340, R9 ;  /* 0x000033400acc7816 */ /* 0x000fc60000000009 */
[----:B------:R-:W2:Y:S01]  /*14780*/  LDL.LU R140, [R1+0xfe4] ;  /* 0x000fe400018c7983 */ /* 0x000ea20000300800 */
[----:B------:R-:W-:-:S03]  /*14790*/  PRMT R9, R134, 0x5410, R147 ;  /* 0x0000541086097816 */ /* 0x000fc60000000093 */
[----:B------:R-:W2:Y:S04]  /*147a0*/  LDL.LU R151, [R1+0xfe0] ;  /* 0x000fe00001977983 */ /* 0x000ea80000300800 */
[----:B------:R-:W2:Y:S01]  /*147b0*/  LDL.LU R138, [R1+0xfdc] ;  /* 0x000fdc00018a7983 */ /* 0x000ea20000300800 */
[----:B------:R-:W-:Y:S02]  /*147c0*/  PRMT R10, R130, 0x5410, R143 ;  /* 0x00005410820a7816 */ /* 0x000fe4000000008f */
[----:B------:R-:W-:Y:S01]  /*147d0*/  PRMT R11, R126, 0x5410, R139 ;  /* 0x000054107e0b7816 */ /* 0x000fe2000000008b */
[----:B----4-:R0:W-:Y:S04]  /*147e0*/  STS.128 [R135+UR58], R4 ;  /* 0x0000000487007988 */ /* 0x0101e80008000c3a */
[----:B------:R1:W-:Y:S01]  /*147f0*/  STS.128 [R135+UR58+0x2000], R20 ;  /* 0x0020001487007988 */ /* 0x0003e20008000c3a */
[----:B0-----:R-:W-:-:S03]  /*14800*/  PRMT R4, R136, 0x5410, R149 ;  /* 0x0000541088047816 */ /* 0x001fc60000000095 */
[----:B------:R-:W4:Y:S01]  /*14810*/  LDL.LU R149, [R1+0xfd8] ;  /* 0x000fd80001957983 */ /* 0x000f220000300800 */
[----:B------:R-:W-:-:S03]  /*14820*/  PRMT R5, R132, 0x5410, R145 ;  /* 0x0000541084057816 */ /* 0x000fc60000000091 */
[----:B------:R-:W2:Y:S04]  /*14830*/  LDL.LU R136, [R1+0xfd4] ;  /* 0x000fd40001887983 */ /* 0x000ea80000300800 */
[----:B------:R-:W4:Y:S04]  /*14840*/  LDL.LU R147, [R1+0xfd0] ;  /* 0x000fd00001937983 */ /* 0x000f280000300800 */
[----:B------:R-:W2:Y:S01]  /*14850*/  LDL.LU R134, [R1+0xfcc] ;  /* 0x000fcc0001867983 */ /* 0x000ea20000300800 */
[----:B------:R-:W-:-:S03]  /*14860*/  PRMT R6, R128, 0x5410, R141 ;  /* 0x0000541080067816 */ /* 0x000fc6000000008d */
[----:B------:R-:W4:Y:S04]  /*14870*/  LDL.LU R145, [R1+0xfc8] ;  /* 0x000fc80001917983 */ /* 0x000f280000300800 */
[----:B------:R-:W2:Y:S04]  /*14880*/  LDL.LU R132, [R1+0xfc4] ;  /* 0x000fc40001847983 */ /* 0x000ea80000300800 */
[----:B------:R-:W4:Y:S01]  /*14890*/  LDL.LU R143, [R1+0xfc0] ;  /* 0x000fc000018f7983 */ /* 0x000f220000300800 */
[----:B-1----:R-:W-:-:S03]  /*148a0*/  IMAD.MOV.U32 R23, RZ, RZ, R135 ;  /* 0x000000ffff177224 */ /* 0x002fc600078e0087 */
[----:B------:R-:W2:Y:S01]  /*148b0*/  LDL.LU R130, [R1+0xfbc] ;  /* 0x000fbc0001827983 */ /* 0x000ea20000300800 */
[----:B------:R-:W-:-:S03]  /*148c0*/  PRMT R7, R124, 0x5410, R137 ;  /* 0x000054107c077816 */ /* 0x000fc60000000089 */
[----:B------:R-:W4:Y:S04]  /*148d0*/  LDL.LU R141, [R1+0xfb8] ;  /* 0x000fb800018d7983 */ /* 0x000f280000300800 */
[----:B------:R-:W2:Y:S04]  /*148e0*/  LDL.LU R128, [R1+0xfb4] ;  /* 0x000fb40001807983 */ /* 0x000ea80000300800 */
[----:B------:R-:W4:Y:S01]  /*148f0*/  LDL.LU R139, [R1+0xfb0] ;  /* 0x000fb000018b7983 */ /* 0x000f220000300800 */
[----:B------:R-:W-:-:S03]  /*14900*/  PRMT R20, R133, 0x5410, R122 ;  /* 0x0000541085147816 */ /* 0x000fc6000000007a */
[----:B------:R-:W2:Y:S04]  /*14910*/  LDL.LU R126, [R1+0xfac] ;  /* 0x000fac00017e7983 */ /* 0x000ea80000300800 */
[----:B------:R-:W4:Y:S04]  /*14920*/  LDL.LU R137, [R1+0xfa8] ;  /* 0x000fa80001897983 */ /* 0x000f280000300800 */
[----:B------:R-:W4:Y:S04]  /*14930*/  LDL.LU R124, [R1+0xfa4] ;  /* 0x000fa400017c7983 */ /* 0x000f280000300800 */
[----:B------:R-:W4:Y:S01]  /*14940*/  LDL.LU R135, [R1+0xfa0] ;  /* 0x000fa00001877983 */ /* 0x000f220000300800 */
[----:B------:R-:W-:-:S03]  /*14950*/  PRMT R21, R129, 0x5410, R123 ;  /* 0x0000541081157816 */ /* 0x000fc6000000007b */
[----:B------:R0:W-:Y:S04]  /*14960*/  STS.128 [R23+UR58+0x4000], R16 ;  /* 0x0040001017007988 */ /* 0x0001e80008000c3a */
[----:B------:R-:W4:Y:S04]  /*14970*/  LDL.LU R122, [R1+0xf9c] ;  /* 0x000f9c00017a7983 */ /* 0x000f280000300800 */
[----:B------:R-:W4:Y:S01]  /*14980*/  LDL.LU R133, [R1+0xf98] ;  /* 0x000f980001857983 */ /* 0x000f220000300800 */
[----:B------:R-:W-:Y:S02]  /*14990*/  PRMT R22, R252, 0x5410, R125 ;  /* 0x00005410fc167816 */ /* 0x000fe4000000007d */
[----:B0-----:R-:W-:-:S02]  /*149a0*/  PRMT R16, R131, 0x5410, R120 ;  /* 0x0000541083107816 */ /* 0x001fc40000000078 */
[----:B------:R-:W4:Y:S01]  /*149b0*/  LDL.LU R120, [R1+0xf94] ;  /* 0x000f940001787983 */ /* 0x000f220000300800 */
        /* <DEDUP_REMOVED lines=8> */
[----:B------:R-:W2:Y:S04]  /*14a40*/  LDL.LU R252, [R1+0xf78] ;  /* 0x000f780001fc7983 */ /* 0x000ea80000300800 */
[----:B------:R0:W-:Y:S04]  /*14a50*/  STS.128 [R23+UR58+0x6000], R12 ;  /* 0x0060000c17007988 */ /* 0x0001e80008000c3a */
[----:B------:R-:W4:Y:S04]  /*14a60*/  LDL.LU R251, [R1+0xf74] ;  /* 0x000f740001fb7983 */ /* 0x000f280000300800 */
[----:B------:R-:W2:Y:S01]  /*14a70*/  LDL.LU R250, [R1+0xf70] ;  /* 0x000f700001fa7983 */ /* 0x000ea20000300800 */
[----:B0-----:R-:W-:-:S03]  /*14a80*/  PRMT R23, R200, 0x5410, R249 ;  /* 0x00005410c8177816 */ /* 0x001fc600000000f9 */
[----:B------:R-:W4:Y:S04]  /*14a90*/  LDL.LU R249, [R1+0xf6c] ;  /* 0x000f6c0001f97983 */ /* 0x000f280000300800 */
[----:B------:R-:W2:Y:S01]  /*14aa0*/  LDL R200, [R1+0x214] ;  /* 0x0002140001c87983 */ /* 0x000ea20000100800 */
[----:B------:R-:W-:Y:S02]  /*14ab0*/  PRMT R19, R183, 0x5410, R248 ;  /* 0x00005410b7137816 */ /* 0x000fe400000000f8 */
[----:B------:R-:W-:Y:S01]  /*14ac0*/  PRMT R12, R181, 0x5410, R182 ;  /* 0x00005410b50c7816 */ /* 0x000fe200000000b6 */
[----:B------:R-:W4:Y:S04]  /*14ad0*/  LDL.LU R248, [R1+0xf68] ;  /* 0x000f680001f87983 */ /* 0x000f280000300800 */
[----:B------:R-:W4:Y:S04]  /*14ae0*/  LDL.LU R183, [R1+0xf64] ;  /* 0x000f640001b77983 */ /* 0x000f280000300800 */
[----:B---3--:R0:W-:Y:S04]  /*14af0*/  STS.128 [R2+UR58], R8 ;  /* 0x0000000802007988 */ /* 0x0081e80008000c3a */
[----:B------:R-:W3:Y:S04]  /*14b00*/  LDL.LU R182, [R1+0xf60] ;  /* 0x000f600001b67983 */ /* 0x000ee80000300800 */
[----:B------:R-:W4:Y:S01]  /*14b10*/  LDL.LU R181, [R1+0xf5c] ;  /* 0x000f5c0001b57983 */ /* 0x000f220000300800 */
[----:B------:R-:W-:-:S03]  /*14b20*/  PRMT R13, R221, 0x5410, R220 ;  /* 0x00005410dd0d7816 */ /* 0x000fc600000000dc */
[----:B------:R1:W-:Y:S01]  /*14b30*/  STS.128 [R2+UR58+0x2000], R4 ;  /* 0x0020000402007988 */ /* 0x0003e20008000c3a */
[----:B0-----:R-:W-:-:S03]  /*14b40*/  PRMT R8, R217, 0x5410, R216 ;  /* 0x00005410d9087816 */ /* 0x001fc600000000d8 */
[----:B------:R-:W3:Y:S04]  /*14b50*/  LDL.LU R216, [R1+0xf58] ;  /* 0x000f580001d87983 */ /* 0x000ee80000300800 */
[----:B------:R-:W3:Y:S01]  /*14b60*/  LDL.LU R217, [R1+0xf54] ;  /* 0x000f540001d97983 */ /* 0x000ee20000300800 */
[----:B------:R-:W-:Y:S02]  /*14b70*/  PRMT R9, R223, 0x5410, R222 ;  /* 0x00005410df097816 */ /* 0x000fe400000000de */
[----:B-1----:R-:W-:Y:S02]  /*14b80*/  PRMT R4, R219, 0x5410, R218 ;  /* 0x00005410db047816 */ /* 0x002fe400000000da */
[----:B------:R-:W3:Y:S04]  /*14b90*/  LDL.LU R218, [R1+0xf50] ;  /* 0x000f500001da7983 */ /* 0x000ee80000300800 */
[----:B------:R-:W3:Y:S01]  /*14ba0*/  LDL.LU R219, [R1+0xf4c] ;  /* 0x000f4c0001db7983 */ /* 0x000ee20000300800 */
[----:B------:R-:W-:-:S03]  /*14bb0*/  PRMT R5, R225, 0x5410, R224 ;  /* 0x00005410e1057816 */ /* 0x000fc600000000e0 */
        /* <DEDUP_REMOVED lines=19> */
[----:B------:R-:W3:Y:S04]  /*14cf0*/  LDL.LU R233, [R1+0xf14] ;  /* 0x000f140001e97983 */ /* 0x000ee80000300800 */
[----:B------:R-:W3:Y:S04]  /*14d00*/  LDL.LU R234, [R1+0xf10] ;  /* 0x000f100001ea7983 */ /* 0x000ee80000300800 */
[----:B------:R-:W3:Y:S04]  /*14d10*/  LDL.LU R235, [R1+0xf0c] ;  /* 0x000f0c0001eb7983 */ /* 0x000ee80000300800 */
[----:B------:R-:W3:Y:S04]  /*14d20*/  LDL.LU R236, [R1+0xf08] ;  /* 0x000f080001ec7983 */ /* 0x000ee80000300800 */
[----:B------:R0:W-:Y:S04]  /*14d30*/  STS.128 [R2+UR58+0x4000], R20 ;  /* 0x0040001402007988 */ /* 0x0001e80008000c3a */
[----:B------:R-:W3:Y:S04]  /*14d40*/  LDL.LU R237, [R1+0xf04] ;  /* 0x000f040001ed7983 */ /* 0x000ee80000300800 */
[----:B------:R1:W-:Y:S01]  /*14d50*/  STS.128 [R2+UR58+0x6000], R16 ;  /* 0x0060001002007988 */ /* 0x0003e20008000c3a */
[----:B0-----:R-:W-:-:S03]  /*14d60*/  PRMT R20, R239, 0x5410, R238 ;  /* 0x00005410ef147816 */ /* 0x001fc600000000ee */
[----:B------:R-:W3:Y:S01]  /*14d70*/  LDL.LU R238, [R1+0xf00] ;  /* 0x000f000001ee7983 */ /* 0x000ee20000300800 */
[----:B------:R-:W-:-:S03]  /*14d80*/  PRMT R21, R241, 0x5410, R240 ;  /* 0x00005410f1157816 */ /* 0x000fc600000000f0 */
[----:B------:R-:W3:Y:S01]  /*14d90*/  LDL.LU R239, [R1+0xefc] ;  /* 0x000efc0001ef7983 */ /* 0x000ee20000300800 */
[----:B------:R-:W-:-:S03]  /*14da0*/  PRMT R22, R243, 0x5410, R242 ;  /* 0x00005410f3167816 */ /* 0x000fc600000000f2 */
[----:B------:R-:W3:Y:S01]  /*14db0*/  LDL.LU R240, [R1+0xef8] ;  /* 0x000ef80001f07983 */ /* 0x000ee20000300800 */
[----:B------:R-:W-:-:S03]  /*14dc0*/  PRMT R23, R245, 0x5410, R244 ;  /* 0x00005410f5177816 */ /* 0x000fc600000000f4 */
[----:B------:R-:W3:Y:S01]  /*14dd0*/  LDL.LU R241, [R1+0xef4] ;  /* 0x000ef40001f17983 */ /* 0x000ee20000300800 */
[----:B-1----:R-:W-:-:S03]  /*14de0*/  PRMT R16, R247, 0x5410, R246 ;  /* 0x00005410f7107816 */ /* 0x002fc600000000f6 */
[----:B------:R-:W3:Y:S04]  /*14df0*/  LDL.LU R242, [R1+0xef0] ;  /* 0x000ef00001f27983 */ /* 0x000ee80000300800 */
[----:B------:R-:W3:Y:S04]  /*14e00*/  LDL.LU R243, [R1+0xeec] ;  /* 0x000eec0001f37983 */ /* 0x000ee80000300800 */
[----:B------:R-:W3:Y:S04]  /*14e10*/  LDL.LU R244, [R1+0xee8] ;  /* 0x000ee80001f47983 */ /* 0x000ee80000300800 */
[----:B------:R-:W3:Y:S04]  /*14e20*/  LDL.LU R245, [R1+0xee4] ;  /* 0x000ee40001f57983 */ /* 0x000ee80000300800 */
[----:B------:R-:W3:Y:S04]  /*14e30*/  LDL.LU R246, [R1+0xee0] ;  /* 0x000ee00001f67983 */ /* 0x000ee80000300800 */
[----:B------:R-:W3:Y:S04]  /*14e40*/  LDL.LU R247, [R1+0xedc] ;  /* 0x000edc0001f77983 */ /* 0x000ee80000300800 */
[----:B--2---:R0:W-:Y:S02]  /*14e50*/  STS.128 [R200+UR58], R12 ;  /* 0x0000000cc8007988 */ /* 0x0041e40008000c3a */
[----:B0-----:R-:W-:-:S02]  /*14e60*/  PRMT R12, R153, 0x5410, R152 ;  /* 0x00005410990c7816 */ /* 0x001fc40000000098 */
[----:B------:R-:W2:Y:S04]  /*14e70*/  LDL.LU R152, [R1+0xed8] ;  /* 0x000ed80001987983 */ /* 0x000ea80000300800 */
[----:B------:R-:W2:Y:S04]  /*14e80*/  LDL.LU R153, [R1+0xed4] ;  /* 0x000ed40001997983 */ /* 0x000ea80000300800 */
[----:B------:R-:W4:Y:S04]  /*14e90*/  LDL R2, [R1+0x210] ;  /* 0x0002100001027983 */ /* 0x000f280000100800 */
[----:B------:R0:W-:Y:S04]  /*14ea0*/  STS.128 [R200+UR58+0x2000], R8 ;  /* 0x00200008c8007988 */ /* 0x0001e80008000c3a */
[----:B------:R1:W-:Y:S01]  /*14eb0*/  STS.128 [R200+UR58+0x4000], R4 ;  /* 0x00400004c8007988 */ /* 0x0003e20008000c3a */
[----:B0-----:R-:W-:-:S02]  /*14ec0*/  PRMT R11, R202, 0x5410, R3 ;  /* 0x00005410ca0b7816 */ /* 0x001fc40000000003 */
[----:B------:R-:W0:Y:S01]  /*14ed0*/  S2R R3, SR_TID.X ;  /* 0x0000000000037919 */ /* 0x000e220000002100 */
[----:B-1----:R-:W-:Y:S02]  /*14ee0*/  PRMT R5, R215, 0x5410, R164 ;  /* 0x00005410d7057816 */ /* 0x002fe400000000a4 */
[----:B------:R-:W1:Y:S01]  /*14ef0*/  S2R R215, SR_TID.X ;  /* 0x0000000000d77919 */ /* 0x000e620000002100 */
[----:B------:R-:W-:Y:S02]  /*14f00*/  PRMT R17, R159, 0x5410, R158 ;  /* 0x000054109f117816 */ /* 0x000fe4000000009e */
[----:B------:R-:W-:Y:S02]  /*14f10*/  PRMT R18, R213, 0x5410, R214 ;  /* 0x00005410d5127816 */ /* 0x000fe400000000d6 */
[----:B------:R-:W-:Y:S02]  /*14f20*/  PRMT R19, R205, 0x5410, R206 ;  /* 0x00005410cd137816 */ /* 0x000fe400000000ce */
[----:B------:R-:W-:-:S02]  /*14f30*/  PRMT R13, R161, 0x5410, R160 ;  /* 0x00005410a10d7816 */ /* 0x000fc400000000a0 */
[----:B------:R-:W-:Y:S02]  /*14f40*/  PRMT R14, R211, 0x5410, R212 ;  /* 0x00005410d30e7816 */ /* 0x000fe400000000d4 */
[----:B------:R-:W-:Y:S02]  /*14f50*/  PRMT R15, R203, 0x5410, R204 ;  /* 0x00005410cb0f7816 */ /* 0x000fe400000000cc */
[----:B------:R-:W-:Y:S02]  /*14f60*/  PRMT R8, R155, 0x5410, R154 ;  /* 0x000054109b087816 */ /* 0x000fe4000000009a */
[----:B------:R-:W-:Y:S02]  /*14f70*/  PRMT R9, R163, 0x5410, R162 ;  /* 0x00005410a3097816 */ /* 0x000fe400000000a2 */
[----:B------:R-:W-:Y:S01]  /*14f80*/  PRMT R10, R209, 0x5410, R210 ;  /* 0x00005410d10a7816 */ /* 0x000fe200000000d2 */
[----:B------:R-:W-:Y:S01]  /*14f90*/  STS.128 [R200+UR58+0x6000], R20 ;  /* 0x00600014c8007988 */ /* 0x000fe20008000c3a */
[----:B------:R-:W-:-:S02]  /*14fa0*/  PRMT R4, R157, 0x5410, R156 ;  /* 0x000054109d047816 */ /* 0x000fc4000000009c */
[----:B------:R-:W-:Y:S01]  /*14fb0*/  PRMT R6, R207, 0x5410, R208 ;  /* 0x00005410cf067816 */ /* 0x000fe200000000d0 */
[----:B------:R-:W2:Y:S01]  /*14fc0*/  LDL.LU R154, [R1+0xed0] ;  /* 0x000ed000019a7983 */ /* 0x000ea20000300800 */
[----:B------:R-:W-:-:S03]  /*14fd0*/  PRMT R7, R201, 0x5410, R0 ;  /* 0x00005410c9077816 */ /* 0x000fc60000000000 */
[----:B------:R-:W2:Y:S01]  /*14fe0*/  LDL.LU R155, [R1+0xecc] ;  /* 0x000ecc00019b7983 */ /* 0x000ea20000300800 */
[----:B0-----:R-:W-:-:S03]  /*14ff0*/  LOP3.LUT R3, R3, 0x7f, RZ, 0xc0, !PT ;  /* 0x0000007f03037812 */ /* 0x001fc600078ec0ff */
[----:B------:R-:W2:Y:S01]  /*15000*/  LDL.LU R156, [R1+0xec8] ;  /* 0x000ec800019c7983 */ /* 0x000ea20000300800 */
[----:B-1----:R-:W-:-:S03]  /*15010*/  LOP3.LUT R215, R215, 0x7f, RZ, 0xc0, !PT ;  /* 0x0000007fd7d77812 */ /* 0x002fc600078ec0ff */
[----:B------:R-:W2:Y:S04]  /*15020*/  LDL.LU R157, [R1+0xec4] ;  /* 0x000ec400019d7983 */ /* 0x000ea80000300800 */
[----:B------:R-:W2:Y:S04]  /*15030*/  LDL.LU R158, [R1+0xec0] ;  /* 0x000ec000019e7983 */ /* 0x000ea80000300800 */
[----:B------:R-:W2:Y:S04]  /*15040*/  LDL.LU R159, [R1+0xebc] ;  /* 0x000ebc00019f7983 */ /* 0x000ea80000300800 */
[----:B------:R-:W2:Y:S04]  /*15050*/  LDL.LU R160, [R1+0xeb8] ;  /* 0x000eb80001a07983 */ /* 0x000ea80000300800 */
[----:B------:R-:W2:Y:S04]  /*15060*/  LDL.LU R161, [R1+0xeb4] ;  /* 0x000eb40001a17983 */ /* 0x000ea80000300800 */
[----:B------:R-:W2:Y:S04]  /*15070*/  LDL.LU R162, [R1+0xeb0] ;  /* 0x000eb00001a27983 */ /* 0x000ea80000300800 */
[----:B------:R-:W2:Y:S04]  /*15080*/  LDL.LU R163, [R1+0xeac] ;  /* 0x000eac0001a37983 */ /* 0x000ea80000300800 */
[----:B------:R-:W2:Y:S04]  /*15090*/  LDL.LU R164, [R1+0xea8] ;  /* 0x000ea80001a47983 */ /* 0x000ea80000300800 */
[----:B----4-:R-:W-:Y:S04]  /*150a0*/  STS.128 [R2+UR58], R16 ;  /* 0x0000001002007988 */ /* 0x010fe80008000c3a */
[----:B------:R-:W-:Y:S04]  /*150b0*/  STS.128 [R2+UR58+0x2000], R12 ;  /* 0x0020000c02007988 */ /* 0x000fe80008000c3a */
[----:B------:R-:W-:Y:S04]  /*150c0*/  STS.128 [R2+UR58+0x4000], R8 ;  /* 0x0040000802007988 */ /* 0x000fe80008000c3a */
[----:B------:R0:W-:Y:S04]  /*150d0*/  STS.128 [R2+UR58+0x6000], R4 ;  /* 0x0060000402007988 */ /* 0x0001e80008000c3a */
[----:B------:R-:W-:Y:S04]  /*150e0*/  STS.U8 [R3+UR58+0x8000], R199 ;  /* 0x008000c703007988 */ /* 0x000fe8000800003a */
[----:B------:R-:W-:Y:S04]  /*150f0*/  STS.U8 [R3+UR58+0x8200], R198 ;  /* 0x008200c603007988 */ /* 0x000fe8000800003a */
[----:B------:R-:W-:Y:S04]  /*15100*/  STS.U8 [R3+UR58+0x8400], R197 ;  /* 0x008400c503007988 */ /* 0x000fe8000800003a */
[----:B------:R-:W-:Y:S01]  /*15110*/  STS.U8 [R3+UR58+0x8600], R196 ;  /* 0x008600c403007988 */ /* 0x000fe2000800003a */
[----:B0-----:R-:W-:-:S03]  /*15120*/  LOP3.LUT R2, R215, 0x10, RZ, 0x3c, !PT ;  /* 0x00000010d7027812 */ /* 0x001fc600078e3cff */
[----:B------:R-:W-:Y:S04]  /*15130*/  STS.U8 [R3+UR58+0x8800], R195 ;  /* 0x008800c303007988 */ /* 0x000fe8000800003a */
        /* <DEDUP_REMOVED lines=10> */
[----:B------:R0:W-:Y:S04]  /*151e0*/  STS.U8 [R2+UR58+0x8e80], R184 ;  /* 0x008e80b802007988 */ /* 0x0001e8000800003a */
[----:B0-----:R-:W4:Y:S04]  /*151f0*/  LDL.LU.64 R184, [R1] ;  /* 0x0000000001b87983 */ /* 0x001f280000300a00 */
[----:B------:R-:W4:Y:S04]  /*15200*/  LDL.LU.64 R186, [R1+0x8] ;  /* 0x0000080001ba7983 */ /* 0x000f280000300a00 */
        /* <DEDUP_REMOVED lines=13> */
[----:B------:R-:W4:Y:S01]  /*152e0*/  LDL.LU.64 R214, [R1+0x78] ;  /* 0x0000780001d67983 */ /* 0x000f220000300a00 */
[----:B------:R-:W-:-:S02]  /*152f0*/  LOP3.LUT R2, R3, 0x20, RZ, 0x3c, !PT ;  /* 0x0000002003027812 */ /* 0x000fc400078e3cff */
[----:B------:R-:W-:-:S03]  /*15300*/  LOP3.LUT R0, R3, 0x30, RZ, 0x3c, !PT ;  /* 0x0000003003007812 */ /* 0x000fc600078e3cff */
[----:B------:R0:W-:Y:S04]  /*15310*/  STS.U8 [R2+UR58+0x8100], R165 ;  /* 0x008100a502007988 */ /* 0x0001e8000800003a */
        /* <DEDUP_REMOVED lines=14> */
[----:B------:R2:W-:Y:S01]  /*15400*/  STS.U8 [R0+UR58+0x8f80], R180 ;  /* 0x008f80b400007988 */ /* 0x0005e2000800003a */
[----:B------:R0:W-:Y:S06]  /*15410*/  MEMBAR.ALL.CTA ;  /* 0x0000000000007992 */ /* 0x0001ec0000008000 */
[----:B0-----:R-:W0:Y:S01]  /*15420*/  FENCE.VIEW.ASYNC.S ;  /* 0x00000000000073c6 */ /* 0x001e220000000000 */
[----:B------:R-:W-:-:S03]  /*15430*/  UMOV UR13, 0x80000020 ;  /* 0x80000020000d7882 */ /* 0x000fc60000000000 */
[----:B------:R-:W4:Y:S04]  /*15440*/  LDL.LU R165, [R1+0xea4] ;  /* 0x000ea40001a57983 */ /* 0x000f280000300800 */
[----:B-1----:R-:W4:Y:S04]  /*15450*/  LDL.LU R166, [R1+0xea0] ;  /* 0x000ea00001a67983 */ /* 0x002f280000300800 */
[----:B---3--:R-:W3:Y:S04]  /*15460*/  LDL.LU R167, [R1+0xe9c] ;  /* 0x000e9c0001a77983 */ /* 0x008ee80000300800 */
[----:B--2---:R-:W3:Y:S04]  /*15470*/  LDL.LU R168, [R1+0xe98] ;  /* 0x000e980001a87983 */ /* 0x004ee80000300800 */
[----:B------:R-:W3:Y:S01]  /*15480*/  LDL.LU R169, [R1+0xe94] ;  /* 0x000e940001a97983 */ /* 0x000ee20000300800 */
[----:B0-----:R-:W-:Y:S06]  /*15490*/  BAR.SYNC.DEFER_BLOCKING 0x0 ;  /* 0x0000000000007b1d */ /* 0x001fec0000010000 */
[----:B------:R-:W3:Y:S04]  /*154a0*/  LDL.LU R170, [R1+0xe90] ;  /* 0x000e900001aa7983 */ /* 0x000ee80000300800 */
[----:B------:R-:W3:Y:S04]  /*154b0*/  LDL.LU R171, [R1+0xe8c] ;  /* 0x000e8c0001ab7983 */ /* 0x000ee80000300800 */
[----:B------:R-:W3:Y:S04]  /*154c0*/  LDL.LU R172, [R1+0xe88] ;  /* 0x000e880001ac7983 */ /* 0x000ee80000300800 */
[----:B------:R-:W3:Y:S04]  /*154d0*/  LDL.LU R173, [R1+0xe84] ;  /* 0x000e840001ad7983 */ /* 0x000ee80000300800 */
[----:B------:R-:W3:Y:S04]  /*154e0*/  LDL.LU R174, [R1+0xe80] ;  /* 0x000e800001ae7983 */ /* 0x000ee80000300800 */
[----:B------:R-:W3:Y:S04]  /*154f0*/  LDL.LU R175, [R1+0xe7c] ;  /* 0x000e7c0001af7983 */ /* 0x000ee80000300800 */
[----:B------:R-:W3:Y:S04]  /*15500*/  LDL.LU R176, [R1+0xe78] ;  /* 0x000e780001b07983 */ /* 0x000ee80000300800 */
[----:B------:R-:W3:Y:S04]  /*15510*/  LDL.LU R177, [R1+0xe74] ;  /* 0x000e740001b17983 */ /* 0x000ee80000300800 */
[----:B------:R-:W2:Y:S04]  /*15520*/  LDL.LU R21, [R1+0xb18] ;  /* 0x000b180001157983 */ /* 0x000ea80000300800 */
[----:B------:R-:W3:Y:S04]  /*15530*/  LDL.LU R178, [R1+0xe70] ;  /* 0x000e700001b27983 */ /* 0x000ee80000300800 */
[----:B------:R-:W3:Y:S04]  /*15540*/  LDL.LU R179, [R1+0xe6c] ;  /* 0x000e6c0001b37983 */ /* 0x000ee80000300800 */
[----:B------:R-:W3:Y:S04]  /*15550*/  LDL.LU R180, [R1+0xe68] ;  /* 0x000e680001b47983 */ /* 0x000ee80000300800 */
[----:B------:R-:W3:Y:S04]  /*15560*/  LDL.LU R22, [R1+0xb08] ;  /* 0x000b080001167983 */ /* 0x000ee80000300800 */
[----:B------:R-:W3:Y:S04]  /*15570*/  LDL.LU R23, [R1+0xb04] ;  /* 0x000b040001177983 */ /* 0x000ee80000300800 */
[----:B------:R-:W3:Y:S04]  /*15580*/  LDL.LU R0, [R1+0xb00] ;  /* 0x000b000001007983 */ /* 0x000ee80000300800 */
[----:B------:R-:W3:Y:S01]  /*15590*/  LDL.LU R2, [R1+0xafc] ;  /* 0x000afc0001027983 */ /* 0x000ee20000300800 */
[----:B----4-:R-:W-:-:S06]  /*155a0*/  WARPGROUP.ARRIVE ;  /* 0x00000000000079c5 */ /* 0x010fcc0000000000 */
[----:B------:R-:W-:Y:S03]  /*155b0*/  QGMMA.64x64x32.F32.E5M2.E5M2 R184, gdesc[UR12], R184, gsb0 ;  /* 0x00e000000cb879f3 */ /* 0x000fe600080038b8 */
[----:B------:R-:W-:Y:S02]  /*155c0*/  WARPGROUP.DEPBAR.LE gsb0, 0x0 ;  /* 0x00008000000079c5 */ /* 0x000fe40000010000 */
[----:B------:R-:W-:-:S06]  /*155d0*/  WARPGROUP.ARRIVE ;  /* 0x00000000000079c5 */ /* 0x000fcc0000000000 */
[----:B------:R-:W-:Y:S03]  /*155e0*/  QGMMA.64x64x32.F32.E5M2.E5M2 R184, gdesc[UR8], R184, gsb0 ;  /* 0x00e0000008b879f3 */ /* 0x000fe600080038b8 */
[----:B------:R-:W-:Y:S02]  /*155f0*/  WARPGROUP.DEPBAR.LE gsb0, 0x0 ;  /* 0x00008000000079c5 */ /* 0x000fe40000010000 */
[----:B------:R-:W-:Y:S04]  /*15600*/  STL.64 [R1], R184 ;  /* 0x000000b801007387 */ /* 0x000fe80000100a00 */
        /* <DEDUP_REMOVED lines=14> */
[----:B------:R0:W-:Y:S04]  /*156f0*/  STL.64 [R1+0x78], R214 ;  /* 0x000078d601007387 */ /* 0x0001e80000100a00 */
[----:B0-----:R-:W4:Y:S04]  /*15700*/  LDL.LU.64 R214, [R1+0xe60] ;  /* 0x000e600001d67983 */ /* 0x001f280000300a00 */
        /* <DEDUP_REMOVED lines=15> */
[----:B------:R-:W2:Y:S04]  /*15800*/  LDL R4, [R1+0xb78] ;  /* 0x000b780001047983 */ /* 0x000ea80000100800 */
[----:B------:R-:W3:Y:S01]  /*15810*/  LDL.LU R3, [R1+0x1dc] ;  /* 0x0001dc0001037983 */ /* 0x000ee20000300800 */
[----:B------:R-:W-:Y:S01]  /*15820*/  UIADD3.64 UR52, UR8, 0xfe, URZ ;  /* 0x000000fe08347897 */ /* 0x000fe2000fffe03f */
[----:B------:R-:W-:Y:S01]  /*15830*/  WARPGROUP.ARRIVE ;  /* 0x00000000000079c5 */ /* 0x000fe20000000000 */
[----:B------:R-:W-:Y:S01]  /*15840*/  UMOV UR54, UR14 ;  /* 0x0000000e00367c82 */ /* 0x000fe20008000000 */
[----:B------:R-:W-:-:S06]  /*15850*/  UMOV UR55, UR15 ;  /* 0x0000000f00377c82 */ /* 0x000fcc0008000000 */
[----:B------:R-:W-:Y:S01]  /*15860*/  QGMMA.64x64x32.F32.E5M2.E5M2 R216, gdesc[UR52], R216, gsb0 ;  /* 0x00e0000034d879f3 */ /* 0x000fe200080038d8 */
[----:B------:R-:W-:Y:S01]  /*15870*/  UIADD3.64 UR48, UR8, 0x100, URZ ;  /* 0x0000010008307897 */ /* 0x000fe2000fffe03f */
[----:B------:R-:W-:Y:S01]  /*15880*/  UMOV UR50, UR10 ;  /* 0x0000000a00327c82 */ /* 0x000fe20008000000 */
[----:B------:R-:W-:Y:S01]  /*15890*/  UMOV UR51, UR11 ;  /* 0x0000000b00337c82 */ /* 0x000fe20008000000 */
[----:B------:R-:W-:Y:S02]  /*158a0*/  WARPGROUP.DEPBAR.LE gsb0, 0x0 ;  /* 0x00008000000079c5 */ /* 0x000fe40000010000 */
[----:B------:R-:W-:-:S06]  /*158b0*/  WARPGROUP.ARRIVE ;  /* 0x00000000000079c5 */ /* 0x000fcc0000000000 */
[----:B------:R-:W-:Y:S01]  /*158c0*/  QGMMA.64x64x32.F32.E5M2.E5M2 R216, gdesc[UR48], R216, gsb0 ;  /* 0x00e0000030d879f3 */ /* 0x000fe200080038d8 */
[----:B------:R-:W-:Y:S01]  /*158d0*/  UIADD3.64 UR52, UR8, 0x1fe, URZ ;  /* 0x000001fe08347897 */ /* 0x000fe2000fffe03f */
[----:B------:R-:W-:Y:S01]  /*158e0*/  UMOV UR54, UR14 ;  /* 0x0000000e00367c82 */ /* 0x000fe20008000000 */
[----:B------:R-:W-:Y:S01]  /*158f0*/  UMOV UR55, UR15 ;  /* 0x0000000f00377c82 */ /* 0x000fe20008000000 */
[----:B------:R-:W-:Y:S02]  /*15900*/  WARPGROUP.DEPBAR.LE gsb0, 0x0 ;  /* 0x00008000000079c5 */ /* 0x000fe40000010000 */
[----:B------:R-:W-:Y:S01]  /*15910*/  UIADD3.64 UR4, UR8, 0x200, URZ ;  /* 0x0000020008047897 */ /* 0x000fe2000fffe03f */
[----:B------:R-:W-:Y:S04]  /*15920*/  STL [R1+0xbac], R240 ;  /* 0x000bacf001007387 */ /* 0x000fe80000100800 */
[----:B------:R-:W-:Y:S04]  /*15930*/  STL [R1+0xba8], R241 ;  /* 0x000ba8f101007387 */ /* 0x000fe80000100800 */
[----:B------:R0:W-:Y:S04]  /*15940*/  STL [R1+0xba4], R242 ;  /* 0x000ba4f201007387 */ /* 0x0001e80000100800 */
[----:B------:R-:W-:Y:S01]  /*15950*/  STL [R1+0xba0], R243 ;  /* 0x000ba0f301007387 */ /* 0x000fe20000100800 */
[----:B------:R-:W-:-:S03]  /*15960*/  R2UR UR48, R181 ;  /* 0x00000000b53072ca */ /* 0x000fc600000e0000 */
[----:B------:R-:W-:Y:S01]  /*15970*/  STL [R1+0xb9c], R244 ;  /* 0x000b9cf401007387 */ /* 0x000fe20000100800 */
[----:B------:R-:W-:Y:S01]  /*15980*/  UMOV UR6, UR10 ;  /* 0x0000000a00067c82 */ /* 0x000fe20008000000 */
[----:B------:R-:W-:Y:S02]  /*15990*/  UMOV UR7, UR11 ;  /* 0x0000000b00077c82 */ /* 0x000fe40008000000 */
[----:B------:R-:W-:Y:S04]  /*159a0*/  STL [R1+0xb98], R245 ;  /* 0x000b98f501007387 */ /* 0x000fe80000100800 */
[----:B------:R-:W-:Y:S04]  /*159b0*/  STL [R1+0xb94], R246 ;  /* 0x000b94f601007387 */ /* 0x000fe80000100800 */
[----:B------:R-:W-:Y:S04]  /*159c0*/  STL [R1+0xb90], R247 ;  /* 0x000b90f701007387 */ /* 0x000fe80000100800 */
[----:B------:R-:W2:Y:S01]  /*159d0*/  LDL.LU R181, [R1+0xde4] ;  /* 0x000de40001b57983 */ /* 0x000ea20000300800 */
[----:B----4-:R-:W-:-:S06]  /*159e0*/  WARPGROUP.ARRIVE ;  /* 0x00000000000079c5 */ /* 0x010fcc0000000000 */
[----:B------:R-:W-:Y:S01]  /*159f0*/  QGMMA.64x64x32.F32.E5M2.E5M2 R184, gdesc[UR52], R184, gsb0 ;  /* 0x00e0000034b879f3 */ /* 0x000fe200080038b8 */
[----:B------:R-:W-:Y:S02]  /*15a00*/  R2UR UR53, R182 ;  /* 0x00000000b63572ca */ /* 0x000fe400000e0000 */
[----:B------:R-:W4:Y:S01]  /*15a10*/  LDL.LU R182, [R1+0xde0] ;  /* 0x000de00001b67983 */ /* 0x000f220000300800 */
[----:B------:R-:W-:-:S03]  /*15a20*/  R2UR UR52, R183 ;  /* 0x00000000b73472ca */ /* 0x000fc600000e0000 */
[----:B------:R-:W4:Y:S01]  /*15a30*/  LDL.LU R183, [R1+0xddc] ;  /* 0x000ddc0001b77983 */ /* 0x000f220000300800 */
[----:B---3--:R-:W-:-:S05]  /*15a40*/  VIADD R3, R3, 0x1 ;  /* 0x0000000103037836 */ /* 0x008fca0000000000 */
[----:B--2---:R-:W-:Y:S02]  /*15a50*/  ISETP.NE.U32.AND P0, PT, R3, R4, PT ;  /* 0x000000040300720c */ /* 0x004fe40003f05070 */
[----:B------:R-:W-:Y:S01]  /*15a60*/  R2UR UR49, R21 ;  /* 0x00000000153172ca */ /* 0x000fe200000e0000 */
[----:B------:R-:W-:Y:S02]  /*15a70*/  WARPGROUP.DEPBAR.LE gsb0, 0x0 ;  /* 0x00008000000079c5 */ /* 0x000fe40000010000 */
[----:B------:R-:W-:-:S06]  /*15a80*/  WARPGROUP.ARRIVE ;  /* 0x00000000000079c5 */ /* 0x000fcc0000000000 */
[----:B------:R-:W-:Y:S01]  /*15a90*/  QGMMA.64x64x32.F32.E5M2.E5M2 R184, gdesc[UR4], R184, gsb0 ;  /* 0x00e0000004b879f3 */ /* 0x000fe200080038b8 */
[----:B------:R-:W-:Y:S02]  /*15aa0*/  R2UR UR4, R2 ;  /* 0x00000000020472ca */ /* 0x000fe400000e0000 */
[----:B------:R-:W2:Y:S01]  /*15ab0*/  LDL.LU R2, [R1+0x80] ;  /* 0x0000800001027983 */ /* 0x000ea20000300800 */
[----:B------:R-:W-:-:S03]  /*15ac0*/  R2UR UR5, R0 ;  /* 0x00000000000572ca */ /* 0x000fc600000e0000 */
[----:B------:R-:W3:Y:S04]  /*15ad0*/  LDL.LU R0, [R1+0x88] ;  /* 0x0000880001007983 */ /* 0x000ee80000300800 */
[----:B0-----:R-:W4:Y:S04]  /*15ae0*/  LDL.LU R242, [R1+0xaf8] ;  /* 0x000af80001f27983 */ /* 0x001f280000300800 */
[----:B------:R-:W4:Y:S04]  /*15af0*/  LDL.LU R241, [R1+0xaf0] ;  /* 0x000af00001f17983 */ /* 0x000f280000300800 */
[----:B------:R0:W-:Y:S04]  /*15b00*/  STL [R1+0x1dc], R3 ;  /* 0x0001dc0301007387 */ /* 0x0001e80000100800 */
[----:B------:R-:W4:Y:S04]  /*15b10*/  LDL.LU R240, [R1+0xae8] ;  /* 0x000ae80001f07983 */ /* 0x000f280000300800 */
        /* <DEDUP_REMOVED lines=13> */
[----:B------:R-:W4:Y:S01]  /*15bf0*/  LDL.LU R17, [R1+0xaa8] ;  /* 0x000aa80001117983 */ /* 0x000f220000300800 */
[----:B------:R-:W-:-:S03]  /*15c00*/  R2UR UR7, R22 ;  /* 0x00000000160772ca */ /* 0x000fc600000e0000 */
[----:B------:R-:W4:Y:S01]  /*15c10*/  LDL.LU R18, [R1+0xacc] ;  /* 0x000acc0001127983 */ /* 0x000f220000300800 */
[----:B------:R-:W-:-:S03]  /*15c20*/  R2UR UR6, R23 ;  /* 0x00000000170672ca */ /* 0x000fc600000e0000 */
[----:B------:R-:W4:Y:S04]  /*15c30*/  LDL.LU R19, [R1+0xaa0] ;  /* 0x000aa00001137983 */ /* 0x000f280000300800 */
[----:B------:R-:W4:Y:S04]  /*15c40*/  LDL.LU R20, [R1+0xac4] ;  /* 0x000ac40001147983 */ /* 0x000f280000300800 */
[----:B------:R-:W4:Y:S04]  /*15c50*/  LDL.LU R21, [R1+0xa98] ;  /* 0x000a980001157983 */ /* 0x000f280000300800 */
[----:B------:R-:W4:Y:S04]  /*15c60*/  LDL.LU R22, [R1+0xabc] ;  /* 0x000abc0001167983 */ /* 0x000f280000300800 */
[----:B------:R-:W4:Y:S04]  /*15c70*/  LDL.LU R23, [R1+0xa90] ;  /* 0x000a900001177983 */ /* 0x000f280000300800 */
[----:B0-----:R-:W4:Y:S01]  /*15c80*/  LDL.LU R3, [R1+0xab4] ;  /* 0x000ab40001037983 */ /* 0x001f220000300800 */
[----:B------:R-:W-:-:S02]  /*15c90*/  IADD3 R249, P4, R249, UR6, RZ ;  /* 0x00000006f9f97c10 */ /* 0x000fc4000ff9e0ff */
[----:B------:R-:W-:Y:S02]  /*15ca0*/  IADD3 R251, P5, R251, UR6, RZ ;  /* 0x00000006fbfb7c10 */ /* 0x000fe4000ffbe0ff */
[----:B------:R-:W-:Y:S02]  /*15cb0*/  IADD3.X R248, R248, UR5, RZ, P4, !PT ;  /* 0x00000005f8f87c10 */ /* 0x000fe4000a7fe4ff */
[----:B------:R-:W-:Y:S02]  /*15cc0*/  IADD3.X R250, R250, UR5, RZ, P5, !PT ;  /* 0x00000005fafa7c10 */ /* 0x000fe4000affe4ff */
[----:B--2---:R-:W-:Y:S02]  /*15cd0*/  IADD3 R2, P6, R2, UR6, RZ ;  /* 0x0000000602027c10 */ /* 0x004fe4000ffde0ff */
[----:B---3--:R-:W-:-:S03]  /*15ce0*/  IADD3 R0, P1, R0, UR6, RZ ;  /* 0x0000000600007c10 */ /* 0x008fc6000ff3e0ff */
[----:B------:R0:W-:Y:S01]  /*15cf0*/  STL [R1+0x80], R2 ;  /* 0x0000800201007387 */ /* 0x0001e20000100800 */
[----:B----4-:R-:W-:-:S03]  /*15d00*/  IADD3 R242, P2, R242, UR6, RZ ;  /* 0x00000006f2f27c10 */ /* 0x010fc6000ff5e0ff */
[----:B0-----:R-:W2:Y:S01]  /*15d10*/  LDL.LU R2, [R1+0xa88] ;  /* 0x000a880001027983 */ /* 0x001ea20000300800 */
[----:B------:R-:W-:-:S03]  /*15d20*/  IADD3 R241, P3, R241, UR6, RZ ;  /* 0x00000006f1f17c10 */ /* 0x000fc6000ff7e0ff */
[----:B------:R0:W-:Y:S01]  /*15d30*/  STL [R1+0x88], R0 ;  /* 0x0000880001007387 */ /* 0x0001e20000100800 */
[----:B------:R-:W-:Y:S02]  /*15d40*/  IADD3 R240, P4, R240, UR6, RZ ;  /* 0x00000006f0f07c10 */ /* 0x000fe4000ff9e0ff */
[----:B------:R-:W-:Y:S02]  /*15d50*/  IADD3.X R252, R252, UR5, RZ, P6, !PT ;  /* 0x00000005fcfc7c10 */ /* 0x000fe4000b7fe4ff */
[----:B------:R-:W-:Y:S01]  /*15d60*/  IADD3 R4, P5, R4, UR6, RZ ;  /* 0x0000000604047c10 */ /* 0x000fe2000ffbe0ff */
[----:B0-----:R-:W3:Y:S01]  /*15d70*/  LDL.LU R0, [R1+0xaac] ;  /* 0x000aac0001007983 */ /* 0x001ee20000300800 */
[----:B------:R-:W-:Y:S02]  /*15d80*/  IADD3 R5, P6, R5, UR6, RZ ;  /* 0x0000000605057c10 */ /* 0x000fe4000ffde0ff */
[----:B------:R-:W-:Y:S01]  /*15d90*/  IADD3.X R6, R6, UR5, RZ, P1, !PT ;  /* 0x0000000506067c10 */ /* 0x000fe20008ffe4ff */
[----:B------:R-:W-:Y:S01]  /*15da0*/  STL [R1+0xaf8], R242 ;  /* 0x000af8f201007387 */ /* 0x000fe20000100800 */
[----:B------:R-:W-:-:S03]  /*15db0*/  IADD3 R7, P1, R7, UR6, RZ ;  /* 0x0000000607077c10 */ /* 0x000fc6000ff3e0ff */
[----:B------:R-:W-:Y:S01]  /*15dc0*/  STL [R1+0xaf0], R241 ;  /* 0x000af0f101007387 */ /* 0x000fe20000100800 */
[----:B------:R-:W-:-:S03]  /*15dd0*/  IADD3.X R8, R8, UR5, RZ, P2, !PT ;  /* 0x0000000508087c10 */ /* 0x000fc600097fe4ff */
        /* <DEDUP_REMOVED lines=28> */
[----:B------:R-:W-:Y:S04]  /*15fa0*/  STL [R1+0xaa8], R17 ;  /* 0x000aa81101007387 */ /* 0x000fe80000100800 */
[----:B------:R-:W-:Y:S01]  /*15fb0*/  STL [R1+0xacc], R18 ;  /* 0x000acc1201007387 */ /* 0x000fe20000100800 */
[----:B------:R-:W-:-:S03]  /*15fc0*/  IADD3.X R3, R3, UR5, RZ, P4, !PT ;  /* 0x0000000503037c10 */ /* 0x000fc6000a7fe4ff */
[----:B------:R-:W-:Y:S04]  /*15fd0*/  STL [R1+0xaa0], R19 ;  /* 0x000aa01301007387 */ /* 0x000fe80000100800 */
[----:B------:R-:W-:Y:S04]  /*15fe0*/  STL [R1+0xac4], R20 ;  /* 0x000ac41401007387 */ /* 0x000fe80000100800 */
[----:B------:R-:W-:Y:S04]  /*15ff0*/  STL [R1+0xa98], R21 ;  /* 0x000a981501007387 */ /* 0x000fe80000100800 */
[----:B------:R0:W-:Y:S04]  /*16000*/  STL [R1+0xab4], R3 ;  /* 0x000ab40301007387 */ /* 0x0001e80000100800 */
[----:B------:R-:W-:Y:S04]  /*16010*/  STL [R1+0xabc], R22 ;  /* 0x000abc1601007387 */ /* 0x000fe80000100800 */
[----:B0-----:R-:W4:Y:S01]  /*16020*/  LDL.LU R3, [R1+0xa80] ;  /* 0x000a800001037983 */ /* 0x001f220000300800 */
[----:B------:R-:W-:-:S05]  /*16030*/  IADD3 R23, P3, R23, UR6, RZ ;  /* 0x0000000617177c10 */ /* 0x000fca000ff7e0ff */
[----:B------:R-:W-:Y:S01]  /*16040*/  STL [R1+0xa90], R23 ;  /* 0x000a901701007387 */ /* 0x000fe20000100800 */
[----:B--2---:R-:W-:-:S05]  /*16050*/  IADD3 R2, P4, R2, UR6, RZ ;  /* 0x0000000602027c10 */ /* 0x004fca000ff9e0ff */
[----:B------:R0:W-:Y:S01]  /*16060*/  STL [R1+0xa88], R2 ;  /* 0x000a880201007387 */ /* 0x0001e20000100800 */
[----:B---3--:R-:W-:-:S03]  /*16070*/  IADD3.X R0, R0, UR5, RZ, P5, !PT ;  /* 0x0000000500007c10 */ /* 0x008fc6000affe4ff */
[----:B0-----:R-:W2:Y:S04]  /*16080*/  LDL.LU R2, [R1+0xaa4] ;  /* 0x000aa40001027983 */ /* 0x001ea80000300800 */
[----:B------:R-:W3:Y:S04]  /*16090*/  LDL.LU R245, [R1+0xa78] ;  /* 0x000a780001f57983 */ /* 0x000ee80000300800 */
[----:B------:R-:W3:Y:S04]  /*160a0*/  LDL.LU R244, [R1+0xa9c] ;  /* 0x000a9c0001f47983 */ /* 0x000ee80000300800 */
[----:B------:R-:W3:Y:S04]  /*160b0*/  LDL.LU R243, [R1+0xa70] ;  /* 0x000a700001f37983 */ /* 0x000ee80000300800 */
[----:B------:R0:W-:Y:S04]  /*160c0*/  STL [R1+0xaac], R0 ;  /* 0x000aac0001007387 */ /* 0x0001e80000100800 */
        /* <DEDUP_REMOVED lines=19> */
[----:B------:R-:W3:Y:S01]  /*16200*/  LDL.LU R20, [R1+0xa20] ;  /* 0x000a200001147983 */ /* 0x000ee20000300800 */
[----:B----4-:R-:W-:-:S03]  /*16210*/  IADD3 R3, P5, R3, UR6, RZ ;  /* 0x0000000603037c10 */ /* 0x010fc6000ffbe0ff */
[----:B------:R-:W4:Y:S04]  /*16220*/  LDL.LU R21, [R1+0xa44] ;  /* 0x000a440001157983 */ /* 0x000f280000300800 */
[----:B------:R-:W4:Y:S04]  /*16230*/  LDL.LU R22, [R1+0xa18] ;  /* 0x000a180001167983 */ /* 0x000f280000300800 */
[----:B------:R-:W4:Y:S04]  /*16240*/  LDL.LU R23, [R1+0xa3c] ;  /* 0x000a3c0001177983 */ /* 0x000f280000300800 */
[----:B0-----:R-:W4:Y:S04]  /*16250*/  LDL.LU R0, [R1+0xa10] ;  /* 0x000a100001007983 */ /* 0x001f280000300800 */
[----:B------:R0:W-:Y:S04]  /*16260*/  STL [R1+0xa80], R3 ;  /* 0x000a800301007387 */ /* 0x0001e80000100800 */
[----:B0-----:R-:W4:Y:S01]  /*16270*/  LDL.LU R3, [R1+0xa34] ;  /* 0x000a340001037983 */ /* 0x001f220000300800 */
[----:B--2---:R-:W-:-:S02]  /*16280*/  IADD3.X R2, R2, UR5, RZ, P6, !PT ;  /* 0x0000000502027c10 */ /* 0x004fc4000b7fe4ff */
[----:B---3--:R-:W-:-:S03]  /*16290*/  IADD3 R245, P6, R245, UR6, RZ ;  /* 0x00000006f5f57c10 */ /* 0x008fc6000ffde0ff */
[----:B------:R0:W-:Y:S01]  /*162a0*/  STL [R1+0xaa4], R2 ;  /* 0x000aa40201007387 */ /* 0x0001e20000100800 */
[----:B------:R-:W-:Y:S02]  /*162b0*/  IADD3.X R244, R244, UR5, RZ, P1, !PT ;  /* 0x00000005f4f47c10 */ /* 0x000fe40008ffe4ff */
[----:B------:R-:W-:Y:S01]  /*162c0*/  IADD3 R243, P1, R243, UR6, RZ ;  /* 0x00000006f3f37c10 */ /* 0x000fe2000ff3e0ff */
[----:B0-----:R-:W2:Y:S01]  /*162d0*/  LDL.LU R2, [R1+0xa08] ;  /* 0x000a080001027983 */ /* 0x001ea20000300800 */
        /* <DEDUP_REMOVED lines=40> */
[----:B----4-:R-:W-:-:S03]  /*16560*/  IADD3.X R21, R21, UR5, RZ, P6, !PT ;  /* 0x0000000515157c10 */ /* 0x010fc6000b7fe4ff */
[----:B------:R-:W-:Y:S01]  /*16570*/  STL [R1+0xa28], R18 ;  /* 0x000a281201007387 */ /* 0x000fe20000100800 */
[----:B------:R-:W-:-:S03]  /*16580*/  IADD3 R22, P6, R22, UR6, RZ ;  /* 0x0000000616167c10 */ /* 0x000fc6000ffde0ff */
[----:B------:R-:W-:Y:S01]  /*16590*/  STL [R1+0xa4c], R19 ;  /* 0x000a4c1301007387 */ /* 0x000fe20000100800 */
[----:B------:R-:W-:-:S03]  /*165a0*/  IADD3.X R23, R23, UR5, RZ, P1, !PT ;  /* 0x0000000517177c10 */ /* 0x000fc60008ffe4ff */
[----:B------:R-:W-:Y:S01]  /*165b0*/  STL [R1+0xa20], R20 ;  /* 0x000a201401007387 */ /* 0x000fe20000100800 */
[----:B------:R-:W-:-:S03]  /*165c0*/  IADD3 R0, P1, R0, UR6, RZ ;  /* 0x0000000600007c10 */ /* 0x000fc6000ff3e0ff */
[----:B------:R-:W-:Y:S04]  /*165d0*/  STL [R1+0xa44], R21 ;  /* 0x000a441501007387 */ /* 0x000fe80000100800 */
[----:B------:R0:W-:Y:S04]  /*165e0*/  STL [R1+0xa10], R0 ;  /* 0x000a100001007387 */ /* 0x0001e80000100800 */
[----:B------:R-:W-:Y:S01]  /*165f0*/  STL [R1+0xa18], R22 ;  /* 0x000a181601007387 */ /* 0x000fe20000100800 */
[----:B------:R-:W-:-:S03]  /*16600*/  IADD3.X R3, R3, UR5, RZ, P2, !PT ;  /* 0x0000000503037c10 */ /* 0x000fc600097fe4ff */
[----:B0-----:R-:W3:Y:S04]  /*16610*/  LDL.LU R0, [R1+0xa2c] ;  /* 0x000a2c0001007983 */ /* 0x001ee80000300800 */
[----:B------:R-:W-:Y:S04]  /*16620*/  STL [R1+0xa3c], R23 ;  /* 0x000a3c1701007387 */ /* 0x000fe80000100800 */
[----:B------:R0:W-:Y:S04]  /*16630*/  STL [R1+0xa34], R3 ;  /* 0x000a340301007387 */ /* 0x0001e80000100800 */
[----:B0-----:R-:W4:Y:S04]  /*16640*/  LDL.LU R3, [R1+0xa00] ;  /* 0x000a000001037983 */ /* 0x001f280000300800 */
[----:B------:R-:W4:Y:S04]  /*16650*/  LDL.LU R245, [R1+0xa24] ;  /* 0x000a240001f57983 */ /* 0x000f280000300800 */
[----:B------:R-:W4:Y:S04]  /*16660*/  LDL.LU R244, [R1+0x9f8] ;  /* 0x0009f80001f47983 */ /* 0x000f280000300800 */
[----:B------:R-:W4:Y:S01]  /*16670*/  LDL.LU R243, [R1+0xa1c] ;  /* 0x000a1c0001f37983 */ /* 0x000f220000300800 */
[----:B--2---:R-:W-:-:S05]  /*16680*/  IADD3 R2, P2, R2, UR6, RZ ;  /* 0x0000000602027c10 */ /* 0x004fca000ff5e0ff */
[----:B------:R0:W-:Y:S04]  /*16690*/  STL [R1+0xa08], R2 ;  /* 0x000a080201007387 */ /* 0x0001e80000100800 */
        /* <DEDUP_REMOVED lines=23> */
[----:B0-----:R-:W2:Y:S01]  /*16810*/  LDL.LU R2, [R1+0x9bc] ;  /* 0x0009bc0001027983 */ /* 0x001ea20000300800 */
[----:B---3--:R-:W-:-:S05]  /*16820*/  IADD3.X R0, R0, UR5, RZ, P3, !PT ;  /* 0x0000000500007c10 */ /* 0x008fca0009ffe4ff */
[----:B------:R0:W-:Y:S04]  /*16830*/  STL [R1+0xa2c], R0 ;  /* 0x000a2c0001007387 */ /* 0x0001e80000100800 */
[----:B0-----:R-:W3:Y:S01]  /*16840*/  LDL.LU R0, [R1+0x990] ;  /* 0x0009900001007983 */ /* 0x001ee20000300800 */
[----:B----4-:R-:W-:-:S05]  /*16850*/  IADD3 R3, P3, R3, UR6, RZ ;  /* 0x0000000603037c10 */ /* 0x010fca000ff7e0ff */
[----:B------:R0:W-:Y:S04]  /*16860*/  STL [R1+0xa00], R3 ;  /* 0x000a000301007387 */ /* 0x0001e80000100800 */
[----:B0-----:R-:W4:Y:S01]  /*16870*/  LDL.LU R3, [R1+0x9b4] ;  /* 0x0009b40001037983 */ /* 0x001f220000300800 */
[----:B------:R-:W-:Y:S02]  /*16880*/  IADD3.X R245, R245, UR5, RZ, P4, !PT ;  /* 0x00000005f5f57c10 */ /* 0x000fe4000a7fe4ff */
[----:B------:R-:W-:Y:S02]  /*16890*/  IADD3 R244, P4, R244, UR6, RZ ;  /* 0x00000006f4f47c10 */ /* 0x000fe4000ff9e0ff */
[----:B------:R-:W-:Y:S01]  /*168a0*/  IADD3.X R243, R243, UR5, RZ, P5, !PT ;  /* 0x00000005f3f37c10 */ /* 0x000fe2000affe4ff */
[----:B------:R-:W-:Y:S04]  /*168b0*/  STL [R1+0xa24], R245 ;  /* 0x000a24f501007387 */ /* 0x000fe80000100800 */
[----:B------:R-:W-:Y:S04]  /*168c0*/  STL [R1+0x9f8], R244 ;  /* 0x0009f8f401007387 */ /* 0x000fe80000100800 */
[----:B------:R-:W-:Y:S01]  /*168d0*/  STL [R1+0xa1c], R243 ;  /* 0x000a1cf301007387 */ /* 0x000fe20000100800 */
[----:B--2---:R-:W-:-:S02]  /*168e0*/  IADD3 R242, P5, R242, UR6, RZ ;  /* 0x00000006f2f27c10 */ /* 0x004fc4000ffbe0ff */
        /* <DEDUP_REMOVED lines=42> */
[----:B------:R-:W-:Y:S02]  /*16b90*/  IADD3 R23, P4, R23, UR6, RZ ;  /* 0x0000000617177c10 */ /* 0x000fe4000ff9e0ff */
[----:B------:R-:W-:-:S05]  /*16ba0*/  IADD3.X R2, R2, UR5, RZ, P5, !PT ;  /* 0x0000000502027c10 */ /* 0x000fca000affe4ff */
[----:B------:R0:W-:Y:S04]  /*16bb0*/  STL [R1+0x9bc], R2 ;  /* 0x0009bc0201007387 */ /* 0x0001e80000100800 */
[----:B------:R-:W-:Y:S04]  /*16bc0*/  STL [R1+0x9c4], R22 ;  /* 0x0009c41601007387 */ /* 0x000fe80000100800 */
[----:B0-----:R-:W2:Y:S04]  /*16bd0*/  LDL.LU R2, [R1+0x988] ;  /* 0x0009880001027983 */ /* 0x001ea80000300800 */
[----:B------:R-:W-:Y:S01]  /*16be0*/  STL [R1+0x998], R23 ;  /* 0x0009981701007387 */ /* 0x000fe20000100800 */
[----:B---3--:R-:W-:-:S05]  /*16bf0*/  IADD3 R0, P5, R0, UR6, RZ ;  /* 0x0000000600007c10 */ /* 0x008fca000ffbe0ff */
[----:B------:R0:W-:Y:S04]  /*16c00*/  STL [R1+0x990], R0 ;  /* 0x0009900001007387 */ /* 0x0001e80000100800 */
[----:B0-----:R-:W3:Y:S01]  /*16c10*/  LDL.LU R0, [R1+0x9ac] ;  /* 0x0009ac0001007983 */ /* 0x001ee20000300800 */
[----:B----4-:R-:W-:-:S03]  /*16c20*/  IADD3.X R3, R3, UR5, RZ, P6, !PT ;  /* 0x0000000503037c10 */ /* 0x010fc6000b7fe4ff */
[----:B------:R-:W4:Y:S04]  /*16c30*/  LDL.LU R245, [R1+0x980] ;  /* 0x0009800001f57983 */ /* 0x000f280000300800 */
[----:B------:R-:W4:Y:S04]  /*16c40*/  LDL.LU R244, [R1+0x9a4] ;  /* 0x0009a40001f47983 */ /* 0x000f280000300800 */
        /* <DEDUP_REMOVED lines=25> */
[----:B0-----:R-:W4:Y:S01]  /*16de0*/  LDL.LU R3, [R1+0x918] ;  /* 0x0009180001037983 */ /* 0x001f220000300800 */
[----:B--2---:R-:W-:-:S05]  /*16df0*/  IADD3 R2, P6, R2, UR6, RZ ;  /* 0x0000000602027c10 */ /* 0x004fca000ffde0ff */
[----:B------:R0:W-:Y:S04]  /*16e00*/  STL [R1+0x988], R2 ;  /* 0x0009880201007387 */ /* 0x0001e80000100800 */
[----:B0-----:R-:W2:Y:S01]  /*16e10*/  LDL.LU R2, [R1+0x93c] ;  /* 0x00093c0001027983 */ /* 0x001ea20000300800 */
[----:B---3--:R-:W-:Y:S02]  /*16e20*/  IADD3.X R0, R0, UR5, RZ, P1, !PT ;  /* 0x0000000500007c10 */ /* 0x008fe40008ffe4ff */
[----:B----4-:R-:W-:-:S03]  /*16e30*/  IADD3 R245, P1, R245, UR6, RZ ;  /* 0x00000006f5f57c10 */ /* 0x010fc6000ff3e0ff */
[----:B------:R0:W-:Y:S01]  /*16e40*/  STL [R1+0x9ac], R0 ;  /* 0x0009ac0001007387 */ /* 0x0001e20000100800 */
[----:B------:R-:W-:Y:S02]  /*16e50*/  IADD3.X R244, R244, UR5, RZ, P2, !PT ;  /* 0x00000005f4f47c10 */ /* 0x000fe400097fe4ff */
[----:B------:R-:W-:Y:S01]  /*16e60*/  IADD3 R243, P2, R243, UR6, RZ ;  /* 0x00000006f3f37c10 */ /* 0x000fe2000ff5e0ff */
[----:B0-----:R-:W3:Y:S01]  /*16e70*/  LDL.LU R0, [R1+0x910] ;  /* 0x0009100001007983 */ /* 0x001ee20000300800 */
        /* <DEDUP_REMOVED lines=49> */
[----:B------:R-:W-:Y:S04]  /*17190*/  STL [R1+0x920], R22 ;  /* 0x0009201601007387 */ /* 0x000fe80000100800 */
[----:B0-----:R-:W4:Y:S04]  /*171a0*/  LDL.LU R3, [R1+0x934] ;  /* 0x0009340001037983 */ /* 0x001f280000300800 */
[----:B------:R-:W-:Y:S01]  /*171b0*/  STL [R1+0x944], R23 ;  /* 0x0009441701007387 */ /* 0x000fe20000100800 */
[----:B--2---:R-:W-:-:S05]  /*171c0*/  IADD3.X R2, R2, UR5, RZ, P3, !PT ;  /* 0x0000000502027c10 */ /* 0x004fca0009ffe4ff */
[----:B------:R0:W-:Y:S04]  /*171d0*/  STL [R1+0x93c], R2 ;  /* 0x00093c0201007387 */ /* 0x0001e80000100800 */
[----:B0-----:R-:W2:Y:S04]  /*171e0*/  LDL.LU R2, [R1+0x908] ;  /* 0x0009080001027983 */ /* 0x001ea80000300800 */
[----:B------:R-:W2:Y:S04]  /*171f0*/  LDL.LU R245, [R1+0x92c] ;  /* 0x00092c0001f57983 */ /* 0x000ea80000300800 */
[----:B------:R-:W2:Y:S01]  /*17200*/  LDL.LU R244, [R1+0x900] ;  /* 0x0009000001f47983 */ /* 0x000ea20000300800 */
[----:B---3--:R-:W-:-:S03]  /*17210*/  IADD3 R0, P3, R0, UR6, RZ ;  /* 0x0000000600007c10 */ /* 0x008fc6000ff7e0ff */
        /* <DEDUP_REMOVED lines=25> */
[----:B0-----:R-:W3:Y:S01]  /*173b0*/  LDL.LU R0, [R1+0x8c4] ;  /* 0x0008c40001007983 */ /* 0x001ee20000300800 */
[----:B----4-:R-:W-:-:S05]  /*173c0*/  IADD3.X R3, R3, UR5, RZ, P4, !PT ;  /* 0x0000000503037c10 */ /* 0x010fca000a7fe4ff */
[----:B------:R0:W-:Y:S04]  /*173d0*/  STL [R1+0x934], R3 ;  /* 0x0009340301007387 */ /* 0x0001e80000100800 */
[----:B0-----:R-:W4:Y:S01]  /*173e0*/  LDL.LU R3, [R1+0x8bc] ;  /* 0x0008bc0001037983 */ /* 0x001f220000300800 */
[----:B--2---:R-:W-:Y:S02]  /*173f0*/  IADD3 R2, P4, R2, UR6, RZ ;  /* 0x0000000602027c10 */ /* 0x004fe4000ff9e0ff */
[----:B------:R-:W-:-:S03]  /*17400*/  IADD3.X R245, R245, UR5, RZ, P5, !PT ;  /* 0x00000005f5f57c10 */ /* 0x000fc6000affe4ff */
[----:B------:R0:W-:Y:S01]  /*17410*/  STL [R1+0x908], R2 ;  /* 0x0009080201007387 */ /* 0x0001e20000100800 */
[----:B------:R-:W-:Y:S02]  /*17420*/  IADD3 R244, P5, R244, UR6, RZ ;  /* 0x00000006f4f47c10 */ /* 0x000fe4000ffbe0ff */
[----:B---3--:R-:W-:Y:S01]  /*17430*/  IADD3.X R243, R243, UR5, RZ, P6, !PT ;  /* 0x00000005f3f37c10 */ /* 0x008fe2000b7fe4ff */
[----:B0-----:R-:W2:Y:S01]  /*17440*/  LDL.LU R2, [R1+0x8b4] ;  /* 0x0008b40001027983 */ /* 0x001ea20000300800 */
        /* <DEDUP_REMOVED lines=46> */
[----:B------:R-:W-:Y:S02]  /*17730*/  IADD3.X R0, R0, UR5, RZ, P6, !PT ;  /* 0x0000000500007c10 */ /* 0x000fe4000b7fe4ff */
[----:B------:R-:W-:Y:S01]  /*17740*/  IADD3 R121, P6, R121, UR6, RZ ;  /* 0x0000000679797c10 */ /* 0x000fe2000ffde0ff */
[----:B------:R-:W-:Y:S04]  /*17750*/  STL [R1+0x8a8], R21 ;  /* 0x0008a81501007387 */ /* 0x000fe80000100800 */
[----:B------:R-:W-:Y:S04]  /*17760*/  STL [R1+0x8cc], R22 ;  /* 0x0008cc1601007387 */ /* 0x000fe80000100800 */
[----:B------:R0:W-:Y:S04]  /*17770*/  STL [R1+0x898], R121 ;  /* 0x0008987901007387 */ /* 0x0001e80000100800 */
[----:B------:R-:W-:Y:S04]  /*17780*/  STL [R1+0x8a0], R23 ;  /* 0x0008a01701007387 */ /* 0x000fe80000100800 */
[----:B0-----:R-:W3:Y:S01]  /*17790*/  LDL.LU R121, [R1+0xdd8] ;  /* 0x000dd80001797983 */ /* 0x001ee20000300800 */
[----:B----4-:R-:W-:-:S02]  /*177a0*/  IADD3.X R3, R3, UR5, RZ, P1, !PT ;  /* 0x0000000503037c10 */ /* 0x010fc40008ffe4ff */
[----:B------:R-:W-:Y:S01]  /*177b0*/  IADD3 R123, P1, R123, UR6, RZ ;  /* 0x000000067b7b7c10 */ /* 0x000fe2000ff3e0ff */
[----:B------:R-:W-:Y:S04]  /*177c0*/  STL [R1+0x8c4], R0 ;  /* 0x0008c40001007387 */ /* 0x000fe80000100800 */
[----:B------:R0:W-:Y:S04]  /*177d0*/  STL [R1+0x890], R123 ;  /* 0x0008907b01007387 */ /* 0x0001e80000100800 */
[----:B0-----:R-:W4:Y:S04]  /*177e0*/  LDL.LU R123, [R1+0xdd4] ;  /* 0x000dd400017b7983 */ /* 0x001f280000300800 */
[----:B------:R-:W-:Y:S01]  /*177f0*/  STL [R1+0x8bc], R3 ;  /* 0x0008bc0301007387 */ /* 0x000fe20000100800 */
[----:B------:R-:W-:-:S02]  /*17800*/  IADD3.X R125, R125, UR5, RZ, P5, !PT ;  /* 0x000000057d7d7c10 */ /* 0x000fc4000affe4ff */
[----:B------:R-:W-:Y:S02]  /*17810*/  IADD3 R126, P5, R126, UR6, RZ ;  /* 0x000000067e7e7c10 */ /* 0x000fe4000ffbe0ff */
[----:B------:R-:W-:Y:S02]  /*17820*/  IADD3.X R127, R127, UR5, RZ, P6, !PT ;  /* 0x000000057f7f7c10 */ /* 0x000fe4000b7fe4ff */
[----:B------:R-:W-:Y:S02]  /*17830*/  IADD3 R128, P6, R128, UR6, RZ ;  /* 0x0000000680807c10 */ /* 0x000fe4000ffde0ff */
[----:B------:R-:W-:Y:S02]  /*17840*/  IADD3.X R129, R129, UR5, RZ, P1, !PT ;  /* 0x0000000581817c10 */ /* 0x000fe40008ffe4ff */
[----:B------:R-:W-:Y:S02]  /*17850*/  IADD3 R130, P1, R130, UR6, RZ ;  /* 0x0000000682827c10 */ /* 0x000fe4000ff3e0ff */
[----:B--2---:R-:W-:-:S02]  /*17860*/  IADD3.X R2, R2, UR5, RZ, P2, !PT ;  /* 0x0000000502027c10 */ /* 0x004fc400097fe4ff */
[----:B------:R-:W-:-:S05]  /*17870*/  IADD3 R120, P2, R120, UR6, RZ ;  /* 0x0000000678787c10 */ /* 0x000fca000ff5e0ff */
[----:B------:R0:W-:Y:S04]  /*17880*/  STL [R1+0x888], R120 ;  /* 0x0008887801007387 */ /* 0x0001e80000100800 */
[----:B0-----:R-:W2:Y:S04]  /*17890*/  LDL.LU R120, [R1+0xdd0] ;  /* 0x000dd00001787983 */ /* 0x001ea80000300800 */
[----:B------:R-:W-:Y:S01]  /*178a0*/  STL [R1+0x8b4], R2 ;  /* 0x0008b40201007387 */ /* 0x000fe20000100800 */
[----:B------:R-:W-:Y:S02]  /*178b0*/  IADD3.X R131, R131, UR5, RZ, P2, !PT ;  /* 0x0000000583837c10 */ /* 0x000fe400097fe4ff */
[----:B------:R-:W-:-:S02]  /*178c0*/  IADD3 R132, P2, R132, UR6, RZ ;  /* 0x0000000684847c10 */ /* 0x000fc4000ff5e0ff */
[----:B---3--:R-:W-:Y:S02]  /*178d0*/  IADD3.X R121, R121, UR5, RZ, P3, !PT ;  /* 0x0000000579797c10 */ /* 0x008fe40009ffe4ff */
[----:B------:R-:W-:-:S03]  /*178e0*/  IADD3 R122, P3, R122, UR6, RZ ;  /* 0x000000067a7a7c10 */ /* 0x000fc6000ff7e0ff */
[----:B------:R0:W-:Y:S04]  /*178f0*/  STL [R1+0x8ac], R121 ;  /* 0x0008ac7901007387 */ /* 0x0001e80000100800 */
[----:B0-----:R-:W2:Y:S04]  /*17900*/  LDL.LU R121, [R1+0xdcc] ;  /* 0x000dcc0001797983 */ /* 0x001ea80000300800 */
[----:B------:R0:W-:Y:S01]  /*17910*/  STL [R1+0x880], R122 ;  /* 0x0008807a01007387 */ /* 0x0001e20000100800 */
[----:B----4-:R-:W-:Y:S02]  /*17920*/  IADD3.X R123, R123, UR5, RZ, P4, !PT ;  /* 0x000000057b7b7c10 */ /* 0x010fe4000a7fe4ff */
[----:B------:R-:W-:Y:S01]  /*17930*/  IADD3 R124, P4, R124, UR6, RZ ;  /* 0x000000067c7c7c10 */ /* 0x000fe2000ff9e0ff */
[----:B0-----:R-:W2:Y:S04]  /*17940*/  LDL.LU R122, [R1+0xdc8] ;  /* 0x000dc800017a7983 */ /* 0x001ea80000300800 */
[----:B------:R0:W-:Y:S04]  /*17950*/  STL [R1+0x8a4], R123 ;  /* 0x0008a47b01007387 */ /* 0x0001e80000100800 */
[----:B0-----:R-:W2:Y:S04]  /*17960*/  LDL.LU R123, [R1+0xdc4] ;  /* 0x000dc400017b7983 */ /* 0x001ea80000300800 */
[----:B------:R0:W-:Y:S04]  /*17970*/  STL [R1+0x878], R124 ;  /* 0x0008787c01007387 */ /* 0x0001e80000100800 */
[----:B0-----:R-:W2:Y:S04]  /*17980*/  LDL.LU R124, [R1+0xdc0] ;  /* 0x000dc000017c7983 */ /* 0x001ea80000300800 */
[----:B------:R0:W-:Y:S04]  /*17990*/  STL [R1+0x89c], R125 ;  /* 0x00089c7d01007387 */ /* 0x0001e80000100800 */
[----:B0-----:R-:W2:Y:S04]  /*179a0*/  LDL.LU R125, [R1+0xdbc] ;  /* 0x000dbc00017d7983 */ /* 0x001ea80000300800 */
[----:B------:R0:W-:Y:S01]  /*179b0*/  STL [R1+0x870], R126 ;  /* 0x0008707e01007387 */ /* 0x0001e20000100800 */
[----:B------:R-:W-:-:S03]  /*179c0*/  IADD3.X R133, R133, UR5, RZ, P3, !PT ;  /* 0x0000000585857c10 */ /* 0x000fc60009ffe4ff */
        /* <DEDUP_REMOVED lines=8> */
[----:B------:R-:W-:-:S03]  /*17a50*/  IADD3 R134, P3, R134, UR6, RZ ;  /* 0x0000000686867c10 */ /* 0x000fc6000ff7e0ff */
[----:B0-----:R-:W2:Y:S04]  /*17a60*/  LDL.LU R130, [R1+0xda8] ;  /* 0x000da80001827983 */ /* 0x001ea80000300800 */
[----:B------:R0:W-:Y:S04]  /*17a70*/  STL [R1+0x884], R131 ;  /* 0x0008848301007387 */ /* 0x0001e80000100800 */
[----:B0-----:R-:W2:Y:S04]  /*17a80*/  LDL.LU R131, [R1+0xda4] ;  /* 0x000da40001837983 */ /* 0x001ea80000300800 */
[----:B------:R0:W-:Y:S04]  /*17a90*/  STL [R1+0x858], R132 ;  /* 0x0008588401007387 */ /* 0x0001e80000100800 */
[----:B0-----:R-:W2:Y:S04]  /*17aa0*/  LDL.LU R132, [R1+0xda0] ;  /* 0x000da00001847983 */ /* 0x001ea80000300800 */
[----:B------:R0:W-:Y:S04]  /*17ab0*/  STL [R1+0x87c], R133 ;  /* 0x00087c8501007387 */ /* 0x0001e80000100800 */
[----:B0-----:R-:W2:Y:S04]  /*17ac0*/  LDL.LU R133, [R1+0xd9c] ;  /* 0x000d9c0001857983 */ /* 0x001ea80000300800 */
[----:B------:R-:W3:Y:S04]  /*17ad0*/  LDL.LU R14, [R1+0x808] ;  /* 0x00080800010e7983 */ /* 0x000ee80000300800 */
[----:B------:R-:W4:Y:S04]  /*17ae0*/  LDL.LU R15, [R1+0x82c] ;  /* 0x00082c00010f7983 */ /* 0x000f280000300800 */
[----:B------:R-:W2:Y:S04]  /*17af0*/  LDL.LU R16, [R1+0x800] ;  /* 0x0008000001107983 */ /* 0x000ea80000300800 */
[----:B------:R-:W2:Y:S04]  /*17b00*/  LDL.LU R17, [R1+0x824] ;  /* 0x0008240001117983 */ /* 0x000ea80000300800 */
[----:B------:R-:W2:Y:S04]  /*17b10*/  LDL.LU R18, [R1+0x7f8] ;  /* 0x0007f80001127983 */ /* 0x000ea80000300800 */
[----:B------:R-:W2:Y:S04]  /*17b20*/  LDL.LU R19, [R1+0x81c] ;  /* 0x00081c0001137983 */ /* 0x000ea80000300800 */
[----:B------:R-:W2:Y:S01]  /*17b30*/  LDL.LU R20, [R1+0x7f0] ;  /* 0x0007f00001147983 */ /* 0x000ea20000300800 */
[----:B------:R-:W-:-:S03]  /*17b40*/  IADD3.X R135, R135, UR5, RZ, P4, !PT ;  /* 0x0000000587877c10 */ /* 0x000fc6000a7fe4ff */
[----:B------:R0:W-:Y:S04]  /*17b50*/  STL [R1+0x850], R134 ;  /* 0x0008508601007387 */ /* 0x0001e80000100800 */
[----:B0-----:R-:W2:Y:S04]  /*17b60*/  LDL.LU R134, [R1+0xd98] ;  /* 0x000d980001867983 */ /* 0x001ea80000300800 */
[----:B------:R-:W2:Y:S04]  /*17b70*/  LDL.LU R21, [R1+0x814] ;  /* 0x0008140001157983 */ /* 0x000ea80000300800 */
[----:B------:R-:W2:Y:S04]  /*17b80*/  LDL.LU R22, [R1+0x7e8] ;  /* 0x0007e80001167983 */ /* 0x000ea80000300800 */
[----:B------:R-:W2:Y:S04]  /*17b90*/  LDL.LU R23, [R1+0x80c] ;  /* 0x00080c0001177983 */ /* 0x000ea80000300800 */
[----:B------:R-:W2:Y:S04]  /*17ba0*/  LDL.LU R3, [R1+0x7e0] ;  /* 0x0007e00001037983 */ /* 0x000ea80000300800 */
[----:B------:R0:W-:Y:S04]  /*17bb0*/  STL [R1+0x874], R135 ;  /* 0x0008748701007387 */ /* 0x0001e80000100800 */
[----:B0-----:R-:W2:Y:S04]  /*17bc0*/  LDL.LU R135, [R1+0xd94] ;  /* 0x000d940001877983 */ /* 0x001ea80000300800 */
[----:B------:R-:W2:Y:S01]  /*17bd0*/  LDL.LU R2, [R1+0x804] ;  /* 0x0008040001027983 */ /* 0x000ea20000300800 */
[----:B------:R-:W-:-:S02]  /*17be0*/  IADD3 R136, P4, R136, UR6, RZ ;  /* 0x0000000688887c10 */ /* 0x000fc4000ff9e0ff */
[----:B------:R-:W-:Y:S02]  /*17bf0*/  IADD3.X R137, R137, UR5, RZ, P5, !PT ;  /* 0x0000000589897c10 */ /* 0x000fe4000affe4ff */
[----:B------:R-:W-:Y:S01]  /*17c00*/  IADD3 R138, P5, R138, UR6, RZ ;  /* 0x000000068a8a7c10 */ /* 0x000fe2000ffbe0ff */
[----:B------:R0:W-:Y:S01]  /*17c10*/  STL [R1+0x848], R136 ;  /* 0x0008488801007387 */ /* 0x0001e20000100800 */
[----:B------:R-:W-:Y:S02]  /*17c20*/  IADD3.X R139, R139, UR5, RZ, P6, !PT ;  /* 0x000000058b8b7c10 */ /* 0x000fe4000b7fe4ff */
[----:B------:R-:W-:Y:S02]  /*17c30*/  IADD3 R140, P6, R140, UR6, RZ ;  /* 0x000000068c8c7c10 */ /* 0x000fe4000ffde0ff */
[----:B------:R-:W-:Y:S01]  /*17c40*/  IADD3.X R141, R141, UR5, RZ, P1, !PT ;  /* 0x000000058d8d7c10 */ /* 0x000fe20008ffe4ff */
[----:B0-----:R-:W2:Y:S04]  /*17c50*/  LDL.LU R136, [R1+0xd90] ;  /* 0x000d900001887983 */ /* 0x001ea80000300800 */
[----:B------:R-:W2:Y:S04]  /*17c60*/  LDL.LU R0, [R1+0x7d8] ;  /* 0x0007d80001007983 */ /* 0x000ea80000300800 */
[----:B------:R0:W-:Y:S01]  /*17c70*/  STL [R1+0x86c], R137 ;  /* 0x00086c8901007387 */ /* 0x0001e20000100800 */
[----:B------:R-:W-:-:S02]  /*17c80*/  IADD3 R142, P1, R142, UR6, RZ ;  /* 0x000000068e8e7c10 */ /* 0x000fc4000ff3e0ff */
[----:B------:R-:W-:Y:S01]  /*17c90*/  IADD3.X R143, R143, UR5, RZ, P2, !PT ;  /* 0x000000058f8f7c10 */ /* 0x000fe200097fe4ff */
[----:B0-----:R-:W2:Y:S04]  /*17ca0*/  LDL.LU R137, [R1+0xd8c] ;  /* 0x000d8c0001897983 */ /* 0x001ea80000300800 */
[----:B------:R0:W-:Y:S01]  /*17cb0*/  STL [R1+0x840], R138 ;  /* 0x0008408a01007387 */ /* 0x0001e20000100800 */
[----:B------:R-:W-:-:S03]  /*17cc0*/  IADD3 R144, P2, R144, UR6, RZ ;  /* 0x0000000690907c10 */ /* 0x000fc6000ff5e0ff */
[----:B0-----:R-:W2:Y:S04]  /*17cd0*/  LDL.LU R138, [R1+0xd88] ;  /* 0x000d8800018a7983 */ /* 0x001ea80000300800 */
[----:B------:R0:W-:Y:S01]  /*17ce0*/  STL [R1+0x864], R139 ;  /* 0x0008648b01007387 */ /* 0x0001e20000100800 */
[----:B------:R-:W-:-:S03]  /*17cf0*/  IADD3.X R145, R145, UR5, RZ, P3, !PT ;  /* 0x0000000591917c10 */ /* 0x000fc60009ffe4ff */
        /* <DEDUP_REMOVED lines=30> */
[----:B---3--:R-:W-:-:S03]  /*17ee0*/  IADD3 R14, P6, R14, UR6, RZ ;  /* 0x000000060e0e7c10 */ /* 0x008fc6000ffde0ff */
[----:B0-----:R-:W3:Y:S01]  /*17ef0*/  LDL.LU R151, [R1+0xd54] ;  /* 0x000d540001977983 */ /* 0x001ee20000300800 */
[----:B----4-:R-:W-:Y:S02]  /*17f00*/  IADD3.X R15, R15, UR5, RZ, P1, !PT ;  /* 0x000000050f0f7c10 */ /* 0x010fe40008ffe4ff */
[----:B--2---:R-:W-:Y:S01]  /*17f10*/  IADD3 R16, P1, R16, UR6, RZ ;  /* 0x0000000610107c10 */ /* 0x004fe2000ff3e0ff */
        /* <DEDUP_REMOVED lines=9> */
[----:B------:R-:W-:Y:S04]  /*17fb0*/  STL [R1+0x81c], R19 ;  /* 0x00081c1301007387 */ /* 0x000fe80000100800 */
[----:B------:R-:W-:Y:S01]  /*17fc0*/  STL [R1+0x7f0], R20 ;  /* 0x0007f01401007387 */ /* 0x000fe20000100800 */
[----:B------:R-:W-:Y:S02]  /*17fd0*/  IADD3.X R21, R21, UR5, RZ, P4, !PT ;  /* 0x0000000515157c10 */ /* 0x000fe4000a7fe4ff */
[----:B------:R-:W-:-:S02]  /*17fe0*/  IADD3 R22, P4, R22, UR6, RZ ;  /* 0x0000000616167c10 */ /* 0x000fc4000ff9e0ff */
[----:B------:R-:W-:Y:S02]  /*17ff0*/  IADD3.X R23, R23, UR5, RZ, P5, !PT ;  /* 0x0000000517177c10 */ /* 0x000fe4000affe4ff */
[----:B------:R-:W-:Y:S01]  /*18000*/  IADD3 R3, P5, R3, UR6, RZ ;  /* 0x0000000603037c10 */ /* 0x000fe2000ffbe0ff */
[----:B------:R-:W-:Y:S04]  /*18010*/  STL [R1+0x814], R21 ;  /* 0x0008141501007387 */ /* 0x000fe80000100800 */
[----:B------:R0:W-:Y:S04]  /*18020*/  STL [R1+0x7e0], R3 ;  /* 0x0007e00301007387 */ /* 0x0001e80000100800 */
[----:B------:R-:W-:Y:S04]  /*18030*/  STL [R1+0x7e8], R22 ;  /* 0x0007e81601007387 */ /* 0x000fe80000100800 */
[----:B0-----:R-:W2:Y:S01]  /*18040*/  LDL.LU R3, [R1+0x7fc] ;  /* 0x0007fc0001037983 */ /* 0x001ea20000300800 */
[----:B------:R-:W-:-:S03]  /*18050*/  IADD3.X R2, R2, UR5, RZ, P6, !PT ;  /* 0x0000000502027c10 */ /* 0x000fc6000b7fe4ff */
[----:B------:R-:W-:Y:S04]  /*18060*/  STL [R1+0x80c], R23 ;  /* 0x00080c1701007387 */ /* 0x000fe80000100800 */
[----:B------:R0:W-:Y:S04]  /*18070*/  STL [R1+0x804], R2 ;  /* 0x0008040201007387 */ /* 0x0001e80000100800 */
[----:B0-----:R-:W4:Y:S04]  /*18080*/  LDL.LU R2, [R1+0x7d0] ;  /* 0x0007d00001027983 */ /* 0x001f280000300800 */
[----:B------:R-:W3:Y:S01]  /*18090*/  LDL.LU R245, [R1+0x7f4] ;  /* 0x0007f40001f57983 */ /* 0x000ee20000300800 */
[----:B------:R-:W-:-:S03]  /*180a0*/  IADD3 R0, P6, R0, UR6, RZ ;  /* 0x0000000600007c10 */ /* 0x000fc6000ffde0ff */
        /* <DEDUP_REMOVED lines=27> */
[----:B--2---:R-:W-:-:S05]  /*18260*/  IADD3.X R3, R3, UR5, RZ, P1, !PT ;  /* 0x0000000503037c10 */ /* 0x004fca0008ffe4ff */
[----:B------:R0:W-:Y:S04]  /*18270*/  STL [R1+0x7fc], R3 ;  /* 0x0007fc0301007387 */ /* 0x0001e80000100800 */
[----:B0-----:R-:W2:Y:S01]  /*18280*/  LDL.LU R3, [R1+0x784] ;  /* 0x0007840001037983 */ /* 0x001ea20000300800 */
[----:B----4-:R-:W-:-:S05]  /*18290*/  IADD3 R2, P1, R2, UR6, RZ ;  /* 0x0000000602027c10 */ /* 0x010fca000ff3e0ff */
[----:B------:R0:W-:Y:S04]  /*182a0*/  STL [R1+0x7d0], R2 ;  /* 0x0007d00201007387 */ /* 0x0001e80000100800 */
[----:B0-----:R-:W4:Y:S01]  /*182b0*/  LDL.LU R2, [R1+0x77c] ;  /* 0x00077c0001027983 */ /* 0x001f220000300800 */
[----:B---3--:R-:W-:Y:S02]  /*182c0*/  IADD3.X R245, R245, UR5, RZ, P2, !PT ;  /* 0x00000005f5f57c10 */ /* 0x008fe400097fe4ff */
[----:B------:R-:W-:Y:S02]  /*182d0*/  IADD3 R244, P2, R244, UR6, RZ ;  /* 0x00000006f4f47c10 */ /* 0x000fe4000ff5e0ff */
[----:B------:R-:W-:Y:S02]  /*182e0*/  IADD3.X R243, R243, UR5, RZ, P3, !PT ;  /* 0x00000005f3f37c10 */ /* 0x000fe40009ffe4ff */
[----:B------:R-:W-:Y:S01]  /*182f0*/  IADD3 R242, P3, R242, UR6, RZ ;  /* 0x00000006f2f27c10 */ /* 0x000fe2000ff7e0ff */
        /* <DEDUP_REMOVED lines=44> */
[----:B------:R-:W-:Y:S02]  /*185c0*/  IADD3.X R0, R0, UR5, RZ, P3, !PT ;  /* 0x0000000500007c10 */ /* 0x000fe40009ffe4ff */
[----:B------:R-:W-:Y:S01]  /*185d0*/  IADD3 R88, P3, R88, UR6, RZ ;  /* 0x0000000658587c10 */ /* 0x000fe2000ff7e0ff */
[----:B------:R-:W-:Y:S04]  /*185e0*/  STL [R1+0x79c], R20 ;  /* 0x00079c1401007387 */ /* 0x000fe80000100800 */
[----:B------:R-:W-:Y:S04]  /*185f0*/  STL [R1+0x770], R21 ;  /* 0x0007701501007387 */ /* 0x000fe80000100800 */
[----:B------:R-:W-:Y:S04]  /*18600*/  STL [R1+0x794], R22 ;  /* 0x0007941601007387 */ /* 0x000fe80000100800 */
[----:B------:R0:W-:Y:S04]  /*18610*/  STL [R1+0x760], R88 ;  /* 0x0007605801007387 */ /* 0x0001e80000100800 */
[----:B------:R-:W-:Y:S04]  /*18620*/  STL [R1+0x768], R23 ;  /* 0x0007681701007387 */ /* 0x000fe80000100800 */
[----:B0-----:R-:W3:Y:S04]  /*18630*/  LDL.LU R88, [R1+0xd50] ;  /* 0x000d500001587983 */ /* 0x001ee80000300800 */
[----:B------:R-:W-:Y:S01]  /*18640*/  STL [R1+0x78c], R0 ;  /* 0x00078c0001007387 */ /* 0x000fe20000100800 */
[----:B--2---:R-:W-:-:S02]  /*18650*/  IADD3.X R3, R3, UR5, RZ, P4, !PT ;  /* 0x0000000503037c10 */ /* 0x004fc4000a7fe4ff */
[----:B------:R-:W-:-:S05]  /*18660*/  IADD3 R90, P4, R90, UR6, RZ ;  /* 0x000000065a5a7c10 */ /* 0x000fca000ff9e0ff */
[----:B------:R0:W-:Y:S04]  /*18670*/  STL [R1+0x758], R90 ;  /* 0x0007585a01007387 */ /* 0x0001e80000100800 */
[----:B0-----:R-:W2:Y:S01]  /*18680*/  LDL.LU R90, [R1+0xd4c] ;  /* 0x000d4c00015a7983 */ /* 0x001ea20000300800 */
[----:B----4-:R-:W-:Y:S02]  /*18690*/  IADD3.X R2, R2, UR5, RZ, P5, !PT ;  /* 0x0000000502027c10 */ /* 0x010fe4000affe4ff */
        /* <DEDUP_REMOVED lines=11> */
[----:B---3--:R-:W-:-:S02]  /*18750*/  IADD3.X R88, R88, UR5, RZ, P6, !PT ;  /* 0x0000000558587c10 */ /* 0x008fc4000b7fe4ff */
[----:B------:R-:W-:-:S03]  /*18760*/  IADD3 R89, P6, R89, UR6, RZ ;  /* 0x0000000659597c10 */ /* 0x000fc6000ffde0ff */
[----:B------:R0:W-:Y:S04]  /*18770*/  STL [R1+0x774], R88 ;  /* 0x0007745801007387 */ /* 0x0001e80000100800 */
[----:B0-----:R-:W3:Y:S04]  /*18780*/  LDL.LU R88, [R1+0xd44] ;  /* 0x000d440001587983 */ /* 0x001ee80000300800 */
[----:B------:R0:W-:Y:S04]  /*18790*/  STL [R1+0x748], R89 ;  /* 0x0007485901007387 */ /* 0x0001e80000100800 */
[----:B0-----:R-:W3:Y:S01]  /*187a0*/  LDL.LU R89, [R1+0xd40] ;  /* 0x000d400001597983 */ /* 0x001ee20000300800 */
[----:B------:R-:W-:-:S02]  /*187b0*/  IADD3.X R100, R100, UR5, RZ, P6, !PT ;  /* 0x0000000564647c10 */ /* 0x000fc4000b7fe4ff */
[----:B------:R-:W-:Y:S02]  /*187c0*/  IADD3 R101, P6, R101, UR6, RZ ;  /* 0x0000000665657c10 */ /* 0x000fe4000ffde0ff */
[----:B--2---:R-:W-:Y:S02]  /*187d0*/  IADD3.X R90, R90, UR5, RZ, P1, !PT ;  /* 0x000000055a5a7c10 */ /* 0x004fe40008ffe4ff */
[----:B------:R-:W-:-:S03]  /*187e0*/  IADD3 R91, P1, R91, UR6, RZ ;  /* 0x000000065b5b7c10 */ /* 0x000fc6000ff3e0ff */
[----:B------:R0:W-:Y:S04]  /*187f0*/  STL [R1+0x76c], R90 ;  /* 0x00076c5a01007387 */ /* 0x0001e80000100800 */
[----:B0-----:R-:W3:Y:S01]  /*18800*/  LDL.LU R90, [R1+0xd3c] ;  /* 0x000d3c00015a7983 */ /* 0x001ee20000300800 */
[----:B----4-:R-:W-:-:S03]  /*18810*/  IADD3.X R92, R92, UR5, RZ, P2, !PT ;  /* 0x000000055c5c7c10 */ /* 0x010fc600097fe4ff */
[----:B------:R0:W-:Y:S01]  /*18820*/  STL [R1+0x740], R91 ;  /* 0x0007405b01007387 */ /* 0x0001e20000100800 */
[----:B------:R-:W-:-:S03]  /*18830*/  IADD3 R93, P2, R93, UR6, RZ ;  /* 0x000000065d5d7c10 */ /* 0x000fc6000ff5e0ff */
        /* <DEDUP_REMOVED lines=14> */
[----:B------:R-:W-:-:S03]  /*18920*/  IADD3.X R102, R102, UR5, RZ, P1, !PT ;  /* 0x0000000566667c10 */ /* 0x000fc60008ffe4ff */
[----:B0-----:R-:W3:Y:S04]  /*18930*/  LDL.LU R98, [R1+0xd1c] ;  /* 0x000d1c0001627983 */ /* 0x001ee80000300800 */
[----:B------:R0:W-:Y:S04]  /*18940*/  STL [R1+0x720], R99 ;  /* 0x0007206301007387 */ /* 0x0001e80000100800 */
[----:B0-----:R-:W3:Y:S04]  /*18950*/  LDL.LU R99, [R1+0xd18] ;  /* 0x000d180001637983 */ /* 0x001ee80000300800 */
[----:B------:R0:W-:Y:S04]  /*18960*/  STL [R1+0x744], R100 ;  /* 0x0007446401007387 */ /* 0x0001e80000100800 */
[----:B0-----:R-:W3:Y:S04]  /*18970*/  LDL.LU R100, [R1+0xd14] ;  /* 0x000d140001647983 */ /* 0x001ee80000300800 */
[----:B------:R-:W2:Y:S04]  /*18980*/  LDL.LU R15, [R1+0x6f4] ;  /* 0x0006f400010f7983 */ /* 0x000ea80000300800 */
[----:B------:R-:W4:Y:S04]  /*18990*/  LDL.LU R16, [R1+0x6c8] ;  /* 0x0006c80001107983 */ /* 0x000f280000300800 */
[----:B------:R-:W3:Y:S04]  /*189a0*/  LDL.LU R17, [R1+0x6ec] ;  /* 0x0006ec0001117983 */ /* 0x000ee80000300800 */
[----:B------:R0:W-:Y:S01]  /*189b0*/  STL [R1+0x718], R101 ;  /* 0x0007186501007387 */ /* 0x0001e20000100800 */
[----:B------:R-:W-:-:S03]  /*189c0*/  IADD3 R103, P1, R103, UR6, RZ ;  /* 0x0000000667677c10 */ /* 0x000fc6000ff3e0ff */
[----:B0-----:R-:W3:Y:S04]  /*189d0*/  LDL.LU R101, [R1+0xd10] ;  /* 0x000d100001657983 */ /* 0x001ee80000300800 */
[----:B------:R-:W3:Y:S04]  /*189e0*/  LDL.LU R18, [R1+0x6c0] ;  /* 0x0006c00001127983 */ /* 0x000ee80000300800 */
[----:B------:R-:W3:Y:S04]  /*189f0*/  LDL.LU R19, [R1+0x6e4] ;  /* 0x0006e40001137983 */ /* 0x000ee80000300800 */
[----:B------:R-:W3:Y:S04]  /*18a00*/  LDL.LU R20, [R1+0x6b8] ;  /* 0x0006b80001147983 */ /* 0x000ee80000300800 */
[----:B------:R0:W-:Y:S04]  /*18a10*/  STL [R1+0x73c], R102 ;  /* 0x00073c6601007387 */ /* 0x0001e80000100800 */
[----:B0-----:R-:W3:Y:S04]  /*18a20*/  LDL.LU R102, [R1+0xd0c] ;  /* 0x000d0c0001667983 */ /* 0x001ee80000300800 */
[----:B------:R-:W3:Y:S04]  /*18a30*/  LDL.LU R21, [R1+0x6dc] ;  /* 0x0006dc0001157983 */ /* 0x000ee80000300800 */
[----:B------:R-:W3:Y:S04]  /*18a40*/  LDL.LU R22, [R1+0x6b0] ;  /* 0x0006b00001167983 */ /* 0x000ee80000300800 */
[----:B------:R-:W3:Y:S04]  /*18a50*/  LDL.LU R23, [R1+0x6d4] ;  /* 0x0006d40001177983 */ /* 0x000ee80000300800 */
[----:B------:R-:W3:Y:S04]  /*18a60*/  LDL.LU R3, [R1+0x6a8] ;  /* 0x0006a80001037983 */ /* 0x000ee80000300800 */
[----:B------:R0:W-:Y:S04]  /*18a70*/  STL [R1+0x710], R103 ;  /* 0x0007106701007387 */ /* 0x0001e80000100800 */
[----:B0-----:R-:W3:Y:S04]  /*18a80*/  LDL.LU R103, [R1+0xd08] ;  /* 0x000d080001677983 */ /* 0x001ee80000300800 */
[----:B------:R-:W3:Y:S01]  /*18a90*/  LDL.LU R2, [R1+0x6cc] ;  /* 0x0006cc0001027983 */ /* 0x000ee20000300800 */
[----:B------:R-:W-:-:S02]  /*18aa0*/  IADD3.X R104, R104, UR5, RZ, P2, !PT ;  /* 0x0000000568687c10 */ /* 0x000fc400097fe4ff */
[----:B------:R-:W-:Y:S02]  /*18ab0*/  IADD3 R105, P2, R105, UR6, RZ ;  /* 0x0000000669697c10 */ /* 0x000fe4000ff5e0ff */
[----:B------:R-:W-:Y:S01]  /*18ac0*/  IADD3.X R106, R106, UR5, RZ, P3, !PT ;  /* 0x000000056a6a7c10 */ /* 0x000fe20009ffe4ff */
[----:B------:R0:W-:Y:S01]  /*18ad0*/  STL [R1+0x734], R104 ;  /* 0x0007346801007387 */ /* 0x0001e20000100800 */
[----:B------:R-:W-:Y:S02]  /*18ae0*/  IADD3 R107, P3, R107, UR6, RZ ;  /* 0x000000066b6b7c10 */ /* 0x000fe4000ff7e0ff */
[----:B------:R-:W-:Y:S02]  /*18af0*/  IADD3.X R108, R108, UR5, RZ, P4, !PT ;  /* 0x000000056c6c7c10 */ /* 0x000fe4000a7fe4ff */
[----:B------:R-:W-:Y:S01]  /*18b00*/  IADD3 R109, P4, R109, UR6, RZ ;  /* 0x000000066d6d7c10 */ /* 0x000fe2000ff9e0ff */
[----:B0-----:R-:W3:Y:S04]  /*18b10*/  LDL.LU R104, [R1+0xd04] ;  /* 0x000d040001687983 */ /* 0x001ee80000300800 */
[----:B------:R-:W3:Y:S04]  /*18b20*/  LDL.LU R0, [R1+0x6a0] ;  /* 0x0006a00001007983 */ /* 0x000ee80000300800 */
[----:B------:R0:W-:Y:S01]  /*18b30*/  STL [R1+0x708], R105 ;  /* 0x0007086901007387 */ /* 0x0001e20000100800 */
[----:B------:R-:W-:-:S02]  /*18b40*/  IADD3.X R110, R110, UR5, RZ, P5, !PT ;  /* 0x000000056e6e7c10 */ /* 0x000fc4000affe4ff */
[----:B------:R-:W-:Y:S01]  /*18b50*/  IADD3 R111, P5, R111, UR6, RZ ;  /* 0x000000066f6f7c10 */ /* 0x000fe2000ffbe0ff */
[----:B0-----:R-:W3:Y:S04]  /*18b60*/  LDL.LU R105, [R1+0xd00] ;  /* 0x000d000001697983 */ /* 0x001ee80000300800 */
[----:B------:R0:W-:Y:S01]  /*18b70*/  STL [R1+0x72c], R106 ;  /* 0x00072c6a01007387 */ /* 0x0001e20000100800 */
[----:B------:R-:W-:-:S03]  /*18b80*/  IADD3.X R112, R112, UR5, RZ, P6, !PT ;  /* 0x0000000570707c10 */ /* 0x000fc6000b7fe4ff */
[----:B0-----:R-:W3:Y:S04]  /*18b90*/  LDL.LU R106, [R1+0xcfc] ;  /* 0x000cfc00016a7983 */ /* 0x001ee80000300800 */
[----:B------:R0:W-:Y:S01]  /*18ba0*/  STL [R1+0x700], R107 ;  /* 0x0007006b01007387 */ /* 0x0001e20000100800 */
[----:B------:R-:W-:-:S03]  /*18bb0*/  IADD3 R113, P6, R113, UR6, RZ ;  /* 0x0000000671717c10 */ /* 0x000fc6000ffde0ff */
        /* <DEDUP_REMOVED lines=28> */
[----:B0-----:R-:W3:Y:S01]  /*18d80*/  LDL.LU R118, [R1+0xccc] ;  /* 0x000ccc0001767983 */ /* 0x001ee20000300800 */
[----:B--2---:R-:W-:-:S03]  /*18d90*/  IADD3.X R15, R15, UR5, RZ, P4, !PT ;  /* 0x000000050f0f7c10 */ /* 0x004fc6000a7fe4ff */
[----:B------:R0:W-:Y:S01]  /*18da0*/  STL [R1+0x6d0], R119 ;  /* 0x0006d07701007387 */ /* 0x0001e20000100800 */
[----:B----4-:R-:W-:Y:S02]  /*18db0*/  IADD3 R16, P4, R16, UR6, RZ ;  /* 0x0000000610107c10 */ /* 0x010fe4000ff9e0ff */
[----:B---3--:R-:W-:Y:S01]  /*18dc0*/  IADD3.X R17, R17, UR5, RZ, P5, !PT ;  /* 0x0000000511117c10 */ /* 0x008fe2000affe4ff */
[----:B0-----:R-:W2:Y:S04]  /*18dd0*/  LDL.LU R119, [R1+0xcc8] ;  /* 0x000cc80001777983 */ /* 0x001ea80000300800 */
[----:B------:R-:W-:Y:S04]  /*18de0*/  STL [R1+0x6f4], R15 ;  /* 0x0006f40f01007387 */ /* 0x000fe80000100800 */
[----:B------:R-:W-:Y:S01]  /*18df0*/  STL [R1+0x6c8], R16 ;  /* 0x0006c81001007387 */ /* 0x000fe20000100800 */
[----:B------:R-:W-:-:S03]  /*18e00*/  IADD3 R18, P5, R18, UR6, RZ ;  /* 0x0000000612127c10 */ /* 0x000fc6000ffbe0ff */
[----:B------:R-:W-:Y:S01]  /*18e10*/  STL [R1+0x6ec], R17 ;  /* 0x0006ec1101007387 */ /* 0x000fe20000100800 */
[----:B------:R-:W-:-:S03]  /*18e20*/  IADD3.X R19, R19, UR5, RZ, P6, !PT ;  /* 0x0000000513137c10 */ /* 0x000fc6000b7fe4ff */
[----:B------:R-:W-:Y:S01]  /*18e30*/  STL [R1+0x6c0], R18 ;  /* 0x0006c01201007387 */ /* 0x000fe20000100800 */
[----:B------:R-:W-:-:S03]  /*18e40*/  IADD3 R20, P6, R20, UR6, RZ ;  /* 0x0000000614147c10 */ /* 0x000fc6000ffde0ff */
[----:B------:R-:W-:Y:S04]  /*18e50*/  STL [R1+0x6e4], R19 ;  /* 0x0006e41301007387 */ /* 0x000fe80000100800 */
[----:B------:R-:W-:Y:S01]  /*18e60*/  STL [R1+0x6b8], R20 ;  /* 0x0006b81401007387 */ /* 0x000fe20000100800 */
[----:B------:R-:W-:Y:S02]  /*18e70*/  IADD3.X R21, R21, UR5, RZ, P1, !PT ;  /* 0x0000000515157c10 */ /* 0x000fe40008ffe4ff */
[----:B------:R-:W-:Y:S02]  /*18e80*/  IADD3 R22, P1, R22, UR6, RZ ;  /* 0x0000000616167c10 */ /* 0x000fe4000ff3e0ff */
[----:B------:R-:W-:Y:S02]  /*18e90*/  IADD3.X R23, R23, UR5, RZ, P2, !PT ;  /* 0x0000000517177c10 */ /* 0x000fe400097fe4ff */
[----:B------:R-:W-:Y:S01]  /*18ea0*/  IADD3 R3, P2, R3, UR6, RZ ;  /* 0x0000000603037c10 */ /* 0x000fe2000ff5e0ff */
[----:B------:R-:W-:Y:S04]  /*18eb0*/  STL [R1+0x6dc], R21 ;  /* 0x0006dc1501007387 */ /* 0x000fe80000100800 */
[----:B------:R0:W-:Y:S04]  /*18ec0*/  STL [R1+0x6a8], R3 ;  /* 0x0006a80301007387 */ /* 0x0001e80000100800 */
[----:B------:R-:W-:Y:S04]  /*18ed0*/  STL [R1+0x6b0], R22 ;  /* 0x0006b01601007387 */ /* 0x000fe80000100800 */
[----:B0-----:R-:W3:Y:S01]  /*18ee0*/  LDL.LU R3, [R1+0x6c4] ;  /* 0x0006c40001037983 */ /* 0x001ee20000300800 */
[----:B------:R-:W-:-:S03]  /*18ef0*/  IADD3.X R2, R2, UR5, RZ, P3, !PT ;  /* 0x0000000502027c10 */ /* 0x000fc60009ffe4ff */
[----:B------:R-:W-:Y:S04]  /*18f00*/  STL [R1+0x6d4], R23 ;  /* 0x0006d41701007387 */ /* 0x000fe80000100800 */
[----:B------:R0:W-:Y:S04]  /*18f10*/  STL [R1+0x6cc], R2 ;  /* 0x0006cc0201007387 */ /* 0x0001e80000100800 */
[----:B0-----:R-:W4:Y:S04]  /*18f20*/  LDL.LU R2, [R1+0x698] ;  /* 0x0006980001027983 */ /* 0x001f280000300800 */
[----:B------:R-:W2:Y:S01]  /*18f30*/  LDL.LU R245, [R1+0x6bc] ;  /* 0x0006bc0001f57983 */ /* 0x000ea20000300800 */
[----:B------:R-:W-:-:S03]  /*18f40*/  IADD3 R0, P3, R0, UR6, RZ ;  /* 0x0000000600007c10 */ /* 0x000fc6000ff7e0ff */
[----:B------:R-:W2:Y:S04]  /*18f50*/  LDL.LU R244, [R1+0x690] ;  /* 0x0006900001f47983 */ /* 0x000ea80000300800 */
[----:B------:R-:W2:Y:S04]  /*18f60*/  LDL.LU R243, [R1+0x6b4] ;  /* 0x0006b40001f37983 */ /* 0x000ea80000300800 */
        /* <DEDUP_REMOVED lines=31> */
[----:B--2---:R-:W-:Y:S02]  /*19160*/  IADD3.X R245, R245, UR5, RZ, P5, !PT ;  /* 0x00000005f5f57c10 */ /* 0x004fe4000affe4ff */
        /* <DEDUP_REMOVED lines=54> */
[----:B0-----:R-:W2:Y:S04]  /*194d0*/  LDL.LU R56, [R1+0xcc4] ;  /* 0x000cc40001387983 */ /* 0x001ea80000300800 */
[----:B------:R-:W-:Y:S01]  /*194e0*/  STL [R1+0x654], R0 ;  /* 0x0006540001007387 */ /* 0x000fe20000100800 */
[----:B---3--:R-:W-:-:S02]  /*194f0*/  IADD3.X R3, R3, UR5, RZ, P1, !PT ;  /* 0x0000000503037c10 */ /* 0x008fc40008ffe4ff */
[----:B------:R-:W-:-:S05]  /*19500*/  IADD3 R58, P1, R58, UR6, RZ ;  /* 0x000000063a3a7c10 */ /* 0x000fca000ff3e0ff */
[----:B------:R0:W-:Y:S04]  /*19510*/  STL [R1+0x620], R58 ;  /* 0x0006203a01007387 */ /* 0x0001e80000100800 */
[----:B0-----:R-:W3:Y:S01]  /*19520*/  LDL.LU R58, [R1+0xcc0] ;  /* 0x000cc000013a7983 */ /* 0x001ee20000300800 */
        /* <DEDUP_REMOVED lines=13> */
[----:B------:R-:W-:-:S03]  /*19600*/  IADD3 R57, P3, R57, UR6, RZ ;  /* 0x0000000639397c10 */ /* 0x000fc6000ff7e0ff */
[----:B------:R0:W-:Y:S04]  /*19610*/  STL [R1+0x63c], R56 ;  /* 0x00063c3801007387 */ /* 0x0001e80000100800 */
[----:B0-----:R-:W2:Y:S04]  /*19620*/  LDL.LU R56, [R1+0xcb8] ;  /* 0x000cb80001387983 */ /* 0x001ea80000300800 */
[----:B------:R0:W-:Y:S04]  /*19630*/  STL [R1+0x610], R57 ;  /* 0x0006103901007387 */ /* 0x0001e80000100800 */
[----:B0-----:R-:W2:Y:S01]  /*19640*/  LDL.LU R57, [R1+0xcb4] ;  /* 0x000cb40001397983 */ /* 0x001ea20000300800 */
[----:B------:R-:W-:-:S02]  /*19650*/  IADD3.X R68, R68, UR5, RZ, P3, !PT ;  /* 0x0000000544447c10 */ /* 0x000fc40009ffe4ff */
[----:B------:R-:W-:Y:S02]  /*19660*/  IADD3 R69, P3, R69, UR6, RZ ;  /* 0x0000000645457c10 */ /* 0x000fe4000ff7e0ff */
[----:B---3--:R-:W-:Y:S02]  /*19670*/  IADD3.X R58, R58, UR5, RZ, P4, !PT ;  /* 0x000000053a3a7c10 */ /* 0x008fe4000a7fe4ff */
[----:B------:R-:W-:-:S03]  /*19680*/  IADD3 R59, P4, R59, UR6, RZ ;  /* 0x000000063b3b7c10 */ /* 0x000fc6000ff9e0ff */
[----:B------:R0:W-:Y:S04]  /*19690*/  STL [R1+0x634], R58 ;  /* 0x0006343a01007387 */ /* 0x0001e80000100800 */
[----:B0-----:R-:W2:Y:S01]  /*196a0*/  LDL.LU R58, [R1+0xcb0] ;  /* 0x000cb000013a7983 */ /* 0x001ea20000300800 */
[----:B----4-:R-:W-:-:S03]  /*196b0*/  IADD3.X R60, R60, UR5, RZ, P5, !PT ;  /* 0x000000053c3c7c10 */ /* 0x010fc6000affe4ff */
        /* <DEDUP_REMOVED lines=25> */
[----:B------:R0:W-:Y:S01]  /*19850*/  STL [R1+0x5e0], R69 ;  /* 0x0005e04501007387 */ /* 0x0001e20000100800 */
[----:B------:R-:W-:-:S03]  /*19860*/  IADD3 R71, P4, R71, UR6, RZ ;  /* 0x0000000647477c10 */ /* 0x000fc6000ff9e0ff */
[----:B0-----:R-:W2:Y:S04]  /*19870*/  LDL.LU R69, [R1+0xc84] ;  /* 0x000c840001457983 */ /* 0x001ea80000300800 */
[----:B------:R-:W2:Y:S04]  /*19880*/  LDL.LU R18, [R1+0x588] ;  /* 0x0005880001127983 */ /* 0x000ea80000300800 */
[----:B------:R-:W2:Y:S04]  /*19890*/  LDL.LU R19, [R1+0x5ac] ;  /* 0x0005ac0001137983 */ /* 0x000ea80000300800 */
[----:B------:R-:W2:Y:S04]  /*198a0*/  LDL.LU R20, [R1+0x580] ;  /* 0x0005800001147983 */ /* 0x000ea80000300800 */
        /* <DEDUP_REMOVED lines=9> */
[----:B------:R-:W-:-:S02]  /*19940*/  IADD3.X R72, R72, UR5, RZ, P5, !PT ;  /* 0x0000000548487c10 */ /* 0x000fc4000affe4ff */
[----:B------:R-:W-:Y:S02]  /*19950*/  IADD3 R73, P5, R73, UR6, RZ ;  /* 0x0000000649497c10 */ /* 0x000fe4000ffbe0ff */
[----:B------:R-:W-:Y:S01]  /*19960*/  IADD3.X R74, R74, UR5, RZ, P6, !PT ;  /* 0x000000054a4a7c10 */ /* 0x000fe2000b7fe4ff */
[----:B------:R0:W-:Y:S01]  /*19970*/  STL [R1+0x5fc], R72 ;  /* 0x0005fc4801007387 */ /* 0x0001e20000100800 */
[----:B------:R-:W-:Y:S02]  /*19980*/  IADD3 R75, P6, R75, UR6, RZ ;  /* 0x000000064b4b7c10 */ /* 0x000fe4000ffde0ff */
[----:B------:R-:W-:Y:S02]  /*19990*/  IADD3.X R76, R76, UR5, RZ, P1, !PT ;  /* 0x000000054c4c7c10 */ /* 0x000fe40008ffe4ff */
[----:B------:R-:W-:Y:S01]  /*199a0*/  IADD3 R77, P1, R77, UR6, RZ ;  /* 0x000000064d4d7c10 */ /* 0x000fe2000ff3e0ff */
[----:B0-----:R-:W2:Y:S04]  /*199b0*/  LDL.LU R72, [R1+0xc78] ;  /* 0x000c780001487983 */ /* 0x001ea80000300800 */
[----:B------:R-:W2:Y:S04]  /*199c0*/  LDL.LU R0, [R1+0x568] ;  /* 0x0005680001007983 */ /* 0x000ea80000300800 */
[----:B------:R0:W-:Y:S01]  /*199d0*/  STL [R1+0x5d0], R73 ;  /* 0x0005d04901007387 */ /* 0x0001e20000100800 */
[----:B------:R-:W-:-:S02]  /*199e0*/  IADD3.X R78, R78, UR5, RZ, P2, !PT ;  /* 0x000000054e4e7c10 */ /* 0x000fc400097fe4ff */
[----:B------:R-:W-:Y:S01]  /*199f0*/  IADD3 R79, P2, R79, UR6, RZ ;  /* 0x000000064f4f7c10 */ /* 0x000fe2000ff5e0ff */
        /* <DEDUP_REMOVED lines=34> */
[----:B0-----:R-:W2:Y:S01]  /*19c20*/  LDL.LU R86, [R1+0xc40] ;  /* 0x000c400001567983 */ /* 0x001ea20000300800 */
[----:B---3--:R-:W-:-:S03]  /*19c30*/  IADD3.X R15, R15, UR5, RZ, P1, !PT ;  /* 0x000000050f0f7c10 */ /* 0x008fc60008ffe4ff */
[----:B------:R0:W-:Y:S01]  /*19c40*/  STL [R1+0x598], R87 ;  /* 0x0005985701007387 */ /* 0x0001e20000100800 */
[----:B----4-:R-:W-:Y:S02]  /*19c50*/  IADD3 R16, P1, R16, UR6, RZ ;  /* 0x0000000610107c10 */ /* 0x010fe4000ff3e0ff */
[----:B--2---:R-:W-:Y:S01]  /*19c60*/  IADD3.X R17, R17, UR5, RZ, P2, !PT ;  /* 0x0000000511117c10 */ /* 0x004fe200097fe4ff */
        /* <DEDUP_REMOVED lines=143> */
[----:B------:R-:W-:-:S04]  /*1a560*/  IADD3 R37, P6, R37, UR6, RZ ;  /* 0x0000000625257c10 */ /* 0x000fc8000ffde0ff */
[----:B------:R-:W-:Y:S02]  /*1a570*/  IADD3.X R48, R48, UR5, RZ, P6, !PT ;  /* 0x0000000530307c10 */ /* 0x000fe4000b7fe4ff */
        /* <DEDUP_REMOVED lines=65> */
[----:B------:R0:W-:Y:S04]  /*1a990*/  STL [R1+0x470], R51 ;  /* 0x0004703301007387 */ /* 0x0001e80000100800 */
        /* <DEDUP_REMOVED lines=10> */
[----:B------:R-:W2:Y:S04]  /*1aa40*/  LDL.LU R11, [R1+0x45c] ;  /* 0x00045c00010b7983 */ /* 0x000ea80000300800 */
[----:B------:R-:W2:Y:S01]  /*1aa50*/  LDL.LU R12, [R1+0x430] ;  /* 0x00043000010c7983 */ /* 0x000ea20000300800 */
[----:B------:R-:W-:-:S03]  /*1aa60*/  IADD3 R53, P2, R53, UR6, RZ ;  /* 0x0000000635357c10 */ /* 0x000fc6000ff5e0ff */
[----:B------:R-:W2:Y:S04]  /*1aa70*/  LDL.LU R13, [R1+0x454] ;  /* 0x00045400010d7983 */ /* 0x000ea80000300800 */
[----:B------:R-:W2:Y:S04]  /*1aa80*/  LDL.LU R14, [R1+0x428] ;  /* 0x00042800010e7983 */ /* 0x000ea80000300800 */
[----:B------:R-:W2:Y:S04]  /*1aa90*/  LDL.LU R15, [R1+0x44c] ;  /* 0x00044c00010f7983 */ /* 0x000ea80000300800 */
[----:B------:R-:W2:Y:S04]  /*1aaa0*/  LDL.LU R16, [R1+0x420] ;  /* 0x0004200001107983 */ /* 0x000ea80000300800 */
        /* <DEDUP_REMOVED lines=10> */
[----:B------:R-:W2:Y:S04]  /*1ab50*/  LDL.LU R0, [R1+0x424] ;  /* 0x0004240001007983 */ /* 0x000ea80000300800 */
[----:B------:R-:W2:Y:S01]  /*1ab60*/  LDL.LU R2, [R1+0x3f8] ;  /* 0x0003f80001027983 */ /* 0x000ea20000300800 */
[----:B------:R-:W-:-:S02]  /*1ab70*/  IADD3.X R54, R54, UR5, RZ, P3, !PT ;  /* 0x0000000536367c10 */ /* 0x000fc40009ffe4ff */
[----:B------:R-:W-:-:S03]  /*1ab80*/  IADD3 R55, P3, R55, UR6, RZ ;  /* 0x0000000637377c10 */ /* 0x000fc6000ff7e0ff */
[----:B------:R0:W-:Y:S04]  /*1ab90*/  STL [R1+0x48c], R54 ;  /* 0x00048c3601007387 */ /* 0x0001e80000100800 */
[----:B0-----:R-:W2:Y:S04]  /*1aba0*/  LDL.LU R54, [R1+0xbb4] ;  /* 0x000bb40001367983 */ /* 0x001ea80000300800 */
[----:B------:R0:W-:Y:S04]  /*1abb0*/  STL [R1+0x460], R55 ;  /* 0x0004603701007387 */ /* 0x0001e80000100800 */
[----:B0-----:R-:W2:Y:S01]  /*1abc0*/  LDL.LU R55, [R1+0xbb0] ;  /* 0x000bb00001377983 */ /* 0x001ea20000300800 */
[----:B---3--:R-:W-:-:S02]  /*1abd0*/  IADD3.X R242, R242, UR5, RZ, P4, !PT ;  /* 0x00000005f2f27c10 */ /* 0x008fc4000a7fe4ff */
[----:B----4-:R-:W-:-:S03]  /*1abe0*/  IADD3 R241, P4, R241, UR6, RZ ;  /* 0x00000006f1f17c10 */ /* 0x010fc6000ff9e0ff */
[----:B------:R-:W-:Y:S01]  /*1abf0*/  STL [R1+0x484], R242 ;  /* 0x000484f201007387 */ /* 0x000fe20000100800 */
[----:B--2---:R-:W-:-:S03]  /*1ac00*/  IADD3.X R240, R240, UR5, RZ, P5, !PT ;  /* 0x00000005f0f07c10 */ /* 0x004fc6000affe4ff */
[----:B------:R-:W-:Y:S04]  /*1ac10*/  STL [R1+0x458], R241 ;  /* 0x000458f101007387 */ /* 0x000fe80000100800 */
[----:B------:R-:W-:Y:S01]  /*1ac20*/  STL [R1+0x47c], R240 ;  /* 0x00047cf001007387 */ /* 0x000fe20000100800 */
[----:B------:R-:W-:Y:S02]  /*1ac30*/  IADD3 R4, P5, R4, UR6, RZ ;  /* 0x0000000604047c10 */ /* 0x000fe4000ffbe0ff */
[----:B------:R-:W-:-:S03]  /*1ac40*/  IADD3.X R5, R5, UR5, RZ, P6, !PT ;  /* 0x0000000505057c10 */ /* 0x000fc6000b7fe4ff */
[----:B------:R-:W-:Y:S01]  /*1ac50*/  STL [R1+0x450], R4 ;  /* 0x0004500401007387 */ /* 0x000fe20000100800 */
[----:B------:R-:W-:-:S03]  /*1ac60*/  IADD3 R6, P6, R6, UR6, RZ ;  /* 0x0000000606067c10 */ /* 0x000fc6000ffde0ff */
[----:B------:R-:W-:Y:S04]  /*1ac70*/  STL [R1+0x474], R5 ;  /* 0x0004740501007387 */ /* 0x000fe80000100800 */
[----:B------:R-:W-:Y:S01]  /*1ac80*/  STL [R1+0x448], R6 ;  /* 0x0004480601007387 */ /* 0x000fe20000100800 */
[----:B------:R-:W-:Y:S02]  /*1ac90*/  IADD3.X R7, R7, UR5, RZ, P1, !PT ;  /* 0x0000000507077c10 */ /* 0x000fe40008ffe4ff */
        /* <DEDUP_REMOVED lines=23> */
[----:B------:R1:W-:Y:S04]  /*1ae10*/  STL [R1+0x444], R17 ;  /* 0x0004441101007387 */ /* 0x0003e80000100800 */
[----:B0-----:R-:W2:Y:S01]  /*1ae20*/  LDL.LU R3, [R1+0x41c] ;  /* 0x00041c0001037983 */ /* 0x001ea20000300800 */
[----:B------:R-:W-:-:S03]  /*1ae30*/  IADD3 R19, P1, R19, UR6, RZ ;  /* 0x0000000613137c10 */ /* 0x000fc6000ff3e0ff */
[----:B------:R0:W-:Y:S01]  /*1ae40*/  STL [R1+0x418], R18 ;  /* 0x0004181201007387 */ /* 0x0001e20000100800 */
        /* <DEDUP_REMOVED lines=9> */
[----:B------:R-:W3:Y:S01]  /*1aee0*/  LDL.LU R246, [R1+0x3f0] ;  /* 0x0003f00001f67983 */ /* 0x000ee20000300800 */
[----:B------:R-:W-:-:S03]  /*1aef0*/  IADD3 R2, P4, R2, UR6, RZ ;  /* 0x0000000602027c10 */ /* 0x000fc6000ff9e0ff */
[----:B------:R-:W-:Y:S04]  /*1af00*/  STL [R1+0x400], R23 ;  /* 0x0004001701007387 */ /* 0x000fe80000100800 */
[----:B------:R-:W4:Y:S04]  /*1af10*/  LDL.LU R245, [R1+0x414] ;  /* 0x0004140001f57983 */ /* 0x000f280000300800 */
[----:B------:R-:W-:Y:S04]  /*1af20*/  STL [R1+0x424], R0 ;  /* 0x0004240001007387 */ /* 0x000fe80000100800 */
        /* <DEDUP_REMOVED lines=19> */
[----:B-1----:R-:W4:Y:S04]  /*1b060*/  LDL.LU R17, [R1+0x3a0] ;  /* 0x0003a00001117983 */ /* 0x002f280000300800 */
[----:B0-----:R-:W4:Y:S04]  /*1b070*/  LDL.LU R18, [R1+0x3c4] ;  /* 0x0003c40001127983 */ /* 0x001f280000300800 */
[----:B------:R-:W4:Y:S04]  /*1b080*/  LDL.LU R2, [R1+0x398] ;  /* 0x0003980001027983 */ /* 0x000f280000300800 */
[----:B------:R-:W4:Y:S04]  /*1b090*/  LDL.LU R19, [R1+0x3bc] ;  /* 0x0003bc0001137983 */ /* 0x000f280000300800 */
[----:B------:R-:W4:Y:S04]  /*1b0a0*/  LDL.LU R20, [R1+0x390] ;  /* 0x0003900001147983 */ /* 0x000f280000300800 */
[----:B------:R-:W4:Y:S01]  /*1b0b0*/  LDL.LU R21, [R1+0x3b4] ;  /* 0x0003b40001157983 */ /* 0x000f220000300800 */
[----:B--2---:R-:W-:-:S05]  /*1b0c0*/  IADD3.X R3, R3, UR5, RZ, P5, !PT ;  /* 0x0000000503037c10 */ /* 0x004fca000affe4ff */
[----:B------:R0:W-:Y:S04]  /*1b0d0*/  STL [R1+0x41c], R3 ;  /* 0x00041c0301007387 */ /* 0x0001e80000100800 */
[----:B------:R-:W2:Y:S04]  /*1b0e0*/  LDL.LU R22, [R1+0x388] ;  /* 0x0003880001167983 */ /* 0x000ea80000300800 */
[----:B------:R-:W2:Y:S04]  /*1b0f0*/  LDL.LU R23, [R1+0x3ac] ;  /* 0x0003ac0001177983 */ /* 0x000ea80000300800 */
[----:B------:R-:W2:Y:S04]  /*1b100*/  LDL.LU R0, [R1+0x380] ;  /* 0x0003800001007983 */ /* 0x000ea80000300800 */
[----:B0-----:R-:W2:Y:S01]  /*1b110*/  LDL.LU R3, [R1+0x3a4] ;  /* 0x0003a40001037983 */ /* 0x001ea20000300800 */
[----:B---3--:R-:W-:-:S02]  /*1b120*/  IADD3 R246, P5, R246, UR6, RZ ;  /* 0x00000006f6f67c10 */ /* 0x008fc4000ffbe0ff */
[----:B----4-:R-:W-:-:S03]  /*1b130*/  IADD3.X R245, R245, UR5, RZ, P6, !PT ;  /* 0x00000005f5f57c10 */ /* 0x010fc6000b7fe4ff */
        /* <DEDUP_REMOVED lines=41> */
[----:B------:R0:W-:Y:S04]  /*1b3d0*/  STL [R1+0x398], R2 ;  /* 0x0003980201007387 */ /* 0x0001e80000100800 */
[----:B------:R1:W-:Y:S04]  /*1b3e0*/  STL [R1+0x3a0], R17 ;  /* 0x0003a01101007387 */ /* 0x0003e80000100800 */
[----:B0-----:R-:W3:Y:S01]  /*1b3f0*/  LDL.LU R2, [R1+0x378] ;  /* 0x0003780001027983 */ /* 0x001ee20000300800 */
[----:B------:R-:W-:-:S02]  /*1b400*/  IADD3.X R19, R19, UR5, RZ, P5, !PT ;  /* 0x0000000513137c10 */ /* 0x000fc4000affe4ff */
[----:B------:R-:W-:Y:S02]  /*1b410*/  IADD3 R20, P5, R20, UR6, RZ ;  /* 0x0000000614147c10 */ /* 0x000fe4000ffbe0ff */
[----:B------:R-:W-:Y:S01]  /*1b420*/  IADD3.X R21, R21, UR5, RZ, P6, !PT ;  /* 0x0000000515157c10 */ /* 0x000fe2000b7fe4ff */
[----:B------:R0:W-:Y:S04]  /*1b430*/  STL [R1+0x3c4], R18 ;  /* 0x0003c41201007387 */ /* 0x0001e80000100800 */
[----:B------:R4:W-:Y:S04]  /*1b440*/  STL [R1+0x3bc], R19 ;  /* 0x0003bc1301007387 */ /* 0x0009e80000100800 */
[----:B------:R4:W-:Y:S04]  /*1b450*/  STL [R1+0x390], R20 ;  /* 0x0003901401007387 */ /* 0x0009e80000100800 */
[----:B------:R4:W-:Y:S01]  /*1b460*/  STL [R1+0x3b4], R21 ;  /* 0x0003b41501007387 */ /* 0x0009e20000100800 */
[----:B--2---:R-:W-:-:S02]  /*1b470*/  IADD3 R22, P6, R22, UR6, RZ ;  /* 0x0000000616167c10 */ /* 0x004fc4000ffde0ff */
[----:B------:R-:W-:-:S03]  /*1b480*/  IADD3.X R23, R23, UR5, RZ, P1, !PT ;  /* 0x0000000517177c10 */ /* 0x000fc60008ffe4ff */
[----:B------:R2:W-:Y:S01]  /*1b490*/  STL [R1+0x388], R22 ;  /* 0x0003881601007387 */ /* 0x0005e20000100800 */
[----:B------:R-:W-:-:S03]  /*1b4a0*/  IADD3 R0, P1, R0, UR6, RZ ;  /* 0x0000000600007c10 */ /* 0x000fc6000ff3e0ff */
[----:B------:R-:W3:Y:S01]  /*1b4b0*/  LDL.LU R246, [R1+0x39c] ;  /* 0x00039c0001f67983 */ /* 0x000ee20000300800 */
[----:B------:R-:W-:-:S03]  /*1b4c0*/  IADD3.X R3, R3, UR5, RZ, P2, !PT ;  /* 0x0000000503037c10 */ /* 0x000fc600097fe4ff */
[----:B------:R3:W-:Y:S04]  /*1b4d0*/  STL [R1+0x3ac], R23 ;  /* 0x0003ac1701007387 */ /* 0x0007e80000100800 */
[----:B------:R-:W3:Y:S04]  /*1b4e0*/  LDL.LU R245, [R1+0x370] ;  /* 0x0003700001f57983 */ /* 0x000ee80000300800 */
[----:B------:R3:W-:Y:S04]  /*1b4f0*/  STL [R1+0x380], R0 ;  /* 0x0003800001007387 */ /* 0x0007e80000100800 */
        /* <DEDUP_REMOVED lines=19> */
[----:B-1----:R-:W3:Y:S04]  /*1b630*/  LDL.LU R17, [R1+0x34c] ;  /* 0x00034c0001117983 */ /* 0x002ee80000300800 */
[----:B0-----:R-:W3:Y:S04]  /*1b640*/  LDL.LU R18, [R1+0x320] ;  /* 0x0003200001127983 */ /* 0x001ee80000300800 */
[----:B----4-:R-:W4:Y:S04]  /*1b650*/  LDL.LU R19, [R1+0x344] ;  /* 0x0003440001137983 */ /* 0x010f280000300800 */
[----:B------:R-:W4:Y:S04]  /*1b660*/  LDL.LU R20, [R1+0x318] ;  /* 0x0003180001147983 */ /* 0x000f280000300800 */
[----:B------:R-:W4:Y:S04]  /*1b670*/  LDL.LU R21, [R1+0x33c] ;  /* 0x00033c0001157983 */ /* 0x000f280000300800 */
[----:B--2---:R-:W2:Y:S01]  /*1b680*/  LDL.LU R22, [R1+0x310] ;  /* 0x0003100001167983 */ /* 0x004ea20000300800 */
[----:B---3--:R-:W-:-:S05]  /*1b690*/  IADD3 R2, P2, R2, UR6, RZ ;  /* 0x0000000602027c10 */ /* 0x008fca000ff5e0ff */
[----:B------:R0:W-:Y:S04]  /*1b6a0*/  STL [R1+0x378], R2 ;  /* 0x0003780201007387 */ /* 0x0001e80000100800 */
[----:B------:R-:W3:Y:S04]  /*1b6b0*/  LDL.LU R23, [R1+0x334] ;  /* 0x0003340001177983 */ /* 0x000ee80000300800 */
[----:B------:R-:W3:Y:S04]  /*1b6c0*/  LDL.LU R0, [R1+0x308] ;  /* 0x0003080001007983 */ /* 0x000ee80000300800 */
[----:B------:R-:W3:Y:S04]  /*1b6d0*/  LDL.LU R3, [R1+0x32c] ;  /* 0x00032c0001037983 */ /* 0x000ee80000300800 */
[----:B0-----:R-:W3:Y:S01]  /*1b6e0*/  LDL.LU R2, [R1+0x300] ;  /* 0x0003000001027983 */ /* 0x001ee20000300800 */
[----:B------:R-:W-:-:S02]  /*1b6f0*/  WARPGROUP.DEPBAR.LE gsb0, 0x0 ;  /* 0x00008000000079c5 */ /* 0x000fc40000010000 */
[----:B------:R-:W-:Y:S01]  /*1b700*/  WARPGROUP.ARRIVE ;  /* 0x00000000000079c5 */ /* 0x000fe20000000000 */
[----:B------:R-:W-:Y:S01]  /*1b710*/  UMOV UR18, UR14 ;  /* 0x0000000e00127c82 */ /* 0x000fe20008000000 */
[----:B------:R-:W-:-:S04]  /*1b720*/  UMOV UR19, UR15 ;  /* 0x0000000f00137c82 */ /* 0x000fc80008000000 */
[----:B------:R-:W-:Y:S01]  /*1b730*/  QGMMA.64x64x32.F32.E5M2.E5M2 R152, gdesc[UR16], R152, gsb0 ;  /* 0x00e00000109879f3 */ /* 0x000fe20008003898 */
[----:B------:R-:W-:Y:S01]  /*1b740*/  UMOV UR22, UR10 ;  /* 0x0000000a00167c82 */ /* 0x000fe20008000000 */
[----:B------:R-:W-:Y:S01]  /*1b750*/  UMOV UR23, UR11 ;  /* 0x0000000b00177c82 */ /* 0x000fe20008000000 */
[----:B------:R-:W-:Y:S02]  /*1b760*/  WARPGROUP.DEPBAR.LE gsb0, 0x0 ;  /* 0x00008000000079c5 */ /* 0x000fe40000010000 */
[----:B------:R-:W-:-:S06]  /*1b770*/  WARPGROUP.ARRIVE ;  /* 0x00000000000079c5 */ /* 0x000fcc0000000000 */
[----:B------:R-:W-:Y:S01]  /*1b780*/  QGMMA.64x64x32.F32.E5M2.E5M2 R152, gdesc[UR20], R152, gsb0 ;  /* 0x00e00000149879f3 */ /* 0x000fe20008003898 */
[----:B------:R-:W-:Y:S02]  /*1b790*/  IADD3.X R246, R246, UR5, RZ, P3, !PT ;  /* 0x00000005f6f67c10 */ /* 0x000fe40009ffe4ff */
[----:B------:R-:W-:-:S03]  /*1b7a0*/  IADD3 R245, P3, R245, UR6, RZ ;  /* 0x00000006f5f57c10 */ /* 0x000fc6000ff7e0ff */
[----:B------:R0:W-:Y:S01]  /*1b7b0*/  STL [R1+0x39c], R246 ;  /* 0x00039cf601007387 */ /* 0x0001e20000100800 */
[----:B------:R-:W-:-:S03]  /*1b7c0*/  IADD3.X R244, R244, UR5, RZ, P4, !PT ;  /* 0x00000005f4f47c10 */ /* 0x000fc6000a7fe4ff */
[----:B------:R1:W-:Y:S01]  /*1b7d0*/  STL [R1+0x370], R245 ;  /* 0x000370f501007387 */ /* 0x0003e20000100800 */
        /* <DEDUP_REMOVED lines=38> */
[----:B----4-:R-:W-:-:S03]  /*1ba40*/  IADD3.X R19, R19, UR5, RZ, P2, !PT ;  /* 0x0000000513137c10 */ /* 0x010fc600097fe4ff */
[----:B------:R4:W-:Y:S01]  /*1ba50*/  STL [R1+0x320], R18 ;  /* 0x0003201201007387 */ /* 0x0009e20000100800 */
[----:B------:R-:W-:-:S03]  /*1ba60*/  IADD3 R20, P2, R20, UR7, RZ ;  /* 0x0000000714147c10 */ /* 0x000fc6000ff5e0ff */
[----:B------:R4:W-:Y:S01]  /*1ba70*/  STL [R1+0x344], R19 ;  /* 0x0003441301007387 */ /* 0x0009e20000100800 */
[----:B------:R-:W-:-:S03]  /*1ba80*/  IADD3.X R21, R21, UR5, RZ, P3, !PT ;  /* 0x0000000515157c10 */ /* 0x000fc60009ffe4ff */
[----:B------:R4:W-:Y:S01]  /*1ba90*/  STL [R1+0x318], R20 ;  /* 0x0003181401007387 */ /* 0x0009e20000100800 */
[----:B--2---:R-:W-:-:S03]  /*1baa0*/  IADD3 R22, P3, R22, UR7, RZ ;  /* 0x0000000716167c10 */ /* 0x004fc6000ff7e0ff */
[----:B------:R2:W-:Y:S04]  /*1bab0*/  STL [R1+0x33c], R21 ;  /* 0x00033c1501007387 */ /* 0x0005e80000100800 */
[----:B------:R2:W-:Y:S01]  /*1bac0*/  STL [R1+0x310], R22 ;  /* 0x0003101601007387 */ /* 0x0005e20000100800 */
[----:B---3--:R-:W-:Y:S02]  /*1bad0*/  IADD3.X R23, R23, UR5, RZ, P4, !PT ;  /* 0x0000000517177c10 */ /* 0x008fe4000a7fe4ff */
[----:B------:R-:W-:-:S03]  /*1bae0*/  IADD3 R0, P4, R0, UR7, RZ ;  /* 0x0000000700007c10 */ /* 0x000fc6000ff9e0ff */
[----:B------:R3:W-:Y:S01]  /*1baf0*/  STL [R1+0x334], R23 ;  /* 0x0003341701007387 */ /* 0x0007e20000100800 */
[----:B------:R-:W-:-:S03]  /*1bb00*/  IADD3.X R3, R3, UR5, RZ, P5, !PT ;  /* 0x0000000503037c10 */ /* 0x000fc6000affe4ff */
[----:B------:R-:W3:Y:S01]  /*1bb10*/  LDL.LU R247, [R1+0x324] ;  /* 0x0003240001f77983 */ /* 0x000ee20000300800 */
[----:B------:R-:W-:-:S03]  /*1bb20*/  IADD3 R2, P5, R2, UR7, RZ ;  /* 0x0000000702027c10 */ /* 0x000fc6000ffbe0ff */
[----:B------:R3:W-:Y:S04]  /*1bb30*/  STL [R1+0x308], R0 ;  /* 0x0003080001007387 */ /* 0x0007e80000100800 */
[----:B0-----:R-:W3:Y:S04]  /*1bb40*/  LDL.LU R246, [R1+0x2f8] ;  /* 0x0002f80001f67983 */ /* 0x001ee80000300800 */
[----:B------:R0:W-:Y:S04]  /*1bb50*/  STL [R1+0x32c], R3 ;  /* 0x00032c0301007387 */ /* 0x0001e80000100800 */
[----:B-1----:R-:W3:Y:S04]  /*1bb60*/  LDL.LU R245, [R1+0x31c] ;  /* 0x00031c0001f57983 */ /* 0x002ee80000300800 */
        /* <DEDUP_REMOVED lines=20> */
[----:B----4-:R-:W4:Y:S04]  /*1bcb0*/  LDL.LU R18, [R1+0x2cc] ;  /* 0x0002cc0001127983 */ /* 0x010f280000300800 */
[----:B------:R-:W4:Y:S04]  /*1bcc0*/  LDL.LU R19, [R1+0x2a0] ;  /* 0x0002a00001137983 */ /* 0x000f280000300800 */
[----:B------:R-:W4:Y:S04]  /*1bcd0*/  LDL.LU R20, [R1+0x2c4] ;  /* 0x0002c40001147983 */ /* 0x000f280000300800 */
[----:B--2---:R-:W2:Y:S01]  /*1bce0*/  LDL.LU R21, [R1+0x298] ;  /* 0x0002980001157983 */ /* 0x004ea20000300800 */
[----:B------:R-:W-:-:S03]  /*1bcf0*/  WARPGROUP.DEPBAR.LE gsb0, 0x0 ;  /* 0x00008000000079c5 */ /* 0x000fc60000010000 */
[----:B------:R-:W2:Y:S01]  /*1bd00*/  LDL.LU R22, [R1+0x2bc] ;  /* 0x0002bc0001167983 */ /* 0x000ea20000300800 */
[----:B------:R-:W-:-:S03]  /*1bd10*/  WARPGROUP.ARRIVE ;  /* 0x00000000000079c5 */ /* 0x000fc60000000000 */
[----:B---3--:R-:W3:Y:S04]  /*1bd20*/  LDL.LU R23, [R1+0x290] ;  /* 0x0002900001177983 */ /* 0x008ee80000300800 */
[----:B------:R-:W3:Y:S01]  /*1bd30*/  LDL.LU R0, [R1+0x2b4] ;  /* 0x0002b40001007983 */ /* 0x000ee20000300800 */
[----:B------:R-:W-:-:S03]  /*1bd40*/  UMOV UR26, UR14 ;  /* 0x0000000e001a7c82 */ /* 0x000fc60008000000 */
[----:B0-----:R-:W3:Y:S01]  /*1bd50*/  LDL.LU R3, [R1+0x288] ;  /* 0x0002880001037983 */ /* 0x001ee20000300800 */
[----:B------:R-:W-:Y:S02]  /*1bd60*/  UMOV UR27, UR15 ;  /* 0x0000000f001b7c82 */ /* 0x000fe40008000000 */
[----:B------:R-:W-:Y:S01]  /*1bd70*/  QGMMA.64x64x32.F32.E5M2.E5M2 R120, gdesc[UR24], R120, gsb0 ;  /* 0x00e00000187879f3 */ /* 0x000fe20008003878 */
[----:B-1----:R-:W3:Y:S01]  /*1bd80*/  LDL.LU R2, [R1+0x2ac] ;  /* 0x0002ac0001027983 */ /* 0x002ee20000300800 */
[----:B------:R-:W-:Y:S01]  /*1bd90*/  UMOV UR30, UR10 ;  /* 0x0000000a001e7c82 */ /* 0x000fe20008000000 */
[----:B------:R-:W-:Y:S01]  /*1bda0*/  UMOV UR31, UR11 ;  /* 0x0000000b001f7c82 */ /* 0x000fe20008000000 */
[----:B------:R-:W-:Y:S02]  /*1bdb0*/  WARPGROUP.DEPBAR.LE gsb0, 0x0 ;  /* 0x00008000000079c5 */ /* 0x000fe40000010000 */
[----:B------:R-:W-:-:S06]  /*1bdc0*/  WARPGROUP.ARRIVE ;  /* 0x00000000000079c5 */ /* 0x000fcc0000000000 */
[----:B------:R-:W-:Y:S01]  /*1bdd0*/  QGMMA.64x64x32.F32.E5M2.E5M2 R120, gdesc[UR28], R120, gsb0 ;  /* 0x00e000001c7879f3 */ /* 0x000fe20008003878 */
[----:B------:R-:W-:Y:S01]  /*1bde0*/  UMOV UR34, UR14 ;  /* 0x0000000e00227c82 */ /* 0x000fe20008000000 */
[----:B------:R-:W-:Y:S01]  /*1bdf0*/  UMOV UR35, UR15 ;  /* 0x0000000f00237c82 */ /* 0x000fe20008000000 */
[----:B------:R-:W-:Y:S02]  /*1be00*/  WARPGROUP.DEPBAR.LE gsb0, 0x0 ;  /* 0x00008000000079c5 */ /* 0x000fe40000010000 */
[----:B------:R-:W-:-:S06]  /*1be10*/  WARPGROUP.ARRIVE ;  /* 0x00000000000079c5 */ /* 0x000fcc0000000000 */
[----:B------:R-:W-:Y:S01]  /*1be20*/  QGMMA.64x64x32.F32.E5M2.E5M2 R88, gdesc[UR32], R88, gsb0 ;  /* 0x00e00000205879f3 */ /* 0x000fe20008003858 */
[----:B------:R-:W-:Y:S01]  /*1be30*/  UMOV UR38, UR10 ;  /* 0x0000000a00267c82 */ /* 0x000fe20008000000 */
[----:B------:R-:W-:Y:S01]  /*1be40*/  UMOV UR39, UR11 ;  /* 0x0000000b00277c82 */ /* 0x000fe20008000000 */
        /* <DEDUP_REMOVED lines=15> */
[----:B------:R-:W-:Y:S01]  /*1bf40*/  IADD3.X R4, R4, UR4, RZ, P4, !PT ;  /* 0x0000000404047c10 */ /* 0x000fe2000a7fe4ff */
[----:B------:R-:W-:Y:S02]  /*1bf50*/  WARPGROUP.DEPBAR.LE gsb0, 0x0 ;  /* 0x00008000000079c5 */ /* 0x000fe40000010000 */
[----:B------:R-:W-:-:S06]  /*1bf60*/  WARPGROUP.ARRIVE ;  /* 0x00000000000079c5 */ /* 0x000fcc0000000000 */
[----:B------:R-:W-:Y:S01]  /*1bf70*/  QGMMA.64x64x32.F32.E5M2.E5M2 R88, gdesc[UR36], R88, gsb0 ;  /* 0x00e00000245879f3 */ /* 0x000fe20008003858 */
[----:B------:R-:W-:Y:S02]  /*1bf80*/  IADD3 R5, P4, R5, UR7, RZ ;  /* 0x0000000705057c10 */ /* 0x000fe4000ff9e0ff */
[----:B------:R-:W-:Y:S01]  /*1bf90*/  IADD3.X R6, R6, UR4, RZ, P5, !PT ;  /* 0x0000000406067c10 */ /* 0x000fe2000affe4ff */
[----:B------:R0:W-:Y:S01]  /*1bfa0*/  STL [R1+0x2e0], R240 ;  /* 0x0002e0f001007387 */ /* 0x0001e20000100800 */
[----:B------:R-:W-:Y:S02]  /*1bfb0*/  IADD3 R7, P5, R7, UR7, RZ ;  /* 0x0000000707077c10 */ /* 0x000fe4000ffbe0ff */
[----:B------:R-:W-:Y:S01]  /*1bfc0*/  IADD3.X R8, R8, UR4, RZ, P6, !PT ;  /* 0x0000000408087c10 */ /* 0x000fe2000b7fe4ff */
[----:B------:R1:W-:Y:S01]  /*1bfd0*/  STL [R1+0x304], R4 ;  /* 0x0003040401007387 */ /* 0x0003e20000100800 */
[----:B------:R-:W-:Y:S02]  /*1bfe0*/  IADD3 R9, P6, R9, UR7, RZ ;  /* 0x0000000709097c10 */ /* 0x000fe4000ffde0ff */
[----:B------:R-:W-:Y:S01]  /*1bff0*/  IADD3.X R10, R10, UR4, RZ, P1, !PT ;  /* 0x000000040a0a7c10 */ /* 0x000fe20008ffe4ff */
[----:B------:R1:W-:Y:S01]  /*1c000*/  STL [R1+0x2d8], R5 ;  /* 0x0002d80501007387 */ /* 0x0003e20000100800 */
[----:B------:R-:W-:-:S02]  /*1c010*/  IADD3 R11, P1, R11, UR7, RZ ;  /* 0x000000070b0b7c10 */ /* 0x000fc4000ff3e0ff */
[----:B------:R-:W-:Y:S01]  /*1c020*/  IADD3.X R12, R12, UR4, RZ, P2, !PT ;  /* 0x000000040c0c7c10 */ /* 0x000fe200097fe4ff */
        /* <DEDUP_REMOVED lines=18> */
[----:B------:R2:W-:Y:S01]  /*1c150*/  STL [R1+0x2b0], R15 ;  /* 0x0002b00f01007387 */ /* 0x0005e20000100800 */
[----:B------:R-:W-:-:S03]  /*1c160*/  IADD3.X R22, R22, UR4, RZ, P1, !PT ;  /* 0x0000000416167c10 */ /* 0x000fc60008ffe4ff */
[----:B------:R2:W-:Y:S01]  /*1c170*/  STL [R1+0x2d4], R16 ;  /* 0x0002d41001007387 */ /* 0x0005e20000100800 */
[----:B---3--:R-:W-:-:S03]  /*1c180*/  IADD3 R23, P1, R23, UR7, RZ ;  /* 0x0000000717177c10 */ /* 0x008fc6000ff3e0ff */
[----:B------:R3:W-:Y:S01]  /*1c190*/  STL [R1+0x2a8], R17 ;  /* 0x0002a81101007387 */ /* 0x0007e20000100800 */
[----:B------:R-:W-:-:S03]  /*1c1a0*/  IADD3.X R0, R0, UR4, RZ, P2, !PT ;  /* 0x0000000400007c10 */ /* 0x000fc600097fe4ff */
[----:B------:R3:W-:Y:S01]  /*1c1b0*/  STL [R1+0x2cc], R18 ;  /* 0x0002cc1201007387 */ /* 0x0007e20000100800 */
[----:B------:R-:W-:-:S03]  /*1c1c0*/  IADD3 R3, P2, R3, UR7, RZ ;  /* 0x0000000703037c10 */ /* 0x000fc6000ff5e0ff */
[----:B------:R3:W-:Y:S04]  /*1c1d0*/  STL [R1+0x2a0], R19 ;  /* 0x0002a01301007387 */ /* 0x0007e80000100800 */
[----:B------:R3:W-:Y:S01]  /*1c1e0*/  STL [R1+0x2c4], R20 ;  /* 0x0002c41401007387 */ /* 0x0007e20000100800 */
[----:B------:R-:W-:-:S03]  /*1c1f0*/  IADD3.X R2, R2, UR4, RZ, P3, !PT ;  /* 0x0000000402027c10 */ /* 0x000fc60009ffe4ff */
[----:B------:R3:W-:Y:S04]  /*1c200*/  STL [R1+0x298], R21 ;  /* 0x0002981501007387 */ /* 0x0007e80000100800 */
[----:B------:R3:W-:Y:S04]  /*1c210*/  STL [R1+0x2bc], R22 ;  /* 0x0002bc1601007387 */ /* 0x0007e80000100800 */
[----:B------:R3:W-:Y:S04]  /*1c220*/  STL [R1+0x290], R23 ;  /* 0x0002901701007387 */ /* 0x0007e80000100800 */
[----:B0-----:R-:W3:Y:S04]  /*1c230*/  LDL.LU R240, [R1+0x280] ;  /* 0x0002800001f07983 */ /* 0x001ee80000300800 */
        /* <DEDUP_REMOVED lines=10> */
[----:B-1----:R-:W3:Y:S04]  /*1c2e0*/  LDL.LU R4, [R1+0x260] ;  /* 0x0002600001047983 */ /* 0x002ee80000300800 */
        /* <DEDUP_REMOVED lines=9> */
[----:B------:R-:W4:Y:S01]  /*1c380*/  LDL.LU R14, [R1+0x238] ;  /* 0x00023800010e7983 */ /* 0x000f220000300800 */
[----:B------:R-:W-:-:S03]  /*1c390*/  WARPGROUP.DEPBAR.LE gsb0, 0x0 ;  /* 0x00008000000079c5 */ /* 0x000fc60000010000 */
[----:B--2---:R-:W2:Y:S01]  /*1c3a0*/  LDL.LU R15, [R1+0x25c] ;  /* 0x00025c00010f7983 */ /* 0x004ea20000300800 */
[----:B------:R-:W-:-:S03]  /*1c3b0*/  WARPGROUP.ARRIVE ;  /* 0x00000000000079c5 */ /* 0x000fc60000000000 */
[----:B------:R-:W2:Y:S04]  /*1c3c0*/  LDL.LU R16, [R1+0x230] ;  /* 0x0002300001107983 */ /* 0x000ea80000300800 */
[----:B---3--:R-:W3:Y:S04]  /*1c3d0*/  LDL.LU R17, [R1+0x254] ;  /* 0x0002540001117983 */ /* 0x008ee80000300800 */
[----:B------:R-:W3:Y:S04]  /*1c3e0*/  LDL.LU R18, [R1+0x228] ;  /* 0x0002280001127983 */ /* 0x000ee80000300800 */
[----:B------:R-:W3:Y:S01]  /*1c3f0*/  LDL.LU R19, [R1+0x24c] ;  /* 0x00024c0001137983 */ /* 0x000ee20000300800 */
[----:B------:R-:W-:-:S03]  /*1c400*/  UMOV UR42, UR14 ;  /* 0x0000000e002a7c82 */ /* 0x000fc60008000000 */
[----:B------:R-:W3:Y:S01]  /*1c410*/  LDL.LU R20, [R1+0x220] ;  /* 0x0002200001147983 */ /* 0x000ee20000300800 */
[----:B------:R-:W-:Y:S02]  /*1c420*/  UMOV UR43, UR15 ;  /* 0x0000000f002b7c82 */ /* 0x000fe40008000000 */
[----:B------:R-:W-:Y:S01]  /*1c430*/  QGMMA.64x64x32.F32.E5M2.E5M2 R56, gdesc[UR40], R56, gsb0 ;  /* 0x00e00000283879f3 */ /* 0x000fe20008003838 */
[----:B------:R-:W3:Y:S04]  /*1c440*/  LDL.LU R21, [R1+0x244] ;  /* 0x0002440001157983 */ /* 0x000ee80000300800 */
[----:B------:R-:W3:Y:S04]  /*1c450*/  LDL.LU R22, [R1+0x23c] ;  /* 0x00023c0001167983 */ /* 0x000ee80000300800 */
[----:B------:R-:W3:Y:S04]  /*1c460*/  LDL.LU R23, [R1+0x234] ;  /* 0x0002340001177983 */ /* 0x000ee80000300800 */
[----:B0-----:R-:W3:Y:S04]  /*1c470*/  LDL.LU R0, [R1+0x22c] ;  /* 0x00022c0001007983 */ /* 0x001ee80000300800 */
[----:B------:R-:W3:Y:S04]  /*1c480*/  LDL.LU R3, [R1+0x224] ;  /* 0x0002240001037983 */ /* 0x000ee80000300800 */
[----:B------:R-:W3:Y:S01]  /*1c490*/  LDL.LU R2, [R1+0x21c] ;  /* 0x00021c0001027983 */ /* 0x000ee20000300800 */
[----:B------:R-:W-:Y:S01]  /*1c4a0*/  UMOV UR46, UR10 ;  /* 0x0000000a002e7c82 */ /* 0x000fe20008000000 */
[----:B------:R-:W-:Y:S01]  /*1c4b0*/  UMOV UR47, UR11 ;  /* 0x0000000b002f7c82 */ /* 0x000fe20008000000 */
[----:B------:R-:W-:-:S02]  /*1c4c0*/  WARPGROUP.DEPBAR.LE gsb0, 0x0 ;  /* 0x00008000000079c5 */ /* 0x000fc40000010000 */
        /* <DEDUP_REMOVED lines=9> */
[----:B------:R-:W-:-:S05]  /*1c560*/  IADD3 R240, P3, R240, UR7, RZ ;  /* 0x00000007f0f07c10 */ /* 0x000fca000ff7e0ff */
[----:B------:R0:W-:Y:S01]  /*1c570*/  STL [R1+0x280], R240 ;  /* 0x000280f001007387 */ /* 0x0001e20000100800 */
[----:B------:R-:W-:-:S03]  /*1c580*/  IADD3.X R241, R241, UR4, RZ, P4, !PT ;  /* 0x00000004f1f17c10 */ /* 0x000fc6000a7fe4ff */
[----:B0-----:R0:W5:Y:S01]  /*1c590*/  LDL.LU R240, [R1+0xbac] ;  /* 0x000bac0001f07983 */ /* 0x0011620000300800 */
[----:B------:R-:W-:-:S03]  /*1c5a0*/  IADD3 R242, P4, R242, UR7, RZ ;  /* 0x00000007f2f27c10 */ /* 0x000fc6000ff9e0ff */
[----:B------:R1:W-:Y:S01]  /*1c5b0*/  STL [R1+0x2a4], R241 ;  /* 0x0002a4f101007387 */ /* 0x0003e20000100800 */
[----:B------:R-:W-:Y:S01]  /*1c5c0*/  IADD3.X R243, R243, UR4, RZ, P5, !PT ;  /* 0x00000004f3f37c10 */ /* 0x000fe2000affe4ff */
[----:B------:R-:W-:Y:S02]  /*1c5d0*/  WARPGROUP.DEPBAR.LE gsb0, 0x0 ;  /* 0x00008000000079c5 */ /* 0x000fe40000010000 */
[----:B------:R-:W-:Y:S01]  /*1c5e0*/  WARPGROUP.ARRIVE ;  /* 0x00000000000079c5 */ /* 0x000fe20000000000 */
[----:B-1----:R0:W5:Y:S05]  /*1c5f0*/  LDL.LU R241, [R1+0xba8] ;  /* 0x000ba80001f17983 */ /* 0x00216a0000300800 */
[----:B------:R-:W-:Y:S01]  /*1c600*/  QGMMA.64x64x32.F32.E5M2.E5M2 R24, gdesc[UR52], R24, gsb0 ;  /* 0x00e00000341879f3 */ /* 0x000fe20008003818 */
[----:B------:R-:W-:Y:S01]  /*1c610*/  IADD3 R244, P5, R244, UR7, RZ ;  /* 0x00000007f4f47c10 */ /* 0x000fe2000ffbe0ff */
[----:B------:R1:W-:Y:S01]  /*1c620*/  STL [R1+0x278], R242 ;  /* 0x000278f201007387 */ /* 0x0003e20000100800 */
[----:B------:R-:W-:-:S02]  /*1c630*/  IADD3.X R245, R245, UR4, RZ, P6, !PT ;  /* 0x00000004f5f57c10 */ /* 0x000fc4000b7fe4ff */
[----:B------:R-:W-:Y:S02]  /*1c640*/  IADD3 R246, P6, R246, UR7, RZ ;  /* 0x00000007f6f67c10 */ /* 0x000fe4000ffde0ff */
[----:B------:R-:W-:Y:S01]  /*1c650*/  IADD3.X R247, R247, UR4, RZ, P1, !PT ;  /* 0x00000004f7f77c10 */ /* 0x000fe20008ffe4ff */
[----:B-1----:R0:W5:Y:S04]  /*1c660*/  LDL.LU R242, [R1+0xba4] ;  /* 0x000ba40001f27983 */ /* 0x0021680000300800 */
[----:B------:R1:W-:Y:S01]  /*1c670*/  STL [R1+0x29c], R243 ;  /* 0x00029cf301007387 */ /* 0x0003e20000100800 */
[----:B------:R-:W-:Y:S02]  /*1c680*/  IADD3 R4, P1, R4, UR7, RZ ;  /* 0x0000000704047c10 */ /* 0x000fe4000ff3e0ff */
[----:B------:R-:W-:Y:S01]  /*1c690*/  IADD3.X R5, R5, UR4, RZ, P2, !PT ;  /* 0x0000000405057c10 */ /* 0x000fe200097fe4ff */
[----:B-1----:R0:W5:Y:S04]  /*1c6a0*/  LDL.LU R243, [R1+0xba0] ;  /* 0x000ba00001f37983 */ /* 0x0021680000300800 */
[----:B------:R1:W-:Y:S01]  /*1c6b0*/  STL [R1+0x270], R244 ;  /* 0x000270f401007387 */ /* 0x0003e20000100800 */
[----:B------:R-:W-:-:S02]  /*1c6c0*/  IADD3 R6, P2, R6, UR7, RZ ;  /* 0x0000000706067c10 */ /* 0x000fc4000ff5e0ff */
        /* <DEDUP_REMOVED lines=11> */
[----:B----4-:R-:W-:Y:S02]  /*1c780*/  IADD3 R12, P5, R12, UR7, RZ ;  /* 0x000000070c0c7c10 */ /* 0x010fe4000ffbe0ff */
[----:B------:R-:W-:Y:S01]  /*1c790*/  IADD3.X R13, R13, UR4, RZ, P6, !PT ;  /* 0x000000040d0d7c10 */ /* 0x000fe2000b7fe4ff */
[----:B-1----:R0:W5:Y:S04]  /*1c7a0*/  LDL.LU R247, [R1+0xb90] ;  /* 0x000b900001f77983 */ /* 0x0021680000300800 */
[----:B------:R0:W-:Y:S04]  /*1c7b0*/  STL [R1+0x260], R4 ;  /* 0x0002600401007387 */ /* 0x0001e80000100800 */
[----:B------:R0:W-:Y:S01]  /*1c7c0*/  STL [R1+0x284], R5 ;  /* 0x0002840501007387 */ /* 0x0001e20000100800 */
[----:B------:R-:W-:-:S03]  /*1c7d0*/  IADD3 R14, P6, R14, UR7, RZ ;  /* 0x000000070e0e7c10 */ /* 0x000fc6000ffde0ff */
[----:B------:R0:W-:Y:S01]  /*1c7e0*/  STL [R1+0x258], R6 ;  /* 0x0002580601007387 */ /* 0x0001e20000100800 */
[----:B--2---:R-:W-:-:S03]  /*1c7f0*/  IADD3.X R15, R15, UR4, RZ, P1, !PT ;  /* 0x000000040f0f7c10 */ /* 0x004fc60008ffe4ff */
[----:B------:R0:W-:Y:S01]  /*1c800*/  STL [R1+0x27c], R7 ;  /* 0x00027c0701007387 */ /* 0x0001e20000100800 */
[----:B------:R-:W-:-:S03]  /*1c810*/  IADD3 R16, P1, R16, UR7, RZ ;  /* 0x0000000710107c10 */ /* 0x000fc6000ff3e0ff */
[----:B------:R0:W-:Y:S01]  /*1c820*/  STL [R1+0x250], R8 ;  /* 0x0002500801007387 */ /* 0x0001e20000100800 */
[----:B---3--:R-:W-:-:S03]  /*1c830*/  IADD3.X R17, R17, UR4, RZ, P2, !PT ;  /* 0x0000000411117c10 */ /* 0x008fc600097fe4ff */
        /* <DEDUP_REMOVED lines=18> */
[----:B------:R0:W-:Y:S04]  /*1c960*/  STL [R1+0x228], R18 ;  /* 0x0002281201007387 */ /* 0x0001e80000100800 */
[----:B------:R0:W-:Y:S04]  /*1c970*/  STL [R1+0x24c], R19 ;  /* 0x00024c1301007387 */ /* 0x0001e80000100800 */
[----:B------:R0:W-:Y:S04]  /*1c980*/  STL [R1+0x220], R20 ;  /* 0x0002201401007387 */ /* 0x0001e80000100800 */
[----:B------:R0:W-:Y:S04]  /*1c990*/  STL [R1+0x244], R21 ;  /* 0x0002441501007387 */ /* 0x0001e80000100800 */
[----:B------:R0:W-:Y:S04]  /*1c9a0*/  STL [R1+0x23c], R22 ;  /* 0x00023c1601007387 */ /* 0x0001e80000100800 */
[----:B------:R0:W-:Y:S04]  /*1c9b0*/  STL [R1+0x234], R23 ;  /* 0x0002341701007387 */ /* 0x0001e80000100800 */
[----:B------:R0:W-:Y:S04]  /*1c9c0*/  STL [R1+0x21c], R2 ;  /* 0x00021c0201007387 */ /* 0x0001e80000100800 */
[----:B------:R0:W-:Y:S04]  /*1c9d0*/  STL [R1+0x22c], R0 ;  /* 0x00022c0001007387 */ /* 0x0001e80000100800 */
[----:B------:R0:W-:Y:S01]  /*1c9e0*/  STL [R1+0x224], R3 ;  /* 0x0002240301007387 */ /* 0x0001e20000100800 */
[----:B------:R-:W-:-:S02]  /*1c9f0*/  WARPGROUP.DEPBAR.LE gsb0, 0x0 ;  /* 0x00008000000079c5 */ /* 0x000fc40000010000 */
[----:B------:R-:W-:Y:S05]  /*1ca00*/  @P0 BRA `(.L_x_2) ;  /* 0xfffffec000840947 */ /* 0x000fea000383ffff */
.L_x_1:
[----:B------:R1:W-:Y:S01]  /*1ca10*/  STL [R1+0xb9c], R52 ;  /* 0x000b9c3401007387 */ /* 0x0003e20000100800 */
[----:B------:R-:W-:Y:S01]  /*1ca20*/  F2FP.SATFINITE.E5M2.F32.PACK_AB_MERGE_C R186, R187, R186, RZ ;  /* 0x000000babbba723e */ /* 0x000fe200048060ff */
[----:B------:R-:W-:Y:S01]  /*1ca30*/  ULDC.64 UR24, c[0x0][0x228] ;  /* 0x00008a0000187ab9 */ /* 0x000fe20000000a00 */
[----:B------:R-:W-:Y:S01]  /*1ca40*/  F2FP.SATFINITE.E5M2.F32.PACK_AB_MERGE_C R122, R123, R122, RZ ;  /* 0x0000007a7b7a723e */ /* 0x000fe200048060ff */
[----:B0-----:R-:W2:Y:S01]  /*1ca50*/  LDL.LU R8, [R1+0x4] ;  /* 0x0000040001087983 */ /* 0x001ea20000300800 */
[----:B------:R-:W-:Y:S01]  /*1ca60*/  F2FP.SATFINITE.E5M2.F32.PACK_AB_MERGE_C R184, R185, R184, RZ ;  /* 0x000000b8b9b8723e */ /* 0x000fe200048060ff */
[----:B------:R-:W-:Y:S01]  /*1ca70*/  ULDC UR4, c[0x0][0x244] ;  /* 0x0000910000047ab9 */ /* 0x000fe20000000800 */
[----:B------:R-:W-:Y:S01]  /*1ca80*/  F2FP.SATFINITE.E5M2.F32.PACK_AB_MERGE_C R120, R121, R120, RZ ;  /* 0x000000787978723e */ /* 0x000fe200048060ff */
[----:B------:R-:W-:Y:S01]  /*1ca90*/  ULDC.64 UR6, c[0x0][0x220] ;  /* 0x0000880000067ab9 */ /* 0x000fe20000000a00 */
[----:B------:R-:W-:Y:S01]  /*1caa0*/  F2FP.SATFINITE.E5M2.F32.PACK_AB_MERGE_C R216, R217, R216, RZ ;  /* 0x000000d8d9d8723e */ /* 0x000fe200048060ff */
[----:B-1----:R-:W2:Y:S01]  /*1cab0*/  LDL.LU R52, [R1] ;  /* 0x0000000001347983 */ /* 0x002ea20000300800 */
[----:B------:R-:W-:Y:S01]  /*1cac0*/  F2FP.SATFINITE.E5M2.F32.PACK_AB_MERGE_C R152, R153, R152, RZ ;  /* 0x000000989998723e */ /* 0x000fe200048060ff */
[----:B------:R-:W-:Y:S01]  /*1cad0*/  ULDC.64 UR26, c[0x0][0x228] ;  /* 0x00008a00001a7ab9 */ /* 0x000fe20000000a00 */
[----:B------:R-:W-:Y:S01]  /*1cae0*/  F2FP.SATFINITE.E5M2.F32.PACK_AB_MERGE_C R88, R89, R88, RZ ;  /* 0x000000585958723e */ /* 0x000fe200048060ff */
[----:B------:R0:W-:Y:S01]  /*1caf0*/  STL [R1+0xb98], R53 ;  /* 0x000b983501007387 */ /* 0x0001e20000100800 */
[----:B------:R-:W-:Y:S01]  /*1cb00*/  F2FP.SATFINITE.E5M2.F32.PACK_AB_MERGE_C R26, R27, R26, RZ ;  /* 0x0000001a1b1a723e */ /* 0x000fe200048060ff */
[----:B------:R-:W-:Y:S01]  /*1cb10*/  ULDC.64 UR8, c[0x0][0x220] ;  /* 0x0000880000087ab9 */ /* 0x000fe20000000a00 */
[----:B------:R-:W-:Y:S01]  /*1cb20*/  F2FP.SATFINITE.E5M2.F32.PACK_AB_MERGE_C R24, R25, R24, RZ ;  /* 0x000000181918723e */ /* 0x000fe200048060ff */
[----:B------:R-:W-:Y:S01]  /*1cb30*/  ULDC UR10, c[0x0][0x22c] ;  /* 0x00008b00000a7ab9 */ /* 0x000fe20000000800 */
[----:B------:R-:W-:Y:S01]  /*1cb40*/  F2FP.SATFINITE.E5M2.F32.PACK_AB_MERGE_C R28, R29, R28, RZ ;  /* 0x0000001c1d1c723e */ /* 0x000fe200048060ff */
[----:B------:R-:W-:Y:S01]  /*1cb50*/  ULDC.64 UR20, c[0x0][0x228] ;  /* 0x00008a0000147ab9 */ /* 0x000fe20000000a00 */
[----:B------:R-:W-:Y:S01]  /*1cb60*/  F2FP.SATFINITE.E5M2.F32.PACK_AB_MERGE_C R188, R189, R188, RZ ;  /* 0x000000bcbdbc723e */ /* 0x000fe200048060ff */
[----:B------:R-:W-:Y:S01]  /*1cb70*/  ULDC.64 UR18, c[0x0][0x228] ;  /* 0x00008a0000127ab9 */ /* 0x000fe20000000a00 */
[----:B------:R-:W-:Y:S01]  /*1cb80*/  F2FP.SATFINITE.E5M2.F32.PACK_AB_MERGE_C R124, R125, R124, RZ ;  /* 0x0000007c7d7c723e */ /* 0x000fe200048060ff */
[----:B0-----:R-:W3:Y:S01]  /*1cb90*/  LDL.LU R53, [R1+0x8] ;  /* 0x0000080001357983 */ /* 0x001ee20000300800 */
[----:B------:R-:W-:Y:S01]  /*1cba0*/  F2FP.SATFINITE.E5M2.F32.PACK_AB_MERGE_C R30, R31, R30, RZ ;  /* 0x0000001e1f1e723e */ /* 0x000fe200048060ff */
[----:B------:R-:W-:Y:S01]  /*1cbb0*/  ULDC.64 UR16, c[0x0][0x228] ;  /* 0x00008a0000107ab9 */ /* 0x000fe20000000a00 */
[----:B------:R-:W-:Y:S01]  /*1cbc0*/  F2FP.SATFINITE.E5M2.F32.PACK_AB_MERGE_C R154, R155, R154, RZ ;  /* 0x0000009a9b9a723e */ /* 0x000fe200048060ff */
[----:B------:R-:W3:Y:S01]  /*1cbd0*/  LDL.LU R6, [R1+0xc] ;  /* 0x00000c0001067983 */ /* 0x000ee20000300800 */
[----:B------:R-:W-:Y:S01]  /*1cbe0*/  F2FP.SATFINITE.E5M2.F32.PACK_AB_MERGE_C R220, R221, R220, RZ ;  /* 0x000000dcdddc723e */ /* 0x000fe200048060ff */
[----:B------:R-:W-:Y:S01]  /*1cbf0*/  ULDC.64 UR14, c[0x0][0x228] ;  /* 0x00008a00000e7ab9 */ /* 0x000fe20000000a00 */
[----:B------:R-:W-:Y:S01]  /*1cc00*/  F2FP.SATFINITE.E5M2.F32.PACK_AB_MERGE_C R156, R157, R156, RZ ;  /* 0x0000009c9d9c723e */ /* 0x000fe200048060ff */
[----:B------:R0:W-:Y:S01]  /*1cc10*/  STL [R1+0xb94], R54 ;  /* 0x000b943601007387 */ /* 0x0001e20000100800 */
[----:B------:R-:W-:Y:S01]  /*1cc20*/  F2FP.SATFINITE.E5M2.F32.PACK_AB_MERGE_C R92, R93, R92, RZ ;  /* 0x0000005c5d5c723e */ /* 0x000fe200048060ff */
[----:B------:R-:W-:Y:S01]  /*1cc30*/  ULDC.64 UR12, c[0x0][0x228] ;  /* 0x00008a00000c7ab9 */ /* 0x000fe20000000a00 */
[----:B------:R-:W-:Y:S01]  /*1cc40*/  F2FP.SATFINITE.E5M2.F32.PACK_AB_MERGE_C R192, R193, R192, RZ ;  /* 0x000000c0c1c0723e */ /* 0x000fe200048060ff */
[----:B------:R-:W-:Y:S01]  /*1cc50*/  ULDC.64 UR22, c[0x0][0x228] ;  /* 0x00008a0000167ab9 */ /* 0x000fe20000000a00 */
[----:B0-----:R-:W4:Y:S04]  /*1cc60*/  LDL.LU R54, [R1+0x10] ;  /* 0x0000100001367983 */ /* 0x001f280000300800 */
[----:B------:R-:W4:Y:S04]  /*1cc70*/  LDL.LU R4, [R1+0x14] ;  /* 0x0000140001047983 */ /* 0x000f280000300800 */
[----:B------:R0:W-:Y:S04]  /*1cc80*/  STL [R1+0xb90], R55 ;  /* 0x000b903701007387 */ /* 0x0001e80000100800 */
[----:B0-----:R-:W4:Y:S04]  /*1cc90*/  LDL.LU R55, [R1+0x18] ;  /* 0x0000180001377983 */ /* 0x001f280000300800 */
        /* <DEDUP_REMOVED lines=25> */
[----:B--2---:R-:W-:-:S03]  /*1ce30*/  F2FP.SATFINITE.E5M2.F32.PACK_AB_MERGE_C R8, R8, R52, RZ ;  /* 0x000000340808723e */ /* 0x004fc600048060ff */
[----:B------:R-:W2:Y:S01]  /*1ce40*/  LDL.LU R52, [R1+0xb9c] ;  /* 0x000b9c0001347983 */ /* 0x000ea20000300800 */
[----:B---3--:R-:W-:-:S03]  /*1ce50*/  F2FP.SATFINITE.E5M2.F32.PACK_AB_MERGE_C R6, R6, R53, RZ ;  /* 0x000000350606723e */ /* 0x008fc600048060ff */
[----:B------:R-:W2:Y:S01]  /*1ce60*/  LDL.LU R53, [R1+0xb98] ;  /* 0x000b980001357983 */ /* 0x000ea20000300800 */
[----:B----4-:R-:W-:-:S03]  /*1ce70*/  F2FP.SATFINITE.E5M2.F32.PACK_AB_MERGE_C R4, R4, R54, RZ ;  /* 0x000000360404723e */ /* 0x010fc600048060ff */
[----:B------:R-:W3:Y:S01]  /*1ce80*/  LDL.LU R54, [R1+0xb94] ;  /* 0x000b940001367983 */ /* 0x000ee20000300800 */
[----:B------:R-:W-:-:S03]  /*1ce90*/  F2FP.SATFINITE.E5M2.F32.PACK_AB_MERGE_C R2, R2, R55, RZ ;  /* 0x000000370202723e */ /* 0x000fc600048060ff */
[----:B------:R-:W3:Y:S01]  /*1cea0*/  LDL.LU R55, [R1+0xb90] ;  /* 0x000b900001377983 */ /* 0x000ee20000300800 */
[----:B------:R-:W-:-:S03]  /*1ceb0*/  F2FP.SATFINITE.E5M2.F32.PACK_AB_MERGE_C R0, R0, R249, RZ ;  /* 0x000000f90000723e */ /* 0x000fc600048060ff */
[----:B------:R-:W4:Y:S01]  /*1cec0*/  LDL.LU R249, [R1+0xb8c] ;  /* 0x000b8c0001f97983 */ /* 0x000f220000300800 */
[----:B------:R-:W-:Y:S02]  /*1ced0*/  LOP3.LUT R122, R122, 0xffff, RZ, 0xc0, !PT ;  /* 0x0000ffff7a7a7812 */ /* 0x000fe400078ec0ff */
[----:B------:R-:W-:Y:S02]  /*1cee0*/  LOP3.LUT R120, R120, 0xffff, RZ, 0xc0, !PT ;  /* 0x0000ffff78787812 */ /* 0x000fe400078ec0ff */
[----:B------:R-:W-:Y:S02]  /*1cef0*/  LOP3.LUT R216, R216, 0xffff, RZ, 0xc0, !PT ;  /* 0x0000ffffd8d87812 */ /* 0x000fe400078ec0ff */
[----:B------:R-:W-:Y:S02]  /*1cf00*/  LOP3.LUT R88, R88, 0xffff, RZ, 0xc0, !PT ;  /* 0x0000ffff58587812 */ /* 0x000fe400078ec0ff */
[----:B------:R-:W-:Y:S02]  /*1cf10*/  LOP3.LUT R124, R124, 0xffff, RZ, 0xc0, !PT ;  /* 0x0000ffff7c7c7812 */ /* 0x000fe400078ec0ff */
[----:B------:R-:W-:-:S02]  /*1cf20*/  F2FP.SATFINITE.E5M2.F32.PACK_AB_MERGE_C R128, R129, R128, RZ ;  /* 0x000000808180723e */ /* 0x000fc400048060ff */
[----:B------:R-:W-:Y:S02]  /*1cf30*/  F2FP.SATFINITE.E5M2.F32.PACK_AB_MERGE_C R3, R3, R251, RZ ;  /* 0x000000fb0303723e */ /* 0x000fe400048060ff */
[----:B------:R-:W-:Y:S02]  /*1cf40*/  F2FP.SATFINITE.E5M2.F32.PACK_AB_MERGE_C R5, R5, R248, RZ ;  /* 0x000000f80505723e */ /* 0x000fe400048060ff */
[----:B------:R-:W3:Y:S01]  /*1cf50*/  LDL.LU R248, [R1+0xec] ;  /* 0x0000ec0001f87983 */ /* 0x000ee20000300800 */
[----:B------:R-:W-:Y:S02]  /*1cf60*/  LOP3.LUT R6, R6, 0xffff, RZ, 0xc0, !PT ;  /* 0x0000ffff06067812 */ /* 0x000fe400078ec0ff */
[----:B------:R-:W-:Y:S02]  /*1cf70*/  LOP3.LUT R8, R8, 0xffff, RZ, 0xc0, !PT ;  /* 0x0000ffff08087812 */ /* 0x000fe400078ec0ff */
[--C-:B------:R-:W-:Y:S02]  /*1cf80*/  PRMT R27, R122, 0x3340, R1.reuse ;  /* 0x000033407a1b7816 */ /* 0x100fe40000000001 */
[----:B------:R-:W-:-:S02]  /*1cf90*/  PRMT R25, R120, 0x3340, R1 ;  /* 0x0000334078197816 */ /* 0x000fc40000000001 */
[----:B------:R-:W-:Y:S02]  /*1cfa0*/  PRMT R29, R88, 0x3340, R1 ;  /* 0x00003340581d7816 */ /* 0x000fe40000000001 */
[----:B------:R-:W-:Y:S02]  /*1cfb0*/  LOP3.LUT R4, R4, 0xffff, RZ, 0xc0, !PT ;  /* 0x0000ffff04047812 */ /* 0x000fe400078ec0ff */
[----:B------:R-:W-:Y:S02]  /*1cfc0*/  F2FP.SATFINITE.E5M2.F32.PACK_AB_MERGE_C R194, R195, R194, RZ ;  /* 0x000000c2c3c2723e */ /* 0x000fe400048060ff */
[----:B------:R-:W-:Y:S02]  /*1cfd0*/  F2FP.SATFINITE.E5M2.F32.PACK_AB_MERGE_C R130, R131, R130, RZ ;  /* 0x000000828382723e */ /* 0x000fe400048060ff */
[----:B------:R-:W-:Y:S02]  /*1cfe0*/  F2FP.SATFINITE.E5M2.F32.PACK_AB_MERGE_C R34, R35, R34, RZ ;  /* 0x000000222322723e */ /* 0x000fe400048060ff */
[----:B------:R-:W-:-:S02]  /*1cff0*/  F2FP.SATFINITE.E5M2.F32.PACK_AB_MERGE_C R48, R49, R48, RZ ;  /* 0x000000303130723e */ /* 0x000fc400048060ff */
[----:B------:R-:W-:Y:S02]  /*1d000*/  F2FP.SATFINITE.E5M2.F32.PACK_AB_MERGE_C R10, R10, R23, RZ ;  /* 0x000000170a0a723e */ /* 0x000fe400048060ff */
[----:B------:R-:W-:Y:S02]  /*1d010*/  LOP3.LUT R23, R152, 0xffff, RZ, 0xc0, !PT ;  /* 0x0000ffff98177812 */ /* 0x000fe400078ec0ff */
[----:B------:R-:W-:Y:S02]  /*1d020*/  F2FP.SATFINITE.E5M2.F32.PACK_AB_MERGE_C R40, R41, R40, RZ ;  /* 0x000000282928723e */ /* 0x000fe400048060ff */
[----:B------:R-:W-:Y:S02]  /*1d030*/  LOP3.LUT R220, R220, 0xffff, RZ, 0xc0, !PT ;  /* 0x0000ffffdcdc7812 */ /* 0x000fe400078ec0ff */
[----:B------:R-:W-:Y:S02]  /*1d040*/  F2FP.SATFINITE.E5M2.F32.PACK_AB_MERGE_C R11, R11, R22, RZ ;  /* 0x000000160b0b723e */ /* 0x000fe400048060ff */
[----:B------:R-:W-:-:S02]  /*1d050*/  LOP3.LUT R92, R92, 0xffff, RZ, 0xc0, !PT ;  /* 0x0000ffff5c5c7812 */ /* 0x000fc400078ec0ff */
[----:B------:R-:W-:Y:S02]  /*1d060*/  F2FP.SATFINITE.E5M2.F32.PACK_AB_MERGE_C R42, R43, R42, RZ ;  /* 0x0000002a2b2a723e */ /* 0x000fe400048060ff */
[----:B------:R-:W-:Y:S02]  /*1d070*/  LOP3.LUT R192, R192, 0xffff, RZ, 0xc0, !PT ;  /* 0x0000ffffc0c07812 */ /* 0x000fe400078ec0ff */
[----:B------:R-:W-:Y:S02]  /*1d080*/  F2FP.SATFINITE.E5M2.F32.PACK_AB_MERGE_C R12, R12, R21, RZ ;  /* 0x000000150c0c723e */ /* 0x000fe400048060ff */
[----:B------:R-:W-:Y:S02]  /*1d090*/  LOP3.LUT R21, R184, 0xffff, RZ, 0xc0, !PT ;  /* 0x0000ffffb8157812 */ /* 0x000fe400078ec0ff */
[----:B------:R-:W-:Y:S02]  /*1d0a0*/  F2FP.SATFINITE.E5M2.F32.PACK_AB_MERGE_C R38, R39, R38, RZ ;  /* 0x000000262726723e */ /* 0x000fe400048060ff */
[----:B------:R-:W-:-:S02]  /*1d0b0*/  F2FP.SATFINITE.E5M2.F32.PACK_AB_MERGE_C R196, R197, R196, RZ ;  /* 0x000000c4c5c4723e */ /* 0x000fc400048060ff */
[----:B------:R-:W-:Y:S02]  /*1d0c0*/  F2FP.SATFINITE.E5M2.F32.PACK_AB_MERGE_C R13, R13, R20, RZ ;  /* 0x000000140d0d723e */ /* 0x000fe400048060ff */
[----:B------:R-:W-:Y:S02]  /*1d0d0*/  F2FP.SATFINITE.E5M2.F32.PACK_AB_MERGE_C R132, R133, R132, RZ ;  /* 0x000000848584723e */ /* 0x000fe400048060ff */
[----:B------:R-:W-:Y:S02]  /*1d0e0*/  F2FP.SATFINITE.E5M2.F32.PACK_AB_MERGE_C R46, R47, R46, RZ ;  /* 0x0000002e2f2e723e */ /* 0x000fe400048060ff */
[----:B------:R-:W-:Y:S02]  /*1d0f0*/  F2FP.SATFINITE.E5M2.F32.PACK_AB_MERGE_C R228, R229, R228, RZ ;  /* 0x000000e4e5e4723e */ /* 0x000fe400048060ff */
        /* <DEDUP_REMOVED lines=9> */
[----:B------:R-:W0:Y:S01]  /*1d190*/  S2R R17, SR_TID.X ;  /* 0x0000000000117919 */ /* 0x000e220000002100 */
[----:B------:R-:W-:Y:S02]  /*1d1a0*/  LOP3.LUT R19, R186, 0xffff, RZ, 0xc0, !PT ;  /* 0x0000ffffba137812 */ /* 0x000fe400078ec0ff */
[----:B------:R-:W-:Y:S02]  /*1d1b0*/  PRMT R22, R8, 0x3340, R21 ;  /* 0x0000334008167816 */ /* 0x000fe40000000015 */
[----:B------:R-:W-:Y:S02]  /*1d1c0*/  PRMT R20, R6, 0x3340, R19 ;  /* 0x0000334006147816 */ /* 0x000fe40000000013 */
[----:B------:R-:W-:Y:S02]  /*1d1d0*/  PRMT R18, R216, 0x3340, R23 ;  /* 0x00003340d8127816 */ /* 0x000fe40000000017 */
[----:B------:R-:W-:-:S02]  /*1d1e0*/  PRMT R20, R20, 0x5410, R27 ;  /* 0x0000541014147816 */ /* 0x000fc4000000001b */
[----:B------:R-:W-:Y:S02]  /*1d1f0*/  PRMT R22, R22, 0x5410, R25 ;  /* 0x0000541016167816 */ /* 0x000fe40000000019 */
[----:B------:R-:W-:Y:S02]  /*1d200*/  LOP3.LUT R27, R2, 0xffff, RZ, 0xc0, !PT ;  /* 0x0000ffff021b7812 */ /* 0x000fe400078ec0ff */
[----:B------:R-:W-:Y:S02]  /*1d210*/  PRMT R18, R18, 0x5410, R29 ;  /* 0x0000541012127816 */ /* 0x000fe4000000001d */
[----:B------:R-:W-:Y:S02]  /*1d220*/  LOP3.LUT R29, R188, 0xffff, RZ, 0xc0, !PT ;  /* 0x0000ffffbc1d7812 */ /* 0x000fe400078ec0ff */
[----:B------:R-:W-:Y:S02]  /*1d230*/  LOP3.LUT R49, R156, 0xffff, RZ, 0xc0, !PT ;  /* 0x0000ffff9c317812 */ /* 0x000fe400078ec0ff */
[----:B------:R-:W-:-:S02]  /*1d240*/  PRMT R35, R4, 0x3340, R29 ;  /* 0x0000334004237816 */ /* 0x000fc4000000001d */
[----:B------:R-:W-:Y:S02]  /*1d250*/  LOP3.LUT R41, R0, 0xffff, RZ, 0xc0, !PT ;  /* 0x0000ffff00297812 */ /* 0x000fe400078ec0ff */
[----:B------:R-:W-:Y:S02]  /*1d260*/  LOP3.LUT R128, R128, 0xffff, RZ, 0xc0, !PT ;  /* 0x0000ffff80807812 */ /* 0x000fe400078ec0ff */
[----:B------:R-:W-:Y:S02]  /*1d270*/  F2FP.SATFINITE.E5M2.F32.PACK_AB_MERGE_C R98, R99, R98, RZ ;  /* 0x000000626362723e */ /* 0x000fe400048060ff */
[----:B------:R-:W-:Y:S02]  /*1d280*/  F2FP.SATFINITE.E5M2.F32.PACK_AB_MERGE_C R84, R85, R84, RZ ;  /* 0x000000545554723e */ /* 0x000fe400048060ff */
[----:B------:R-:W-:Y:S01]  /*1d290*/  F2FP.SATFINITE.E5M2.F32.PACK_AB_MERGE_C R218, R219, R218, RZ ;  /* 0x000000dadbda723e */ /* 0x000fe200048060ff */
[----:B0-----:R-:W-:Y:S01]  /*1d2a0*/  IMAD.SHL.U32 R2, R17, 0x10, RZ ;  /* 0x0000001011027824 */ /* 0x001fe200078e00ff */
[----:B------:R-:W-:Y:S01]  /*1d2b0*/  F2FP.SATFINITE.E5M2.F32.PACK_AB_MERGE_C R90, R91, R90, RZ ;  /* 0x0000005a5b5a723e */ /* 0x000fe200048060ff */
[----:B------:R-:W-:Y:S01]  /*1d2c0*/  IMAD.SHL.U32 R25, R17, 0x40, RZ ;  /* 0x0000004011197824 */ /* 0x000fe200078e00ff */
[----:B------:R-:W-:-:S02]  /*1d2d0*/  F2FP.SATFINITE.E5M2.F32.PACK_AB_MERGE_C R66, R67, R66, RZ ;  /* 0x000000424342723e */ /* 0x000fc400048060ff */
[----:B------:R-:W-:Y:S02]  /*1d2e0*/  LOP3.LUT R2, R2, 0xf0, RZ, 0xc0, !PT ;  /* 0x000000f002027812 */ /* 0x000fe400078ec0ff */
[----:B------:R-:W-:Y:S02]  /*1d2f0*/  LOP3.LUT R25, R25, 0x400, RZ, 0xc0, !PT ;  /* 0x0000040019197812 */ /* 0x000fe400078ec0ff */
[----:B------:R-:W-:Y:S02]  /*1d300*/  LOP3.LUT R43, R3, 0xffff, RZ, 0xc0, !PT ;  /* 0x0000ffff032b7812 */ /* 0x000fe400078ec0ff */
[----:B------:R-:W-:Y:S02]  /*1d310*/  LOP3.LUT R194, R194, 0xffff, RZ, 0xc0, !PT ;  /* 0x0000ffffc2c27812 */ /* 0x000fe400078ec0ff */
[----:B------:R-:W-:Y:S02]  /*1d320*/  LOP3.LUT R130, R130, 0xffff, RZ, 0xc0, !PT ;  /* 0x0000ffff82827812 */ /* 0x000fe400078ec0ff */
[----:B------:R-:W-:-:S02]  /*1d330*/  IADD3 R39, R25, UR58, R2 ;  /* 0x0000003a19277c10 */ /* 0x000fc4000fffe002 */
[----:B------:R-:W-:Y:S02]  /*1d340*/  PRMT R0, R92, 0x3340, R1 ;  /* 0x000033405c007816 */ /* 0x000fe40000000001 */
[----:B------:R-:W-:Y:S02]  /*1d350*/  PRMT R47, R220, 0x3340, R49 ;  /* 0x00003340dc2f7816 */ /* 0x000fe40000000031 */
[----:B------:R-:W-:Y:S02]  /*1d360*/  PRMT R3, R41, 0x3340, R192 ;  /* 0x0000334029037816 */ /* 0x000fe400000000c0 */
[----:B------:R-:W-:Y:S02]  /*1d370*/  PRMT R156, R130, 0x3340, R1 ;  /* 0x00003340829c7816 */ /* 0x000fe40000000001 */
[----:B------:R-:W-:Y:S02]  /*1d380*/  LOP3.LUT R5, R5, 0xffff, RZ, 0xc0, !PT ;  /* 0x0000ffff05057812 */ /* 0x000fe400078ec0ff */
[----:B------:R-:W-:-:S02]  /*1d390*/  LOP3.LUT R196, R196, 0xffff, RZ, 0xc0, !PT ;  /* 0x0000ffffc4c47812 */ /* 0x000fc400078ec0ff */
[----:B------:R-:W-:Y:S02]  /*1d3a0*/  LOP3.LUT R132, R132, 0xffff, RZ, 0xc0, !PT ;  /* 0x0000ffff84847812 */ /* 0x000fe400078ec0ff */
[----:B------:R-:W-:Y:S02]  /*1d3b0*/  PRMT R47, R47, 0x5410, R0 ;  /* 0x000054102f2f7816 */ /* 0x000fe40000000000 */
[----:B------:R-:W-:Y:S02]  /*1d3c0*/  F2FP.SATFINITE.E5M2.F32.PACK_AB_MERGE_C R82, R83, R82, RZ ;  /* 0x000000525352723e */ /* 0x000fe400048060ff */
[----:B------:R-:W-:Y:S02]  /*1d3d0*/  LOP3.LUT R228, R228, 0xffff, RZ, 0xc0, !PT ;  /* 0x0000ffffe4e47812 */ /* 0x000fe400078ec0ff */
[----:B------:R-:W-:Y:S02]  /*1d3e0*/  LOP3.LUT R85, R164, 0xffff, RZ, 0xc0, !PT ;  /* 0x0000ffffa4557812 */ /* 0x000fe400078ec0ff */
[----:B------:R-:W-:-:S02]  /*1d3f0*/  LOP3.LUT R100, R100, 0xffff, RZ, 0xc0, !PT ;  /* 0x0000ffff64647812 */ /* 0x000fc400078ec0ff */
[----:B------:R-:W-:Y:S02]  /*1d400*/  LOP3.LUT R226, R226, 0xffff, RZ, 0xc0, !PT ;  /* 0x0000ffffe2e27812 */ /* 0x000fe400078ec0ff */
[----:B------:R-:W-:Y:S02]  /*1d410*/  LOP3.LUT R67, R162, 0xffff, RZ, 0xc0, !PT ;  /* 0x0000ffffa2437812 */ /* 0x000fe400078ec0ff */
[----:B------:R-:W-:Y:S02]  /*1d420*/  LOP3.LUT R98, R98, 0xffff, RZ, 0xc0, !PT ;  /* 0x0000ffff62627812 */ /* 0x000fe400078ec0ff */
[----:B------:R-:W-:Y:S02]  /*1d430*/  LOP3.LUT R83, R10, 0xffff, RZ, 0xc0, !PT ;  /* 0x0000ffff0a537812 */ /* 0x000fe400078ec0ff */
[----:B------:R-:W-:Y:S02]  /*1d440*/  LOP3.LUT R202, R202, 0xffff, RZ, 0xc0, !PT ;  /* 0x0000ffffcaca7812 */ /* 0x000fe400078ec0ff */
[----:B------:R-:W-:-:S02]  /*1d450*/  LOP3.LUT R138, R138, 0xffff, RZ, 0xc0, !PT ;  /* 0x0000ffff8a8a7812 */ /* 0x000fc400078ec0ff */
        /* <DEDUP_REMOVED lines=10> */
[----:B------:R-:W-:Y:S02]  /*1d500*/  LOP3.LUT R218, R218, 0xffff, RZ, 0xc0, !PT ;  /* 0x0000ffffdada7812 */ /* 0x000fe400078ec0ff */
[----:B------:R-:W-:-:S02]  /*1d510*/  LOP3.LUT R90, R90, 0xffff, RZ, 0xc0, !PT ;  /* 0x0000ffff5a5a7812 */ /* 0x000fc400078ec0ff */
[----:B------:R-:W-:Y:S02]  /*1d520*/  PRMT R10, R100, 0x3340, R1 ;  /* 0x00003340640a7816 */ /* 0x000fe40000000001 */
[----:B------:R-:W-:Y:S02]  /*1d530*/  PRMT R59, R228, 0x3340, R85 ;  /* 0x00003340e43b7816 */ /* 0x000fe40000000055 */
[----:B------:R-:W-:Y:S02]  /*1d540*/  F2FP.SATFINITE.E5M2.F32.PACK_AB_MERGE_C R222, R223, R222, RZ ;  /* 0x000000dedfde723e */ /* 0x000fe400048060ff */
[----:B------:R-:W-:Y:S02]  /*1d550*/  F2FP.SATFINITE.E5M2.F32.PACK_AB_MERGE_C R190, R191, R190, RZ ;  /* 0x000000bebfbe723e */ /* 0x000fe400048060ff */
[----:B------:R-:W-:Y:S02]  /*1d560*/  F2FP.SATFINITE.E5M2.F32.PACK_AB_MERGE_C R158, R159, R158, RZ ;  /* 0x0000009e9f9e723e */ /* 0x000fe400048060ff */
[----:B------:R-:W-:-:S02]  /*1d570*/  F2FP.SATFINITE.E5M2.F32.PACK_AB_MERGE_C R126, R127, R126, RZ ;  /* 0x0000007e7f7e723e */ /* 0x000fc400048060ff */
[----:B------:R-:W-:Y:S02]  /*1d580*/  F2FP.SATFINITE.E5M2.F32.PACK_AB_MERGE_C R94, R95, R94, RZ ;  /* 0x0000005e5f5e723e */ /* 0x000fe400048060ff */
[----:B------:R-:W-:Y:S02]  /*1d590*/  F2FP.SATFINITE.E5M2.F32.PACK_AB_MERGE_C R80, R81, R80, RZ ;  /* 0x000000505150723e */ /* 0x000fe400048060ff */
[----:B------:R-:W-:Y:S02]  /*1d5a0*/  PRMT R61, R83, 0x3340, R202 ;  /* 0x00003340533d7816 */ /* 0x000fe400000000ca */
[----:B------:R-:W-:Y:S02]  /*1d5b0*/  LOP3.LUT R81, R9, 0xffff, RZ, 0xc0, !PT ;  /* 0x0000ffff09517812 */ /* 0x000fe400078ec0ff */
[----:B------:R-:W-:Y:S02]  /*1d5c0*/  LOP3.LUT R200, R200, 0xffff, RZ, 0xc0, !PT ;  /* 0x0000ffffc8c87812 */ /* 0x000fe400078ec0ff */
[----:B------:R-:W-:-:S02]  /*1d5d0*/  LOP3.LUT R136, R136, 0xffff, RZ, 0xc0, !PT ;  /* 0x0000ffff88887812 */ /* 0x000fc400078ec0ff */
[----:B------:R-:W-:Y:S02]  /*1d5e0*/  LOP3.LUT R232, R232, 0xffff, RZ, 0xc0, !PT ;  /* 0x0000ffffe8e87812 */ /* 0x000fe400078ec0ff */
[----:B------:R-:W-:Y:S02]  /*1d5f0*/  LOP3.LUT R93, R168, 0xffff, RZ, 0xc0, !PT ;  /* 0x0000ffffa85d7812 */ /* 0x000fe400078ec0ff */
[----:B------:R-:W-:Y:S02]  /*1d600*/  LOP3.LUT R104, R104, 0xffff, RZ, 0xc0, !PT ;  /* 0x0000ffff68687812 */ /* 0x000fe400078ec0ff */
[----:B------:R-:W-:Y:S02]  /*1d610*/  F2FP.SATFINITE.E5M2.F32.PACK_AB_MERGE_C R204, R205, R204, RZ ;  /* 0x000000cccdcc723e */ /* 0x000fe400048060ff */
[----:B------:R-:W-:Y:S02]  /*1d620*/  F2FP.SATFINITE.E5M2.F32.PACK_AB_MERGE_C R140, R141, R140, RZ ;  /* 0x0000008c8d8c723e */ /* 0x000fe400048060ff */
[----:B------:R-:W-:Y:S01]  /*1d630*/  F2FP.SATFINITE.E5M2.F32.PACK_AB_MERGE_C R32, R33, R32, RZ ;  /* 0x000000202120723e */ /* 0x000fe200048060ff */
[----:B------:R-:W4:Y:S01]  /*1d640*/  LDL.LU R141, [R1+0x118] ;  /* 0x00011800018d7983 */ /* 0x000f220000300800 */
[----:B------:R-:W-:-:S02]  /*1d650*/  LOP3.LUT R91, R12, 0xffff, RZ, 0xc0, !PT ;  /* 0x0000ffff0c5b7812 */ /* 0x000fc400078ec0ff */
[----:B------:R-:W-:Y:S01]  /*1d660*/  LOP3.LUT R206, R206, 0xffff, RZ, 0xc0, !PT ;  /* 0x0000ffffcece7812 */ /* 0x000fe200078ec0ff */
[----:B------:R-:W4:Y:S01]  /*1d670*/  LDL.LU R139, [R1+0x184] ;  /* 0x00018400018b7983 */ /* 0x000f220000300800 */
[----:B------:R-:W-:Y:S02]  /*1d680*/  LOP3.LUT R142, R142, 0xffff, RZ, 0xc0, !PT ;  /* 0x0000ffff8e8e7812 */ /* 0x000fe400078ec0ff */
[----:B------:R-:W-:Y:S01]  /*1d690*/  F2FP.SATFINITE.E5M2.F32.PACK_AB_MERGE_C R236, R237, R236, RZ ;  /* 0x000000ecedec723e */ /* 0x000fe200048060ff */
[----:B------:R-:W4:Y:S01]  /*1d6a0*/  LDL.LU R137, [R1+0x180] ;  /* 0x0001800001897983 */ /* 0x000f220000300800 */
[----:B------:R-:W-:Y:S02]  /*1d6b0*/  F2FP.SATFINITE.E5M2.F32.PACK_AB_MERGE_C R172, R173, R172, RZ ;  /* 0x000000acadac723e */ /* 0x000fe400048060ff */
[----:B------:R-:W-:Y:S02]  /*1d6c0*/  F2FP.SATFINITE.E5M2.F32.PACK_AB_MERGE_C R108, R109, R108, RZ ;  /* 0x0000006c6d6c723e */ /* 0x000fe400048060ff */
[----:B------:R-:W-:-:S02]  /*1d6d0*/  PRMT R152, R90, 0x3340, R1 ;  /* 0x000033405a987816 */ /* 0x000fc40000000001 */
[----:B------:R-:W-:Y:S02]  /*1d6e0*/  PRMT R59, R59, 0x5410, R10 ;  /* 0x000054103b3b7816 */ /* 0x000fe4000000000a */
[----:B------:R-:W-:Y:S02]  /*1d6f0*/  F2FP.SATFINITE.E5M2.F32.PACK_AB_MERGE_C R210, R211, R210, RZ ;  /* 0x000000d2d3d2723e */ /* 0x000fe400048060ff */
[----:B------:R-:W-:Y:S02]  /*1d700*/  F2FP.SATFINITE.E5M2.F32.PACK_AB_MERGE_C R146, R147, R146, RZ ;  /* 0x000000929392723e */ /* 0x000fe400048060ff */
[----:B------:R-:W-:Y:S02]  /*1d710*/  F2FP.SATFINITE.E5M2.F32.PACK_AB_MERGE_C R7, R7, R250, RZ ;  /* 0x000000fa0707723e */ /* 0x000fe400048060ff */
[----:B--2---:R-:W-:Y:S02]  /*1d720*/  F2FP.SATFINITE.E5M2.F32.PACK_AB_MERGE_C R52, R53, R52, RZ ;  /* 0x000000343534723e */ /* 0x004fe400048060ff */
[----:B------:R-:W-:-:S02]  /*1d730*/  PRMT R53, R226, 0x3340, R67 ;  /* 0x00003340e2357816 */ /* 0x000fc40000000043 */
[----:B------:R-:W-:Y:S02]  /*1d740*/  LOP3.LUT R190, R190, 0xffff, RZ, 0xc0, !PT ;  /* 0x0000ffffbebe7812 */ /* 0x000fe400078ec0ff */
[----:B------:R-:W-:Y:S02]  /*1d750*/  LOP3.LUT R126, R126, 0xffff, RZ, 0xc0, !PT ;  /* 0x0000ffff7e7e7812 */ /* 0x000fe400078ec0ff */
[----:B------:R-:W-:Y:S02]  /*1d760*/  LOP3.LUT R222, R222, 0xffff, RZ, 0xc0, !PT ;  /* 0x0000ffffdede7812 */ /* 0x000fe400078ec0ff */
[----:B------:R-:W-:Y:S02]  /*1d770*/  LOP3.LUT R94, R94, 0xffff, RZ, 0xc0, !PT ;  /* 0x0000ffff5e5e7812 */ /* 0x000fe400078ec0ff */
[----:B------:R-:W-:Y:S02]  /*1d780*/  F2FP.SATFINITE.E5M2.F32.PACK_AB_MERGE_C R224, R225, R224, RZ ;  /* 0x000000e0e1e0723e */ /* 0x000fe400048060ff */
[----:B------:R-:W-:-:S02]  /*1d790*/  F2FP.SATFINITE.E5M2.F32.PACK_AB_MERGE_C R198, R199, R198, RZ ;  /* 0x000000c6c7c6723e */ /* 0x000fc400048060ff */
[----:B------:R-:W-:Y:S02]  /*1d7a0*/  F2FP.SATFINITE.E5M2.F32.PACK_AB_MERGE_C R160, R161, R160, RZ ;  /* 0x000000a0a1a0723e */ /* 0x000fe400048060ff */
[----:B------:R-:W-:Y:S02]  /*1d7b0*/  F2FP.SATFINITE.E5M2.F32.PACK_AB_MERGE_C R134, R135, R134, RZ ;  /* 0x000000868786723e */ /* 0x000fe400048060ff */
[----:B------:R-:W-:Y:S01]  /*1d7c0*/  F2FP.SATFINITE.E5M2.F32.PACK_AB_MERGE_C R96, R97, R96, RZ ;  /* 0x000000606160723e */ /* 0x000fe200048060ff */
[----:B------:R-:W2:Y:S01]  /*1d7d0*/  LDL.LU R135, [R1+0x17c] ;  /* 0x00017c0001877983 */ /* 0x000ea20000300800 */
[----:B------:R-:W-:Y:S02]  /*1d7e0*/  F2FP.SATFINITE.E5M2.F32.PACK_AB_MERGE_C R68, R69, R68, RZ ;  /* 0x000000444544723e */ /* 0x000fe400048060ff */
[----:B------:R-:W-:Y:S02]  /*1d7f0*/  PRMT R9, R81, 0x3340, R200 ;  /* 0x0000334051097816 */ /* 0x000fe400000000c8 */
[----:B------:R-:W-:-:S02]  /*1d800*/  PRMT R12, R104, 0x3340, R1 ;  /* 0x00003340680c7816 */ /* 0x000fc40000000001 */
[----:B------:R-:W-:Y:S02]  /*1d810*/  LOP3.LUT R89, R11, 0xffff, RZ, 0xc0, !PT ;  /* 0x0000ffff0b597812 */ /* 0x000fe400078ec0ff */
[----:B------:R-:W-:Y:S02]  /*1d820*/  LOP3.LUT R204, R204, 0xffff, RZ, 0xc0, !PT ;  /* 0x0000ffffcccc7812 */ /* 0x000fe400078ec0ff */
[----:B------:R-:W-:Y:S01]  /*1d830*/  LOP3.LUT R140, R140, 0xffff, RZ, 0xc0, !PT ;  /* 0x0000ffff8c8c7812 */ /* 0x000fe200078ec0ff */
[----:B---3--:R-:W-:-:S05]  /*1d840*/  VIADD R31, R248, 0x3f ;  /* 0x0000003ff81f7836 */ /* 0x008fca0000000000 */
[----:B------:R-:W-:Y:S02]  /*1d850*/  ISETP.GE.AND P0, PT, R31, UR25, PT ;  /* 0x000000191f007c0c */ /* 0x000fe4000bf06270 */
[----:B------:R-:W-:Y:S02]  /*1d860*/  LOP3.LUT R31, R154, 0xffff, RZ, 0xc0, !PT ;  /* 0x0000ffff9a1f7812 */ /* 0x000fe400078ec0ff */
[----:B------:R-:W-:-:S04]  /*1d870*/  PRMT R154, R124, 0x3340, R1 ;  /* 0x000033407c9a7816 */ /* 0x000fc80000000001 */
[----:B------:R-:W-:Y:S02]  /*1d880*/  PRMT R2, R35, 0x5410, R154 ;  /* 0x0000541023027816 */ /* 0x000fe4000000009a */
[--C-:B------:R-:W-:Y:S02]  /*1d890*/  PRMT R154, R128, 0x3340, R1.reuse ;  /* 0x00003340809a7816 */ /* 0x100fe40000000001 */
[----:B------:R-:W-:Y:S02]  /*1d8a0*/  PRMT R35, R43, 0x3340, R194 ;  /* 0x000033402b237816 */ /* 0x000fe400000000c2 */
[----:B------:R-:W-:Y:S02]  /*1d8b0*/  PRMT R0, R3, 0x5410, R154 ;  /* 0x0000541003007816 */ /* 0x000fe4000000009a */
[----:B------:R-:W-:Y:S02]  /*1d8c0*/  PRMT R3, R35, 0x5410, R156 ;  /* 0x0000541023037816 */ /* 0x000fe4000000009c */
[----:B------:R-:W-:-:S02]  /*1d8d0*/  PRMT R156, R132, 0x3340, R1 ;  /* 0x00003340849c7816 */ /* 0x000fc40000000001 */
[----:B------:R-:W-:Y:S02]  /*1d8e0*/  PRMT R35, R5, 0x3340, R196 ;  /* 0x0000334005237816 */ /* 0x000fe400000000c4 */
[--C-:B------:R-:W-:Y:S02]  /*1d8f0*/  PRMT R154, R98, 0x3340, R1.reuse ;  /* 0x00003340629a7816 */ /* 0x100fe40000000001 */
[----:B------:R-:W-:Y:S02]  /*1d900*/  PRMT R35, R35, 0x5410, R156 ;  /* 0x0000541023237816 */ /* 0x000fe4000000009c */
[----:B------:R-:W-:Y:S02]  /*1d910*/  PRMT R156, R138, 0x3340, R1 ;  /* 0x000033408a9c7816 */ /* 0x000fe40000000001 */
[----:B------:R-:W-:Y:S02]  /*1d920*/  F2FP.SATFINITE.E5M2.F32.PACK_AB_MERGE_C R54, R55, R54, RZ ;  /* 0x000000363736723e */ /* 0x000fe400048060ff */
[----:B------:R-:W-:-:S02]  /*1d930*/  PRMT R33, R218, 0x3340, R31 ;  /* 0x00003340da217816 */ /* 0x000fc4000000001f */
[----:B------:R-:W-:Y:S02]  /*1d940*/  LOP3.LUT R55, R158, 0xffff, RZ, 0xc0, !PT ;  /* 0x0000ffff9e377812 */ /* 0x000fe400078ec0ff */
[----:B------:R-:W-:Y:S02]  /*1d950*/  PRMT R53, R53, 0x5410, R154 ;  /* 0x0000541035357816 */ /* 0x000fe4000000009a */
[----:B------:R-:W-:Y:S02]  /*1d960*/  PRMT R10, R61, 0x5410, R156 ;  /* 0x000054103d0a7816 */ /* 0x000fe4000000009c */
[----:B------:R-:W-:Y:S02]  /*1d970*/  PRMT R154, R136, 0x3340, R1 ;  /* 0x00003340889a7816 */ /* 0x000fe40000000001 */
[----:B------:R-:W-:Y:S02]  /*1d980*/  PRMT R61, R232, 0x3340, R93 ;  /* 0x00003340e83d7816 */ /* 0x000fe4000000005d */
[----:B------:R-:W-:-:S02]  /*1d990*/  PRMT R156, R142, 0x3340, R1 ;  /* 0x000033408e9c7816 */ /* 0x000fc40000000001 */
[----:B------:R-:W-:Y:S02]  /*1d9a0*/  PRMT R69, R91, 0x3340, R206 ;  /* 0x000033405b457816 */ /* 0x000fe400000000ce */
[----:B------:R-:W-:Y:S02]  /*1d9b0*/  F2FP.SATFINITE.E5M2.F32.PACK_AB_MERGE_C R208, R209, R208, RZ ;  /* 0x000000d0d1d0723e */ /* 0x000fe400048060ff */
[----:B------:R-:W-:Y:S02]  /*1d9c0*/  F2FP.SATFINITE.E5M2.F32.PACK_AB_MERGE_C R144, R145, R144, RZ ;  /* 0x000000909190723e */ /* 0x000fe400048060ff */
[----:B------:R-:W-:Y:S02]  /*1d9d0*/  F2FP.SATFINITE.E5M2.F32.PACK_AB_MERGE_C R36, R37, R36, RZ ;  /* 0x000000242524723e */ /* 0x000fe400048060ff */
[----:B------:R-:W-:Y:S02]  /*1d9e0*/  F2FP.SATFINITE.E5M2.F32.PACK_AB_MERGE_C R44, R45, R44, RZ ;  /* 0x0000002c2d2c723e */ /* 0x000fe400048060ff */
[----:B------:R-:W-:-:S02]  /*1d9f0*/  PRMT R33, R33, 0x5410, R152 ;  /* 0x0000541021217816 */ /* 0x000fc40000000098 */
[----:B------:R-:W-:Y:S02]  /*1da00*/  LOP3.LUT R236, R236, 0xffff, RZ, 0xc0, !PT ;  /* 0x0000ffffecec7812 */ /* 0x000fe400078ec0ff */
[----:B------:R-:W-:Y:S02]  /*1da10*/  LOP3.LUT R101, R172, 0xffff, RZ, 0xc0, !PT ;  /* 0x0000ffffac657812 */ /* 0x000fe400078ec0ff */
[----:B------:R-:W-:Y:S02]  /*1da20*/  LOP3.LUT R108, R108, 0xffff, RZ, 0xc0, !PT ;  /* 0x0000ffff6c6c7812 */ /* 0x000fe400078ec0ff */
[----:B------:R-:W-:Y:S02]  /*1da30*/  F2FP.SATFINITE.E5M2.F32.PACK_AB_MERGE_C R64, R65, R64, RZ ;  /* 0x000000404140723e */ /* 0x000fe400048060ff */
[----:B------:R-:W-:Y:S02]  /*1da40*/  PRMT R184, R126, 0x3340, R1 ;  /* 0x000033407eb87816 */ /* 0x000fe40000000001 */
[----:B------:R-:W-:-:S02]  /*1da50*/  PRMT R37, R27, 0x3340, R190 ;  /* 0x000033401b257816 */ /* 0x000fc400000000be */
[----:B------:R-:W-:Y:S02]  /*1da60*/  PRMT R152, R94, 0x3340, R1 ;  /* 0x000033405e987816 */ /* 0x000fe40000000001 */
[----:B------:R-:W-:Y:S02]  /*1da70*/  PRMT R45, R222, 0x3340, R55 ;  /* 0x00003340de2d7816 */ /* 0x000fe40000000037 */
[----:B------:R-:W-:Y:S02]  /*1da80*/  LOP3.LUT R99, R14, 0xffff, RZ, 0xc0, !PT ;  /* 0x0000ffff0e637812 */ /* 0x000fe400078ec0ff */
[----:B------:R-:W-:Y:S02]  /*1da90*/  LOP3.LUT R210, R210, 0xffff, RZ, 0xc0, !PT ;  /* 0x0000ffffd2d27812 */ /* 0x000fe400078ec0ff */
[----:B------:R-:W-:Y:S02]  /*1daa0*/  LOP3.LUT R146, R146, 0xffff, RZ, 0xc0, !PT ;  /* 0x0000ffff92927812 */ /* 0x000fe400078ec0ff */
[----:B------:R-:W-:-:S02]  /*1dab0*/  F2FP.SATFINITE.E5M2.F32.PACK_AB_MERGE_C R212, R213, R212, RZ ;  /* 0x000000d4d5d4723e */ /* 0x000fc400048060ff */
[----:B------:R-:W-:Y:S02]  /*1dac0*/  F2FP.SATFINITE.E5M2.F32.PACK_AB_MERGE_C R148, R149, R148, RZ ;  /* 0x000000949594723e */ /* 0x000fe400048060ff */
[----:B------:R-:W-:Y:S02]  /*1dad0*/  LOP3.LUT R7, R7, 0xffff, RZ, 0xc0, !PT ;  /* 0x0000ffff07077812 */ /* 0x000fe400078ec0ff */
[----:B------:R-:W-:Y:S02]  /*1dae0*/  LOP3.LUT R224, R224, 0xffff, RZ, 0xc0, !PT ;  /* 0x0000ffffe0e07812 */ /* 0x000fe400078ec0ff */
[----:B------:R-:W-:Y:S02]  /*1daf0*/  LOP3.LUT R198, R198, 0xffff, RZ, 0xc0, !PT ;  /* 0x0000ffffc6c67812 */ /* 0x000fe400078ec0ff */
[----:B------:R-:W-:Y:S02]  /*1db00*/  LOP3.LUT R65, R160, 0xffff, RZ, 0xc0, !PT ;  /* 0x0000ffffa0417812 */ /* 0x000fe400078ec0ff */
[----:B------:R-:W-:-:S02]  /*1db10*/  LOP3.LUT R96, R96, 0xffff, RZ, 0xc0, !PT ;  /* 0x0000ffff60607812 */ /* 0x000fc400078ec0ff */
[----:B------:R-:W-:Y:S02]  /*1db20*/  LOP3.LUT R134, R134, 0xffff, RZ, 0xc0, !PT ;  /* 0x0000ffff86867812 */ /* 0x000fe400078ec0ff */
[----:B------:R-:W-:Y:S02]  /*1db30*/  PRMT R9, R9, 0x5410, R154 ;  /* 0x0000541009097816 */ /* 0x000fe4000000009a */
[----:B------:R-:W-:Y:S02]  /*1db40*/  PRMT R61, R61, 0x5410, R12 ;  /* 0x000054103d3d7816 */ /* 0x000fe4000000000c */
[----:B------:R-:W-:Y:S02]  /*1db50*/  F2FP.SATFINITE.E5M2.F32.PACK_AB_MERGE_C R230, R231, R230, RZ ;  /* 0x000000e6e7e6723e */ /* 0x000fe400048060ff */
[----:B------:R-:W-:Y:S02]  /*1db60*/  F2FP.SATFINITE.E5M2.F32.PACK_AB_MERGE_C R214, R215, R214, RZ ;  /* 0x000000d6d7d6723e */ /* 0x000fe400048060ff */
[----:B------:R-:W-:-:S02]  /*1db70*/  F2FP.SATFINITE.E5M2.F32.PACK_AB_MERGE_C R166, R167, R166, RZ ;  /* 0x000000a6a7a6723e */ /* 0x000fc400048060ff */
[----:B------:R-:W-:Y:S02]  /*1db80*/  F2FP.SATFINITE.E5M2.F32.PACK_AB_MERGE_C R150, R151, R150, RZ ;  /* 0x000000969796723e */ /* 0x000fe400048060ff */
[----:B------:R-:W-:Y:S02]  /*1db90*/  F2FP.SATFINITE.E5M2.F32.PACK_AB_MERGE_C R102, R103, R102, RZ ;  /* 0x000000666766723e */ /* 0x000fe400048060ff */
[----:B------:R-:W-:Y:S02]  /*1dba0*/  PRMT R154, R140, 0x3340, R1 ;  /* 0x000033408c9a7816 */ /* 0x000fe40000000001 */
[----:B------:R-:W-:Y:S02]  /*1dbb0*/  PRMT R11, R89, 0x3340, R204 ;  /* 0x00003340590b7816 */ /* 0x000fe400000000cc */
[----:B------:R-:W-:Y:S02]  /*1dbc0*/  PRMT R12, R69, 0x5410, R156 ;  /* 0x00005410450c7816 */ /* 0x000fe4000000009c */
[----:B------:R-:W-:-:S02]  /*1dbd0*/  F2FP.SATFINITE.E5M2.F32.PACK_AB_MERGE_C R72, R73, R72, RZ ;  /* 0x000000484948723e */ /* 0x000fc400048060ff */
[----:B------:R-:W-:Y:S02]  /*1dbe0*/  LOP3.LUT R97, R13, 0xffff, RZ, 0xc0, !PT ;  /* 0x0000ffff0d617812 */ /* 0x000fe400078ec0ff */
[----:B------:R-:W-:Y:S02]  /*1dbf0*/  LOP3.LUT R208, R208, 0xffff, RZ, 0xc0, !PT ;  /* 0x0000ffffd0d07812 */ /* 0x000fe400078ec0ff */
[----:B------:R-:W-:Y:S02]  /*1dc00*/  LOP3.LUT R144, R144, 0xffff, RZ, 0xc0, !PT ;  /* 0x0000ffff90907812 */ /* 0x000fe400078ec0ff */
[----:B------:R-:W-:Y:S02]  /*1dc10*/  PRMT R14, R108, 0x3340, R1 ;  /* 0x000033406c0e7816 */ /* 0x000fe40000000001 */
[----:B------:R-:W-:Y:S02]  /*1dc20*/  PRMT R69, R236, 0x3340, R101 ;  /* 0x00003340ec457816 */ /* 0x000fe40000000065 */
[----:B-----5:R-:W-:-:S02]  /*1dc30*/  F2FP.SATFINITE.E5M2.F32.PACK_AB_MERGE_C R242, R243, R242, RZ ;  /* 0x000000f2f3f2723e */ /* 0x020fc400048060ff */
[----:B------:R-:W-:Y:S02]  /*1dc40*/  F2FP.SATFINITE.E5M2.F32.PACK_AB_MERGE_C R178, R179, R178, RZ ;  /* 0x000000b2b3b2723e */ /* 0x000fe400048060ff */
[----:B------:R-:W-:Y:S02]  /*1dc50*/  F2FP.SATFINITE.E5M2.F32.PACK_AB_MERGE_C R114, R115, R114, RZ ;  /* 0x000000727372723e */ /* 0x000fe400048060ff */
[----:B------:R-:W-:Y:S02]  /*1dc60*/  F2FP.SATFINITE.E5M2.F32.PACK_AB_MERGE_C R50, R51, R50, RZ ;  /* 0x000000323332723e */ /* 0x000fe400048060ff */
[----:B------:R-:W-:Y:S02]  /*1dc70*/  PRMT R25, R37, 0x5410, R184 ;  /* 0x0000541025197816 */ /* 0x000fe400000000b8 */
[----:B------:R-:W-:Y:S02]  /*1dc80*/  PRMT R45, R45, 0x5410, R152 ;  /* 0x000054102d2d7816 */ /* 0x000fe40000000098 */
[----:B------:R-:W-:-:S02]  /*1dc90*/  PRMT R156, R146, 0x3340, R1 ;  /* 0x00003340929c7816 */ /* 0x000fc40000000001 */
[----:B------:R-:W-:Y:S02]  /*1dca0*/  PRMT R73, R99, 0x3340, R210 ;  /* 0x0000334063497816 */ /* 0x000fe400000000d2 */
[----:B------:R-:W-:Y:S02]  /*1dcb0*/  F2FP.SATFINITE.E5M2.F32.PACK_AB_MERGE_C R106, R107, R106, RZ ;  /* 0x0000006a6b6a723e */ /* 0x000fe400048060ff */
[----:B------:R-:W-:Y:S02]  /*1dcc0*/  F2FP.SATFINITE.E5M2.F32.PACK_AB_MERGE_C R86, R87, R86, RZ ;  /* 0x000000565756723e */ /* 0x000fe400048060ff */
[--C-:B------:R-:W-:Y:S02]  /*1dcd0*/  PRMT R152, R96, 0x3340, R1.reuse ;  /* 0x0000334060987816 */ /* 0x100fe40000000001 */
[----:B------:R-:W-:Y:S02]  /*1dce0*/  PRMT R158, R134, 0x3340, R1 ;  /* 0x00003340869e7816 */ /* 0x000fe40000000001 */
[----:B------:R-:W-:-:S02]  /*1dcf0*/  PRMT R51, R224, 0x3340, R65 ;  /* 0x00003340e0337816 */ /* 0x000fc40000000041 */
[----:B------:R-:W-:Y:S02]  /*1dd00*/  PRMT R37, R7, 0x3340, R198 ;  /* 0x0000334007257816 */ /* 0x000fe400000000c6 */
[----:B------:R-:W-:Y:S02]  /*1dd10*/  LOP3.LUT R105, R15, 0xffff, RZ, 0xc0, !PT ;  /* 0x0000ffff0f697812 */ /* 0x000fe400078ec0ff */
[----:B------:R-:W-:Y:S02]  /*1dd20*/  LOP3.LUT R212, R212, 0xffff, RZ, 0xc0, !PT ;  /* 0x0000ffffd4d47812 */ /* 0x000fe400078ec0ff */
[----:B------:R-:W-:Y:S02]  /*1dd30*/  LOP3.LUT R148, R148, 0xffff, RZ, 0xc0, !PT ;  /* 0x0000ffff94947812 */ /* 0x000fe400078ec0ff */
[----:B------:R-:W-:Y:S02]  /*1dd40*/  F2FP.SATFINITE.E5M2.F32.PACK_AB_MERGE_C R244, R245, R244, RZ ;  /* 0x000000f4f5f4723e */ /* 0x000fe400048060ff */
[----:B------:R-:W-:-:S02]  /*1dd50*/  F2FP.SATFINITE.E5M2.F32.PACK_AB_MERGE_C R180, R181, R180, RZ ;  /* 0x000000b4b5b4723e */ /* 0x000fc400048060ff */
[----:B------:R-:W-:Y:S02]  /*1dd60*/  F2FP.SATFINITE.E5M2.F32.PACK_AB_MERGE_C R116, R117, R116, RZ ;  /* 0x000000747574723e */ /* 0x000fe400048060ff */
[----:B------:R-:W-:Y:S02]  /*1dd70*/  LOP3.LUT R230, R230, 0xffff, RZ, 0xc0, !PT ;  /* 0x0000ffffe6e67812 */ /* 0x000fe400078ec0ff */
[----:B------:R-:W-:Y:S02]  /*1dd80*/  LOP3.LUT R87, R166, 0xffff, RZ, 0xc0, !PT ;  /* 0x0000ffffa6577812 */ /* 0x000fe400078ec0ff */
[----:B------:R-:W-:Y:S02]  /*1dd90*/  LOP3.LUT R102, R102, 0xffff, RZ, 0xc0, !PT ;  /* 0x0000ffff66667812 */ /* 0x000fe400078ec0ff */
[----:B------:R-:W-:Y:S02]  /*1dda0*/  PRMT R11, R11, 0x5410, R154 ;  /* 0x000054100b0b7816 */ /* 0x000fe4000000009a */
[----:B------:R-:W-:-:S02]  /*1ddb0*/  LOP3.LUT R16, R16, 0xffff, RZ, 0xc0, !PT ;  /* 0x0000ffff10107812 */ /* 0x000fc400078ec0ff */
[----:B------:R-:W-:Y:S02]  /*1ddc0*/  LOP3.LUT R107, R214, 0xffff, RZ, 0xc0, !PT ;  /* 0x0000ffffd66b7812 */ /* 0x000fe400078ec0ff */
[----:B------:R-:W-:Y:S02]  /*1ddd0*/  LOP3.LUT R150, R150, 0xffff, RZ, 0xc0, !PT ;  /* 0x0000ffff96967812 */ /* 0x000fe400078ec0ff */
[----:B------:R-:W-:Y:S02]  /*1dde0*/  F2FP.SATFINITE.E5M2.F32.PACK_AB_MERGE_C R234, R235, R234, RZ ;  /* 0x000000eaebea723e */ /* 0x000fe400048060ff */
        /* <DEDUP_REMOVED lines=8> */
[----:B------:R-:W-:-:S02]  /*1de70*/  PRMT R14, R73, 0x5410, R156 ;  /* 0x00005410490e7816 */ /* 0x000fc4000000009c */
[----:B------:R-:W-:Y:S02]  /*1de80*/  LOP3.LUT R242, R242, 0xffff, RZ, 0xc0, !PT ;  /* 0x0000fffff2f27812 */ /* 0x000fe400078ec0ff */
[----:B------:R-:W-:Y:S02]  /*1de90*/  LOP3.LUT R111, R178, 0xffff, RZ, 0xc0, !PT ;  /* 0x0000ffffb26f7812 */ /* 0x000fe400078ec0ff */
[----:B------:R-:W-:Y:S02]  /*1dea0*/  LOP3.LUT R114, R114, 0xffff, RZ, 0xc0, !PT ;  /* 0x0000ffff72727812 */ /* 0x000fe400078ec0ff */
[----:B------:R-:W-:Y:S02]  /*1deb0*/  F2FP.SATFINITE.E5M2.F32.PACK_AB_MERGE_C R112, R113, R112, RZ ;  /* 0x000000707170723e */ /* 0x000fe400048060ff */
[----:B------:R-:W-:Y:S02]  /*1dec0*/  F2FP.SATFINITE.E5M2.F32.PACK_AB_MERGE_C R56, R57, R56, RZ ;  /* 0x000000383938723e */ /* 0x000fe400048060ff */
[----:B------:R-:W-:-:S02]  /*1ded0*/  PRMT R51, R51, 0x5410, R152 ;  /* 0x0000541033337816 */ /* 0x000fc40000000098 */
[----:B------:R-:W-:Y:S02]  /*1dee0*/  PRMT R37, R37, 0x5410, R158 ;  /* 0x0000541025257816 */ /* 0x000fe4000000009e */
[--C-:B------:R-:W-:Y:S02]  /*1def0*/  PRMT R156, R148, 0x3340, R1.reuse ;  /* 0x00003340949c7816 */ /* 0x100fe40000000001 */
[----:B------:R-:W-:Y:S02]  /*1df00*/  PRMT R15, R105, 0x3340, R212 ;  /* 0x00003340690f7816 */ /* 0x000fe400000000d4 */
[----:B------:R-:W-:Y:S02]  /*1df10*/  PRMT R152, R102, 0x3340, R1 ;  /* 0x0000334066987816 */ /* 0x000fe40000000001 */
[----:B------:R-:W-:Y:S02]  /*1df20*/  PRMT R57, R230, 0x3340, R87 ;  /* 0x00003340e6397816 */ /* 0x000fe40000000057 */
[----:B------:R-:W-:-:S02]  /*1df30*/  PRMT R158, R150, 0x3340, R1 ;  /* 0x00003340969e7816 */ /* 0x000fc40000000001 */
[----:B------:R-:W-:Y:S02]  /*1df40*/  PRMT R73, R16, 0x3340, R107 ;  /* 0x0000334010497816 */ /* 0x000fe4000000006b */
[----:B------:R-:W-:Y:S02]  /*1df50*/  LOP3.LUT R244, R244, 0xffff, RZ, 0xc0, !PT ;  /* 0x0000fffff4f47812 */ /* 0x000fe400078ec0ff */
[----:B------:R-:W-:Y:S02]  /*1df60*/  LOP3.LUT R113, R180, 0xffff, RZ, 0xc0, !PT ;  /* 0x0000ffffb4717812 */ /* 0x000fe400078ec0ff */
[----:B------:R-:W-:Y:S02]  /*1df70*/  LOP3.LUT R116, R116, 0xffff, RZ, 0xc0, !PT ;  /* 0x0000ffff74747812 */ /* 0x000fe400078ec0ff */
[----:B------:R-:W-:Y:S02]  /*1df80*/  F2FP.SATFINITE.E5M2.F32.PACK_AB_MERGE_C R76, R77, R76, RZ ;  /* 0x0000004c4d4c723e */ /* 0x000fe400048060ff */
[----:B------:R-:W-:-:S02]  /*1df90*/  LOP3.LUT R234, R234, 0xffff, RZ, 0xc0, !PT ;  /* 0x0000ffffeaea7812 */ /* 0x000fc400078ec0ff */
[----:B------:R-:W-:Y:S02]  /*1dfa0*/  LOP3.LUT R95, R170, 0xffff, RZ, 0xc0, !PT ;  /* 0x0000ffffaa5f7812 */ /* 0x000fe400078ec0ff */
[----:B------:R-:W-:Y:S02]  /*1dfb0*/  LOP3.LUT R106, R106, 0xffff, RZ, 0xc0, !PT ;  /* 0x0000ffff6a6a7812 */ /* 0x000fe400078ec0ff */
[----:B------:R-:W-:Y:S02]  /*1dfc0*/  PRMT R13, R13, 0x5410, R154 ;  /* 0x000054100d0d7816 */ /* 0x000fe4000000009a */
[----:B------:R-:W-:Y:S02]  /*1dfd0*/  LOP3.LUT R246, R246, 0xffff, RZ, 0xc0, !PT ;  /* 0x0000fffff6f67812 */ /* 0x000fe400078ec0ff */
[----:B------:R-:W-:Y:S02]  /*1dfe0*/  LOP3.LUT R115, R182, 0xffff, RZ, 0xc0, !PT ;  /* 0x0000ffffb6737812 */ /* 0x000fe400078ec0ff */
[----:B------:R-:W-:-:S02]  /*1dff0*/  LOP3.LUT R118, R118, 0xffff, RZ, 0xc0, !PT ;  /* 0x0000ffff76767812 */ /* 0x000fc400078ec0ff */
[----:B------:R-:W-:Y:S02]  /*1e000*/  SHF.R.U32.HI R6, RZ, 0x8, R6 ;  /* 0x00000008ff067819 */ /* 0x000fe40000011606 */
[----:B------:R-:W-:Y:S02]  /*1e010*/  SHF.R.U32.HI R19, RZ, 0x8, R19 ;  /* 0x00000008ff137819 */ /* 0x000fe40000011613 */
[----:B------:R-:W-:Y:S02]  /*1e020*/  F2FP.SATFINITE.E5M2.F32.PACK_AB_MERGE_C R238, R239, R238, RZ ;  /* 0x000000eeefee723e */ /* 0x000fe400048060ff */
[----:B------:R-:W-:Y:S02]  /*1e030*/  F2FP.SATFINITE.E5M2.F32.PACK_AB_MERGE_C R174, R175, R174, RZ ;  /* 0x000000aeafae723e */ /* 0x000fe400048060ff */
[----:B------:R-:W-:Y:S02]  /*1e040*/  PRMT R154, R114, 0x3340, R1 ;  /* 0x00003340729a7816 */ /* 0x000fe40000000001 */
[----:B------:R-:W-:-:S02]  /*1e050*/  PRMT R77, R242, 0x3340, R111 ;  /* 0x00003340f24d7816 */ /* 0x000fc4000000006f */
[----:B------:R-:W-:Y:S02]  /*1e060*/  F2FP.SATFINITE.E5M2.F32.PACK_AB_MERGE_C R78, R79, R78, RZ ;  /* 0x0000004e4f4e723e */ /* 0x000fe400048060ff */
[----:B------:R-:W-:Y:S02]  /*1e070*/  PRMT R15, R15, 0x5410, R156 ;  /* 0x000054100f0f7816 */ /* 0x000fe4000000009c */
[----:B------:R-:W-:Y:S02]  /*1e080*/  SHF.R.U32.HI R8, RZ, 0x8, R8 ;  /* 0x00000008ff087819 */ /* 0x000fe40000011608 */
[----:B------:R-:W-:Y:S02]  /*1e090*/  F2FP.SATFINITE.E5M2.F32.PACK_AB_MERGE_C R62, R63, R62, RZ ;  /* 0x0000003e3f3e723e */ /* 0x000fe400048060ff */
[----:B------:R-:W-:Y:S02]  /*1e0a0*/  PRMT R57, R57, 0x5410, R152 ;  /* 0x0000541039397816 */ /* 0x000fe40000000098 */
[----:B------:R-:W-:-:S02]  /*1e0b0*/  PRMT R73, R73, 0x5410, R158 ;  /* 0x0000541049497816 */ /* 0x000fc4000000009e */
[----:B------:R-:W-:Y:S02]  /*1e0c0*/  PRMT R156, R116, 0x3340, R1 ;  /* 0x00003340749c7816 */ /* 0x000fe40000000001 */
[----:B------:R-:W-:Y:S02]  /*1e0d0*/  PRMT R79, R244, 0x3340, R113 ;  /* 0x00003340f44f7816 */ /* 0x000fe40000000071 */
[----:B------:R-:W-:Y:S02]  /*1e0e0*/  PRMT R152, R106, 0x3340, R1 ;  /* 0x000033406a987816 */ /* 0x000fe40000000001 */
[----:B------:R-:W-:Y:S02]  /*1e0f0*/  PRMT R63, R234, 0x3340, R95 ;  /* 0x00003340ea3f7816 */ /* 0x000fe4000000005f */
[----:B------:R-:W-:Y:S02]  /*1e100*/  PRMT R158, R118, 0x3340, R1 ;  /* 0x00003340769e7816 */ /* 0x000fe40000000001 */
[----:B------:R-:W-:-:S02]  /*1e110*/  PRMT R117, R246, 0x3340, R115 ;  /* 0x00003340f6757816 */ /* 0x000fc40000000073 */
[----:B------:R-:W-:Y:S02]  /*1e120*/  LOP3.LUT R19, R19, 0xffff, RZ, 0xc0, !PT ;  /* 0x0000ffff13137812 */ /* 0x000fe400078ec0ff */
[----:B------:R-:W-:Y:S02]  /*1e130*/  LOP3.LUT R6, R6, 0xffff, RZ, 0xc0, !PT ;  /* 0x0000ffff06067812 */ /* 0x000fe400078ec0ff */
[----:B------:R-:W-:Y:S02]  /*1e140*/  SHF.R.U32.HI R218, RZ, 0x8, R218 ;  /* 0x00000008ffda7819 */ /* 0x000fe400000116da */
[----:B------:R-:W-:Y:S02]  /*1e150*/  SHF.R.U32.HI R31, RZ, 0x8, R31 ;  /* 0x00000008ff1f7819 */ /* 0x000fe4000001161f */
[----:B------:R-:W-:Y:S02]  /*1e160*/  LOP3.LUT R238, R238, 0xffff, RZ, 0xc0, !PT ;  /* 0x0000ffffeeee7812 */ /* 0x000fe400078ec0ff */
[----:B------:R-:W-:-:S02]  /*1e170*/  LOP3.LUT R103, R174, 0xffff, RZ, 0xc0, !PT ;  /* 0x0000ffffae677812 */ /* 0x000fc400078ec0ff */
[----:B------:R-:W-:Y:S02]  /*1e180*/  LOP3.LUT R110, R110, 0xffff, RZ, 0xc0, !PT ;  /* 0x0000ffff6e6e7812 */ /* 0x000fe400078ec0ff */
[----:B------:R-:W-:Y:S02]  /*1e190*/  PRMT R77, R77, 0x5410, R154 ;  /* 0x000054104d4d7816 */ /* 0x000fe4000000009a */
[----:B------:R-:W-:Y:S02]  /*1e1a0*/  SHF.R.U32.HI R4, RZ, 0x8, R4 ;  /* 0x00000008ff047819 */ /* 0x000fe40000011604 */
[----:B------:R-:W-:Y:S02]  /*1e1b0*/  SHF.R.U32.HI R29, RZ, 0x8, R29 ;  /* 0x00000008ff1d7819 */ /* 0x000fe4000001161d */
[----:B------:R-:W-:Y:S02]  /*1e1c0*/  F2FP.SATFINITE.E5M2.F32.PACK_AB_MERGE_C R240, R241, R240, RZ ;  /* 0x000000f0f1f0723e */ /* 0x000fe400048060ff */
[----:B------:R-:W-:-:S02]  /*1e1d0*/  F2FP.SATFINITE.E5M2.F32.PACK_AB_MERGE_C R176, R177, R176, RZ ;  /* 0x000000b0b1b0723e */ /* 0x000fc400048060ff */
[----:B------:R-:W-:Y:S02]  /*1e1e0*/  LOP3.LUT R154, R8, 0xffff, RZ, 0xc0, !PT ;  /* 0x0000ffff089a7812 */ /* 0x000fe400078ec0ff */
[----:B------:R-:W-:Y:S02]  /*1e1f0*/  PRMT R8, R79, 0x5410, R156 ;  /* 0x000054104f087816 */ /* 0x000fe4000000009c */
[----:B------:R-:W-:Y:S02]  /*1e200*/  F2FP.SATFINITE.E5M2.F32.PACK_AB_MERGE_C R70, R71, R70, RZ ;  /* 0x000000464746723e */ /* 0x000fe400048060ff */
[----:B------:R-:W-:Y:S02]  /*1e210*/  PRMT R63, R63, 0x5410, R152 ;  /* 0x000054103f3f7816 */ /* 0x000fe40000000098 */
[----:B------:R-:W-:Y:S02]  /*1e220*/  PRMT R79, R117, 0x5410, R158 ;  /* 0x00005410754f7816 */ /* 0x000fe4000000009e */
[----:B------:R-:W-:-:S02]  /*1e230*/  PRMT R19, R6, 0x3340, R19 ;  /* 0x0000334006137816 */ /* 0x000fc40000000013 */
[----:B------:R-:W-:Y:S02]  /*1e240*/  LOP3.LUT R31, R31, 0xffff, RZ, 0xc0, !PT ;  /* 0x0000ffff1f1f7812 */ /* 0x000fe400078ec0ff */
[----:B------:R-:W-:Y:S02]  /*1e250*/  LOP3.LUT R218, R218, 0xffff, RZ, 0xc0, !PT ;  /* 0x0000ffffdada7812 */ /* 0x000fe400078ec0ff */
[----:B------:R-:W-:Y:S02]  /*1e260*/  PRMT R152, R110, 0x3340, R1 ;  /* 0x000033406e987816 */ /* 0x000fe40000000001 */
[----:B------:R-:W-:Y:S02]  /*1e270*/  PRMT R71, R238, 0x3340, R103 ;  /* 0x00003340ee477816 */ /* 0x000fe40000000067 */
[----:B------:R-:W-:Y:S02]  /*1e280*/  LOP3.LUT R6, R29, 0xffff, RZ, 0xc0, !PT ;  /* 0x0000ffff1d067812 */ /* 0x000fe400078ec0ff */
[----:B------:R-:W-:-:S02]  /*1e290*/  LOP3.LUT R117, R4, 0xffff, RZ, 0xc0, !PT ;  /* 0x0000ffff04757812 */ /* 0x000fc400078ec0ff */
[----:B------:R-:W-:Y:S02]  /*1e2a0*/  SHF.R.U32.HI R222, RZ, 0x8, R222 ;  /* 0x00000008ffde7819 */ /* 0x000fe400000116de */
[----:B------:R-:W-:Y:S02]  /*1e2b0*/  SHF.R.U32.HI R55, RZ, 0x8, R55 ;  /* 0x00000008ff377819 */ /* 0x000fe40000011637 */
[----:B------:R-:W-:Y:S02]  /*1e2c0*/  SHF.R.U32.HI R5, RZ, 0x8, R5 ;  /* 0x00000008ff057819 */ /* 0x000fe40000011605 */
[----:B------:R-:W-:Y:S02]  /*1e2d0*/  SHF.R.U32.HI R230, RZ, 0x8, R230 ;  /* 0x00000008ffe67819 */ /* 0x000fe400000116e6 */
[----:B------:R-:W-:Y:S02]  /*1e2e0*/  SHF.R.U32.HI R87, RZ, 0x8, R87 ;  /* 0x00000008ff577819 */ /* 0x000fe40000011657 */
[----:B------:R-:W-:-:S02]  /*1e2f0*/  LOP3.LUT R240, R240, 0xffff, RZ, 0xc0, !PT ;  /* 0x0000fffff0f07812 */ /* 0x000fc400078ec0ff */
[----:B------:R-:W-:Y:S02]  /*1e300*/  LOP3.LUT R109, R176, 0xffff, RZ, 0xc0, !PT ;  /* 0x0000ffffb06d7812 */ /* 0x000fe400078ec0ff */
[----:B------:R-:W-:Y:S02]  /*1e310*/  LOP3.LUT R112, R112, 0xffff, RZ, 0xc0, !PT ;  /* 0x0000ffff70707812 */ /* 0x000fe400078ec0ff */
[----:B------:R-:W-:Y:S02]  /*1e320*/  SHF.R.U32.HI R41, RZ, 0x8, R41 ;  /* 0x00000008ff297819 */ /* 0x000fe40000011629 */
[----:B------:R-:W-:Y:S02]  /*1e330*/  SHF.R.U32.HI R192, RZ, 0x8, R192 ;  /* 0x00000008ffc07819 */ /* 0x000fe400000116c0 */
[----:B------:R-:W-:Y:S02]  /*1e340*/  SHF.R.U32.HI R81, RZ, 0x8, R81 ;  /* 0x00000008ff517819 */ /* 0x000fe40000011651 */
[----:B------:R-:W-:-:S02]  /*1e350*/  SHF.R.U32.HI R200, RZ, 0x8, R200 ;  /* 0x00000008ffc87819 */ /* 0x000fc400000116c8 */
[----:B------:R-:W-:Y:S02]  /*1e360*/  SHF.R.U32.HI R238, RZ, 0x8, R238 ;  /* 0x00000008ffee7819 */ /* 0x000fe400000116ee */
[----:B------:R-:W-:Y:S02]  /*1e370*/  SHF.R.U32.HI R103, RZ, 0x8, R103 ;  /* 0x00000008ff677819 */ /* 0x000fe40000011667 */
[----:B------:R-:W-:Y:S02]  /*1e380*/  SHF.R.U32.HI R97, RZ, 0x8, R97 ;  /* 0x00000008ff617819 */ /* 0x000fe40000011661 */
[----:B------:R-:W-:Y:S02]  /*1e390*/  SHF.R.U32.HI R208, RZ, 0x8, R208 ;  /* 0x00000008ffd07819 */ /* 0x000fe400000116d0 */
[----:B------:R-:W-:Y:S02]  /*1e3a0*/  SHF.R.U32.HI R99, RZ, 0x8, R99 ;  /* 0x00000008ff637819 */ /* 0x000fe40000011663 */
[----:B------:R-:W-:-:S02]  /*1e3b0*/  SHF.R.U32.HI R210, RZ, 0x8, R210 ;  /* 0x00000008ffd27819 */ /* 0x000fc400000116d2 */
[----:B------:R-:W-:Y:S02]  /*1e3c0*/  PRMT R29, R218, 0x3340, R31 ;  /* 0x00003340da1d7816 */ /* 0x000fe4000000001f */
[----:B------:R-:W-:Y:S02]  /*1e3d0*/  F2FP.SATFINITE.E5M2.F32.PACK_AB_MERGE_C R74, R75, R74, RZ ;  /* 0x0000004a4b4a723e */ /* 0x000fe400048060ff */
[----:B------:R-:W-:Y:S02]  /*1e3e0*/  PRMT R71, R71, 0x5410, R152 ;  /* 0x0000541047477816 */ /* 0x000fe40000000098 */
[----:B------:R-:W-:Y:S02]  /*1e3f0*/  PRMT R31, R117, 0x3340, R6 ;  /* 0x00003340751f7816 */ /* 0x000fe40000000006 */
[----:B------:R-:W-:Y:S02]  /*1e400*/  LOP3.LUT R55, R55, 0xffff, RZ, 0xc0, !PT ;  /* 0x0000ffff37377812 */ /* 0x000fe400078ec0ff */
[----:B------:R-:W-:-:S02]  /*1e410*/  LOP3.LUT R222, R222, 0xffff, RZ, 0xc0, !PT ;  /* 0x0000ffffdede7812 */ /* 0x000fc400078ec0ff */
[----:B------:R-:W-:Y:S02]  /*1e420*/  LOP3.LUT R4, R5, 0xffff, RZ, 0xc0, !PT ;  /* 0x0000ffff05047812 */ /* 0x000fe400078ec0ff */
[----:B------:R-:W-:Y:S02]  /*1e430*/  LOP3.LUT R87, R87, 0xffff, RZ, 0xc0, !PT ;  /* 0x0000ffff57577812 */ /* 0x000fe400078ec0ff */
[----:B------:R-:W-:Y:S02]  /*1e440*/  LOP3.LUT R230, R230, 0xffff, RZ, 0xc0, !PT ;  /* 0x0000ffffe6e67812 */ /* 0x000fe400078ec0ff */
[----:B------:R-:W-:Y:S02]  /*1e450*/  PRMT R152, R112, 0x3340, R1 ;  /* 0x0000334070987816 */ /* 0x000fe40000000001 */
[----:B------:R-:W-:Y:S02]  /*1e460*/  PRMT R75, R240, 0x3340, R109 ;  /* 0x00003340f04b7816 */ /* 0x000fe4000000006d */
[----:B------:R-:W-:-:S02]  /*1e470*/  LOP3.LUT R192, R192, 0xffff, RZ, 0xc0, !PT ;  /* 0x0000ffffc0c07812 */ /* 0x000fc400078ec0ff */
[----:B------:R-:W-:Y:S02]  /*1e480*/  LOP3.LUT R117, R41, 0xffff, RZ, 0xc0, !PT ;  /* 0x0000ffff29757812 */ /* 0x000fe400078ec0ff */
[----:B------:R-:W-:Y:S02]  /*1e490*/  LOP3.LUT R200, R200, 0xffff, RZ, 0xc0, !PT ;  /* 0x0000ffffc8c87812 */ /* 0x000fe400078ec0ff */
[----:B------:R-:W-:Y:S02]  /*1e4a0*/  LOP3.LUT R5, R81, 0xffff, RZ, 0xc0, !PT ;  /* 0x0000ffff51057812 */ /* 0x000fe400078ec0ff */
[----:B------:R-:W-:Y:S02]  /*1e4b0*/  SHF.R.U32.HI R234, RZ, 0x8, R234 ;  /* 0x00000008ffea7819 */ /* 0x000fe400000116ea */
[----:B------:R-:W-:Y:S02]  /*1e4c0*/  SHF.R.U32.HI R95, RZ, 0x8, R95 ;  /* 0x00000008ff5f7819 */ /* 0x000fe4000001165f */
[----:B------:R-:W-:-:S02]  /*1e4d0*/  SHF.R.U32.HI R196, RZ, 0x8, R196 ;  /* 0x00000008ffc47819 */ /* 0x000fc400000116c4 */
[----:B------:R-:W-:Y:S02]  /*1e4e0*/  SHF.R.U32.HI R7, RZ, 0x8, R7 ;  /* 0x00000008ff077819 */ /* 0x000fe40000011607 */
[----:B------:R-:W-:Y:S02]  /*1e4f0*/  SHF.R.U32.HI R198, RZ, 0x8, R198 ;  /* 0x00000008ffc67819 */ /* 0x000fe400000116c6 */
[----:B------:R-:W-:Y:S02]  /*1e500*/  SHF.R.U32.HI R89, RZ, 0x8, R89 ;  /* 0x00000008ff597819 */ /* 0x000fe40000011659 */
[----:B------:R-:W-:Y:S02]  /*1e510*/  SHF.R.U32.HI R204, RZ, 0x8, R204 ;  /* 0x00000008ffcc7819 */ /* 0x000fe400000116cc */
[----:B------:R-:W-:Y:S02]  /*1e520*/  LOP3.LUT R103, R103, 0xffff, RZ, 0xc0, !PT ;  /* 0x0000ffff67677812 */ /* 0x000fe400078ec0ff */
[----:B------:R-:W-:-:S02]  /*1e530*/  LOP3.LUT R238, R238, 0xffff, RZ, 0xc0, !PT ;  /* 0x0000ffffeeee7812 */ /* 0x000fc400078ec0ff */
[----:B------:R-:W-:Y:S02]  /*1e540*/  LOP3.LUT R208, R208, 0xffff, RZ, 0xc0, !PT ;  /* 0x0000ffffd0d07812 */ /* 0x000fe400078ec0ff */
[----:B------:R-:W-:Y:S02]  /*1e550*/  LOP3.LUT R97, R97, 0xffff, RZ, 0xc0, !PT ;  /* 0x0000ffff61617812 */ /* 0x000fe400078ec0ff */
[----:B------:R-:W-:Y:S02]  /*1e560*/  LOP3.LUT R210, R210, 0xffff, RZ, 0xc0, !PT ;  /* 0x0000ffffd2d27812 */ /* 0x000fe400078ec0ff */
[----:B------:R-:W-:Y:S02]  /*1e570*/  LOP3.LUT R99, R99, 0xffff, RZ, 0xc0, !PT ;  /* 0x0000ffff63637812 */ /* 0x000fe400078ec0ff */
[----:B------:R-:W-:Y:S02]  /*1e580*/  PRMT R41, R222, 0x3340, R55 ;  /* 0x00003340de297816 */ /* 0x000fe40000000037 */
[----:B------:R-:W-:-:S02]  /*1e590*/  PRMT R81, R230, 0x3340, R87 ;  /* 0x00003340e6517816 */ /* 0x000fc40000000057 */
[----:B------:R-:W-:Y:S02]  /*1e5a0*/  PRMT R75, R75, 0x5410, R152 ;  /* 0x000054104b4b7816 */ /* 0x000fe40000000098 */
[----:B------:R-:W-:Y:S02]  /*1e5b0*/  PRMT R55, R117, 0x3340, R192 ;  /* 0x0000334075377816 */ /* 0x000fe400000000c0 */
[----:B------:R-:W-:Y:S02]  /*1e5c0*/  SHF.R.U32.HI R85, RZ, 0x8, R85 ;  /* 0x00000008ff557819 */ /* 0x000fe40000011655 */
[----:B------:R-:W-:Y:S02]  /*1e5d0*/  PRMT R87, R5, 0x3340, R200 ;  /* 0x0000334005577816 */ /* 0x000fe400000000c8 */
[----:B------:R-:W-:Y:S02]  /*1e5e0*/  LOP3.LUT R95, R95, 0xffff, RZ, 0xc0, !PT ;  /* 0x0000ffff5f5f7812 */ /* 0x000fe400078ec0ff */
[----:B------:R-:W-:-:S02]  /*1e5f0*/  LOP3.LUT R234, R234, 0xffff, RZ, 0xc0, !PT ;  /* 0x0000ffffeaea7812 */ /* 0x000fc400078ec0ff */
[----:B----4-:R-:W-:Y:S02]  /*1e600*/  LOP3.LUT R152, R249, 0x300, RZ, 0xc0, !PT ;  /* 0x00000300f9987812 */ /* 0x010fe400078ec0ff */
[----:B------:R-:W-:Y:S02]  /*1e610*/  LOP3.LUT R117, R196, 0xffff, RZ, 0xc0, !PT ;  /* 0x0000ffffc4757812 */ /* 0x000fe400078ec0ff */
[----:B------:R-:W-:Y:S02]  /*1e620*/  LOP3.LUT R198, R198, 0xffff, RZ, 0xc0, !PT ;  /* 0x0000ffffc6c67812 */ /* 0x000fe400078ec0ff */
[----:B------:R-:W-:Y:S02]  /*1e630*/  LOP3.LUT R7, R7, 0xffff, RZ, 0xc0, !PT ;  /* 0x0000ffff07077812 */ /* 0x000fe400078ec0ff */
[----:B------:R-:W-:Y:S02]  /*1e640*/  LOP3.LUT R204, R204, 0xffff, RZ, 0xc0, !PT ;  /* 0x0000ffffcccc7812 */ /* 0x000fe400078ec0ff */
[----:B------:R-:W-:-:S02]  /*1e650*/  LOP3.LUT R5, R89, 0xffff, RZ, 0xc0, !PT ;  /* 0x0000ffff59057812 */ /* 0x000fc400078ec0ff */
[----:B------:R-:W-:Y:S02]  /*1e660*/  PRMT R238, R238, 0x3340, R103 ;  /* 0x00003340eeee7816 */ /* 0x000fe40000000067 */
[----:B------:R-:W-:Y:S02]  /*1e670*/  PRMT R208, R97, 0x3340, R208 ;  /* 0x0000334061d07816 */ /* 0x000fe400000000d0 */
[----:B------:R-:W-:Y:S02]  /*1e680*/  PRMT R210, R99, 0x3340, R210 ;  /* 0x0000334063d27816 */ /* 0x000fe400000000d2 */
[----:B------:R-:W-:Y:S02]  /*1e690*/  LOP3.LUT R97, R56, 0xffff, RZ, 0xc0, !PT ;  /* 0x0000ffff38617812 */ /* 0x000fe400078ec0ff */
[----:B------:R-:W-:Y:S02]  /*1e6a0*/  LOP3.LUT R99, R58, 0xffff, RZ, 0xc0, !PT ;  /* 0x0000ffff3a637812 */ /* 0x000fe400078ec0ff */
[----:B------:R-:W-:-:S02]  /*1e6b0*/  LOP3.LUT R103, R24, 0xffff, RZ, 0xc0, !PT ;  /* 0x0000ffff18677812 */ /* 0x000fc400078ec0ff */
[----:B------:R-:W-:Y:S02]  /*1e6c0*/  LOP3.LUT R26, R26, 0xffff, RZ, 0xc0, !PT ;  /* 0x0000ffff1a1a7812 */ /* 0x000fe400078ec0ff */
[----:B------:R-:W-:Y:S02]  /*1e6d0*/  LOP3.LUT R119, R85, 0xffff, RZ, 0xc0, !PT ;  /* 0x0000ffff55777812 */ /* 0x000fe400078ec0ff */
[----:B------:R-:W-:Y:S01]  /*1e6e0*/  PRMT R89, R234, 0x3340, R95 ;  /* 0x00003340ea597816 */ /* 0x000fe2000000005f */
[----:B------:R-:W-:Y:S01]  /*1e6f0*/  IMAD.IADD R39, R152, 0x1, R39 ;  /* 0x0000000198277824 */ /* 0x000fe200078e0227 */
[----:B------:R-:W-:Y:S02]  /*1e700*/  PRMT R117, R4, 0x3340, R117 ;  /* 0x0000334004757816 */ /* 0x000fe40000000075 */
[----:B------:R-:W-:Y:S02]  /*1e710*/  PRMT R85, R7, 0x3340, R198 ;  /* 0x0000334007557816 */ /* 0x000fe400000000c6 */
[----:B------:R-:W-:-:S02]  /*1e720*/  PRMT R95, R5, 0x3340, R204 ;  /* 0x00003340055f7816 */ /* 0x000fc400000000cc */
[----:B------:R-:W-:Y:S02]  /*1e730*/  PRMT R4, R22, 0x4210, R97 ;  /* 0x0000421016047816 */ /* 0x000fe40000000061 */
[----:B------:R-:W-:Y:S02]  /*1e740*/  PRMT R5, R20, 0x4210, R99 ;  /* 0x0000421014057816 */ /* 0x000fe40000000063 */
[----:B------:R-:W-:Y:S02]  /*1e750*/  PRMT R6, R18, 0x4210, R103 ;  /* 0x0000421012067816 */ /* 0x000fe40000000067 */
[----:B------:R-:W-:Y:S01]  /*1e760*/  PRMT R7, R33, 0x4210, R26 ;  /* 0x0000421021077816 */ /* 0x000fe2000000001a */
[----:B------:R-:W-:Y:S01]  /*1e770*/  BAR.SYNC.DEFER_BLOCKING 0x0 ;  /* 0x0000000000007b1d */ /* 0x000fe20000010000 */
[----:B------:R-:W-:-:S04]  /*1e780*/  SHF.R.U32.HI R128, RZ, 0x8, R128 ;  /* 0x00000008ff807819 */ /* 0x000fc80000011680 */
[----:B------:R-:W-:Y:S02]  /*1e790*/  LOP3.LUT R128, R128, 0xffff, RZ, 0xc0, !PT ;  /* 0x0000ffff80807812 */ /* 0x000fe400078ec0ff */
[----:B------:R-:W-:Y:S02]  /*1e7a0*/  SHF.R.U32.HI R83, RZ, 0x8, R83 ;  /* 0x00000008ff537819 */ /* 0x000fe40000011653 */
[----:B------:R-:W-:Y:S02]  /*1e7b0*/  PRMT R128, R128, 0x3340, R1 ;  /* 0x0000334080807816 */ /* 0x000fe40000000001 */
[----:B------:R-:W-:Y:S02]  /*1e7c0*/  SHF.R.U32.HI R202, RZ, 0x8, R202 ;  /* 0x00000008ffca7819 */ /* 0x000fe400000116ca */
[----:B------:R-:W-:Y:S01]  /*1e7d0*/  SHF.R.U32.HI R138, RZ, 0x8, R138 ;  /* 0x00000008ff8a7819 */ /* 0x000fe2000001168a */
[----:B------:R0:W-:Y:S01]  /*1e7e0*/  STSM.16.M88.4 [R39], R4 ;  /* 0x0000000427007844 */ /* 0x0001e20000000200 */
[----:B------:R-:W-:-:S02]  /*1e7f0*/  SHF.R.U32.HI R16, RZ, 0x8, R16 ;  /* 0x00000008ff107819 */ /* 0x000fc40000011610 */
[----:B------:R-:W-:Y:S02]  /*1e800*/  SHF.R.U32.HI R107, RZ, 0x8, R107 ;  /* 0x00000008ff6b7819 */ /* 0x000fe4000001166b */
[----:B------:R-:W-:Y:S02]  /*1e810*/  SHF.R.U32.HI R122, RZ, 0x8, R122 ;  /* 0x00000008ff7a7819 */ /* 0x000fe4000001167a */
[----:B------:R-:W-:Y:S02]  /*1e820*/  SHF.R.U32.HI R150, RZ, 0x8, R150 ;  /* 0x00000008ff967819 */ /* 0x000fe40000011696 */
[----:B------:R-:W-:Y:S02]  /*1e830*/  LOP3.LUT R202, R202, 0xffff, RZ, 0xc0, !PT ;  /* 0x0000ffffcaca7812 */ /* 0x000fe400078ec0ff */
[----:B------:R-:W-:Y:S02]  /*1e840*/  LOP3.LUT R83, R83, 0xffff, RZ, 0xc0, !PT ;  /* 0x0000ffff53537812 */ /* 0x000fe400078ec0ff */
[----:B------:R-:W-:-:S02]  /*1e850*/  LOP3.LUT R138, R138, 0xffff, RZ, 0xc0, !PT ;  /* 0x0000ffff8a8a7812 */ /* 0x000fc400078ec0ff */
[----:B------:R-:W-:Y:S02]  /*1e860*/  LOP3.LUT R107, R107, 0xffff, RZ, 0xc0, !PT ;  /* 0x0000ffff6b6b7812 */ /* 0x000fe400078ec0ff */
[----:B------:R-:W-:Y:S02]  /*1e870*/  LOP3.LUT R16, R16, 0xffff, RZ, 0xc0, !PT ;  /* 0x0000ffff10107812 */ /* 0x000fe400078ec0ff */
[----:B------:R-:W-:Y:S02]  /*1e880*/  PRMT R128, R55, 0x5410, R128 ;  /* 0x0000541037807816 */ /* 0x000fe40000000080 */
[----:B------:R-:W-:Y:S02]  /*1e890*/  LOP3.LUT R122, R122, 0xffff, RZ, 0xc0, !PT ;  /* 0x0000ffff7a7a7812 */ /* 0x000fe400078ec0ff */
[----:B------:R-:W-:Y:S02]  /*1e8a0*/  LOP3.LUT R150, R150, 0xffff, RZ, 0xc0, !PT ;  /* 0x0000ffff96967812 */ /* 0x000fe400078ec0ff */
[----:B------:R-:W-:-:S02]  /*1e8b0*/  LOP3.LUT R55, R17, 0x7f, RZ, 0xc0, !PT ;  /* 0x0000007f11377812 */ /* 0x000fc400078ec0ff */
[----:B------:R-:W-:Y:S02]  /*1e8c0*/  PRMT R83, R83, 0x3340, R202 ;  /* 0x0000334053537816 */ /* 0x000fe400000000ca */
[----:B------:R-:W-:Y:S02]  /*1e8d0*/  PRMT R138, R138, 0x3340, R1 ;  /* 0x000033408a8a7816 */ /* 0x000fe40000000001 */
[----:B------:R-:W-:Y:S02]  /*1e8e0*/  PRMT R16, R16, 0x3340, R107 ;  /* 0x0000334010107816 */ /* 0x000fe4000000006b */
[--C-:B------:R-:W-:Y:S02]  /*1e8f0*/  PRMT R122, R122, 0x3340, R1.reuse ;  /* 0x000033407a7a7816 */ /* 0x100fe40000000001 */
[----:B------:R-:W-:Y:S02]  /*1e900*/  PRMT R133, R150, 0x3340, R1 ;  /* 0x0000334096857816 */ /* 0x000fe40000000001 */
[----:B------:R-:W-:-:S02]  /*1e910*/  LEA R55, R55, UR58, 0x4 ;  /* 0x0000003a37377c11 */ /* 0x000fc4000f8e20ff */
[----:B------:R-:W-:Y:S02]  /*1e920*/  PRMT R138, R83, 0x5410, R138 ;  /* 0x00005410538a7816 */ /* 0x000fe4000000008a */
[----:B------:R-:W-:Y:S02]  /*1e930*/  PRMT R122, R19, 0x5410, R122 ;  /* 0x00005410137a7816 */ /* 0x000fe4000000007a */
[----:B------:R-:W-:Y:S01]  /*1e940*/  PRMT R83, R16, 0x5410, R133 ;  /* 0x0000541010537816 */ /* 0x000fe20000000085 */
[----:B------:R-:W-:Y:S01]  /*1e950*/  BAR.SYNC.DEFER_BLOCKING 0x0 ;  /* 0x0000000000007b1d */ /* 0x000fe20000010000 */
[----:B------:R-:W-:Y:S02]  /*1e960*/  SHF.R.U32.HI R21, RZ, 0x8, R21 ;  /* 0x00000008ff157819 */ /* 0x000fe40000011615 */
[----:B------:R-:W-:Y:S02]  /*1e970*/  SHF.R.U32.HI R120, RZ, 0x8, R120 ;  /* 0x00000008ff787819 */ /* 0x000fe40000011678 */
[----:B------:R-:W-:-:S02]  /*1e980*/  SHF.R.U32.HI R216, RZ, 0x8, R216 ;  /* 0x00000008ffd87819 */ /* 0x000fc400000116d8 */
[----:B------:R-:W-:Y:S02]  /*1e990*/  SHF.R.U32.HI R23, RZ, 0x8, R23 ;  /* 0x00000008ff177819 */ /* 0x000fe40000011617 */
[----:B------:R-:W-:Y:S02]  /*1e9a0*/  SHF.R.U32.HI R88, RZ, 0x8, R88 ;  /* 0x00000008ff587819 */ /* 0x000fe40000011658 */
[----:B------:R-:W-:Y:S02]  /*1e9b0*/  SHF.R.U32.HI R90, RZ, 0x8, R90 ;  /* 0x00000008ff5a7819 */ /* 0x000fe4000001165a */
[----:B------:R-:W-:Y:S02]  /*1e9c0*/  LOP3.LUT R21, R21, 0xffff, RZ, 0xc0, !PT ;  /* 0x0000ffff15157812 */ /* 0x000fe400078ec0ff */
[----:B------:R-:W-:Y:S01]  /*1e9d0*/  LOP3.LUT R120, R120, 0xffff, RZ, 0xc0, !PT ;  /* 0x0000ffff78787812 */ /* 0x000fe200078ec0ff */
[----:B------:R-:W1:Y:S01]  /*1e9e0*/  LDS.128 R16, [R55] ;  /* 0x0000000037107984 */ /* 0x000e620000000c00 */
[----:B------:R-:W-:-:S02]  /*1e9f0*/  LOP3.LUT R23, R23, 0xffff, RZ, 0xc0, !PT ;  /* 0x0000ffff17177812 */ /* 0x000fc400078ec0ff */
[----:B------:R-:W-:Y:S02]  /*1ea00*/  LOP3.LUT R216, R216, 0xffff, RZ, 0xc0, !PT ;  /* 0x0000ffffd8d87812 */ /* 0x000fe400078ec0ff */
[----:B------:R-:W-:Y:S02]  /*1ea10*/  LOP3.LUT R88, R88, 0xffff, RZ, 0xc0, !PT ;  /* 0x0000ffff58587812 */ /* 0x000fe400078ec0ff */
[----:B------:R-:W-:Y:S02]  /*1ea20*/  LOP3.LUT R90, R90, 0xffff, RZ, 0xc0, !PT ;  /* 0x0000ffff5a5a7812 */ /* 0x000fe400078ec0ff */
[----:B------:R-:W-:Y:S02]  /*1ea30*/  PRMT R21, R154, 0x3340, R21 ;  /* 0x000033409a157816 */ /* 0x000fe40000000015 */
[----:B------:R-:W-:Y:S02]  /*1ea40*/  PRMT R120, R120, 0x3340, R1 ;  /* 0x0000334078787816 */ /* 0x000fe40000000001 */
[----:B------:R-:W-:-:S02]  /*1ea50*/  PRMT R23, R216, 0x3340, R23 ;  /* 0x00003340d8177816 */ /* 0x000fc40000000017 */
[--C-:B------:R-:W-:Y:S02]  /*1ea60*/  PRMT R88, R88, 0x3340, R1.reuse ;  /* 0x0000334058587816 */ /* 0x100fe40000000001 */
[----:B------:R-:W-:Y:S02]  /*1ea70*/  PRMT R90, R90, 0x3340, R1 ;  /* 0x000033405a5a7816 */ /* 0x000fe40000000001 */
[----:B------:R-:W-:Y:S02]  /*1ea80*/  PRMT R120, R21, 0x5410, R120 ;  /* 0x0000541015787816 */ /* 0x000fe40000000078 */
[----:B------:R-:W-:Y:S01]  /*1ea90*/  PRMT R88, R23, 0x5410, R88 ;  /* 0x0000541017587816 */ /* 0x000fe20000000058 */
[----:B------:R-:W-:Y:S01]  /*1eaa0*/  BAR.SYNC.DEFER_BLOCKING 0x0 ;  /* 0x0000000000007b1d */ /* 0x000fe20000010000 */
[----:B------:R-:W-:Y:S02]  /*1eab0*/  PRMT R29, R29, 0x5410, R90 ;  /* 0x000054101d1d7816 */ /* 0x000fe4000000005a */
[----:B0-----:R-:W-:-:S02]  /*1eac0*/  PRMT R4, R120, 0x5210, R97 ;  /* 0x0000521078047816 */ /* 0x001fc40000000061 */
[----:B------:R-:W-:Y:S02]  /*1ead0*/  PRMT R5, R122, 0x5210, R99 ;  /* 0x000052107a057816 */ /* 0x000fe40000000063 */
[----:B------:R-:W-:Y:S02]  /*1eae0*/  PRMT R6, R88, 0x5210, R103 ;  /* 0x0000521058067816 */ /* 0x000fe40000000067 */
[----:B------:R-:W-:-:S05]  /*1eaf0*/  PRMT R7, R29, 0x5210, R26 ;  /* 0x000052101d077816 */ /* 0x000fca000000001a */
[----:B------:R-:W-:Y:S01]  /*1eb00*/  STSM.16.M88.4 [R39], R4 ;  /* 0x0000000427007844 */ /* 0x000fe20000000200 */
[----:B------:R-:W-:Y:S01]  /*1eb10*/  BAR.SYNC.DEFER_BLOCKING 0x0 ;  /* 0x0000000000007b1d */ /* 0x000fe20000010000 */
[----:B------:R-:W-:Y:S02]  /*1eb20*/  SHF.R.U32.HI R124, RZ, 0x8, R124 ;  /* 0x00000008ff7c7819 */ /* 0x000fe4000001167c */
[----:B------:R-:W-:Y:S02]  /*1eb30*/  SHF.R.U32.HI R27, RZ, 0x8, R27 ;  /* 0x00000008ff1b7819 */ /* 0x000fe4000001161b */
[----:B------:R-:W-:Y:S02]  /*1eb40*/  SHF.R.U32.HI R190, RZ, 0x8, R190 ;  /* 0x00000008ffbe7819 */ /* 0x000fe400000116be */
[----:B------:R-:W-:Y:S02]  /*1eb50*/  SHF.R.U32.HI R126, RZ, 0x8, R126 ;  /* 0x00000008ff7e7819 */ /* 0x000fe4000001167e */
[----:B------:R-:W-:-:S02]  /*1eb60*/  LOP3.LUT R124, R124, 0xffff, RZ, 0xc0, !PT ;  /* 0x0000ffff7c7c7812 */ /* 0x000fc400078ec0ff */
[----:B------:R-:W-:Y:S02]  /*1eb70*/  LOP3.LUT R190, R190, 0xffff, RZ, 0xc0, !PT ;  /* 0x0000ffffbebe7812 */ /* 0x000fe400078ec0ff */
[----:B------:R-:W-:Y:S01]  /*1eb80*/  LOP3.LUT R27, R27, 0xffff, RZ, 0xc0, !PT ;  /* 0x0000ffff1b1b7812 */ /* 0x000fe200078ec0ff */
[----:B------:R-:W0:Y:S01]  /*1eb90*/  LDS.128 R20, [R55] ;  /* 0x0000000037147984 */ /* 0x000e220000000c00 */
[----:B------:R-:W-:Y:S02]  /*1eba0*/  LOP3.LUT R126, R126, 0xffff, RZ, 0xc0, !PT ;  /* 0x0000ffff7e7e7812 */ /* 0x000fe400078ec0ff */
[--C-:B------:R-:W-:Y:S02]  /*1ebb0*/  PRMT R124, R124, 0x3340, R1.reuse ;  /* 0x000033407c7c7816 */ /* 0x100fe40000000001 */
[----:B------:R-:W-:Y:S02]  /*1ebc0*/  PRMT R27, R27, 0x3340, R190 ;  /* 0x000033401b1b7816 */ /* 0x000fe400000000be */
[----:B------:R-:W-:-:S02]  /*1ebd0*/  PRMT R126, R126, 0x3340, R1 ;  /* 0x000033407e7e7816 */ /* 0x000fc40000000001 */
        /* <DEDUP_REMOVED lines=8> */
[----:B------:R-:W-:Y:S02]  /*1ec60*/  PRMT R26, R47, 0x4210, R56 ;  /* 0x000042102f1a7816 */ /* 0x000fe40000000038 */
[----:B------:R-:W-:Y:S01]  /*1ec70*/  PRMT R27, R45, 0x4210, R58 ;  /* 0x000042102d1b7816 */ /* 0x000fe2000000003a */
[----:B------:R-:W-:Y:S06]  /*1ec80*/  BAR.SYNC.DEFER_BLOCKING 0x0 ;  /* 0x0000000000007b1d */ /* 0x000fec0000010000 */
[----:B------:R-:W-:Y:S02]  /*1ec90*/  STSM.16.M88.4 [R39], R24 ;  /* 0x0000001827007844 */ /* 0x000fe40000000200 */
[----:B------:R-:W-:Y:S01]  /*1eca0*/  BAR.SYNC.DEFER_BLOCKING 0x0 ;  /* 0x0000000000007b1d */ /* 0x000fe20000010000 */
[----:B------:R-:W-:-:S02]  /*1ecb0*/  SHF.R.U32.HI R220, RZ, 0x8, R220 ;  /* 0x00000008ffdc7819 */ /* 0x000fc400000116dc */
[----:B------:R-:W-:Y:S02]  /*1ecc0*/  SHF.R.U32.HI R49, RZ, 0x8, R49 ;  /* 0x00000008ff317819 */ /* 0x000fe40000011631 */
[----:B------:R-:W-:Y:S02]  /*1ecd0*/  SHF.R.U32.HI R92, RZ, 0x8, R92 ;  /* 0x00000008ff5c7819 */ /* 0x000fe4000001165c */
[----:B------:R-:W-:Y:S02]  /*1ece0*/  SHF.R.U32.HI R94, RZ, 0x8, R94 ;  /* 0x00000008ff5e7819 */ /* 0x000fe4000001165e */
[----:B------:R-:W-:Y:S02]  /*1ecf0*/  LOP3.LUT R49, R49, 0xffff, RZ, 0xc0, !PT ;  /* 0x0000ffff31317812 */ /* 0x000fe400078ec0ff */
[----:B------:R-:W-:Y:S02]  /*1ed00*/  LOP3.LUT R220, R220, 0xffff, RZ, 0xc0, !PT ;  /* 0x0000ffffdcdc7812 */ /* 0x000fe400078ec0ff */
[----:B------:R-:W-:-:S02]  /*1ed10*/  LOP3.LUT R92, R92, 0xffff, RZ, 0xc0, !PT ;  /* 0x0000ffff5c5c7812 */ /* 0x000fc400078ec0ff */
[----:B------:R-:W-:Y:S01]  /*1ed20*/  LOP3.LUT R94, R94, 0xffff, RZ, 0xc0, !PT ;  /* 0x0000ffff5e5e7812 */ /* 0x000fe200078ec0ff */
[----:B------:R-:W3:Y:S01]  /*1ed30*/  LDS.128 R4, [R55] ;  /* 0x0000000037047984 */ /* 0x000ee20000000c00 */
[----:B------:R-:W-:Y:S02]  /*1ed40*/  PRMT R49, R220, 0x3340, R49 ;  /* 0x00003340dc317816 */ /* 0x000fe40000000031 */
[--C-:B------:R-:W-:Y:S02]  /*1ed50*/  PRMT R92, R92, 0x3340, R1.reuse ;  /* 0x000033405c5c7816 */ /* 0x100fe40000000001 */
[----:B------:R-:W-:Y:S02]  /*1ed60*/  PRMT R94, R94, 0x3340, R1 ;  /* 0x000033405e5e7816 */ /* 0x000fe40000000001 */
        /* <DEDUP_REMOVED lines=13> */
[----:B------:R-:W-:Y:S02]  /*1ee40*/  SHF.R.U32.HI R91, RZ, 0x8, R91 ;  /* 0x00000008ff5b7819 */ /* 0x000fe4000001165b */
[----:B------:R-:W-:Y:S02]  /*1ee50*/  SHF.R.U32.HI R206, RZ, 0x8, R206 ;  /* 0x00000008ffce7819 */ /* 0x000fe400000116ce */
[----:B------:R-:W-:-:S02]  /*1ee60*/  SHF.R.U32.HI R142, RZ, 0x8, R142 ;  /* 0x00000008ff8e7819 */ /* 0x000fc4000001168e */
[----:B------:R-:W-:Y:S02]  /*1ee70*/  LOP3.LUT R113, R113, 0xffff, RZ, 0xc0, !PT ;  /* 0x0000ffff71717812 */ /* 0x000fe400078ec0ff */
[----:B------:R-:W-:Y:S01]  /*1ee80*/  LOP3.LUT R244, R244, 0xffff, RZ, 0xc0, !PT ;  /* 0x0000fffff4f47812 */ /* 0x000fe200078ec0ff */
[----:B------:R-:W4:Y:S01]  /*1ee90*/  LDS.128 R24, [R55] ;  /* 0x0000000037187984 */ /* 0x000f220000000c00 */
[----:B------:R-:W-:Y:S02]  /*1eea0*/  LOP3.LUT R116, R116, 0xffff, RZ, 0xc0, !PT ;  /* 0x0000ffff74747812 */ /* 0x000fe400078ec0ff */
[----:B------:R-:W-:Y:S02]  /*1eeb0*/  SHF.R.U32.HI R242, RZ, 0x8, R242 ;  /* 0x00000008fff27819 */ /* 0x000fe400000116f2 */
[----:B------:R-:W-:Y:S02]  /*1eec0*/  SHF.R.U32.HI R111, RZ, 0x8, R111 ;  /* 0x00000008ff6f7819 */ /* 0x000fe4000001166f */
        /* <DEDUP_REMOVED lines=8> */
[--C-:B------:R-:W-:Y:S02]  /*1ef50*/  PRMT R106, R106, 0x3340, R1.reuse ;  /* 0x000033406a6a7816 */ /* 0x100fe40000000001 */
[----:B------:R-:W-:Y:S02]  /*1ef60*/  PRMT R91, R91, 0x3340, R206 ;  /* 0x000033405b5b7816 */ /* 0x000fe400000000ce */
[----:B------:R-:W-:Y:S02]  /*1ef70*/  PRMT R142, R142, 0x3340, R1 ;  /* 0x000033408e8e7816 */ /* 0x000fe40000000001 */
[----:B------:R-:W-:Y:S02]  /*1ef80*/  PRMT R244, R244, 0x5410, R33 ;  /* 0x00005410f4f47816 */ /* 0x000fe40000000021 */
[----:B------:R-:W-:-:S02]  /*1ef90*/  LOP3.LUT R33, R64, 0xffff, RZ, 0xc0, !PT ;  /* 0x0000ffff40217812 */ /* 0x000fc400078ec0ff */
[----:B------:R-:W-:Y:S02]  /*1efa0*/  LOP3.LUT R66, R66, 0xffff, RZ, 0xc0, !PT ;  /* 0x0000ffff42427812 */ /* 0x000fe400078ec0ff */
[----:B------:R-:W-:Y:S02]  /*1efb0*/  LOP3.LUT R32, R32, 0xffff, RZ, 0xc0, !PT ;  /* 0x0000ffff20207812 */ /* 0x000fe400078ec0ff */
[----:B------:R-:W-:Y:S02]  /*1efc0*/  LOP3.LUT R34, R34, 0xffff, RZ, 0xc0, !PT ;  /* 0x0000ffff22227812 */ /* 0x000fe400078ec0ff */
        /* <DEDUP_REMOVED lines=8> */
[----:B------:R-:W-:Y:S02]  /*1f050*/  SHF.R.U32.HI R43, RZ, 0x8, R43 ;  /* 0x00000008ff2b7819 */ /* 0x000fe4000001162b */
[----:B------:R-:W-:-:S02]  /*1f060*/  SHF.R.U32.HI R194, RZ, 0x8, R194 ;  /* 0x00000008ffc27819 */ /* 0x000fc400000116c2 */
[----:B------:R-:W-:-:S03]  /*1f070*/  SHF.R.U32.HI R130, RZ, 0x8, R130 ;  /* 0x00000008ff827819 */ /* 0x000fc60000011682 */
[----:B------:R-:W2:Y:S01]  /*1f080*/  LDC R53, c[0x0][0x244] ;  /* 0x00009100ff357b82 */ /* 0x000ea20000000800 */
[----:B------:R1:W-:Y:S07]  /*1f090*/  STSM.16.M88.4 [R39], R88 ;  /* 0x0000005827007844 */ /* 0x0003ee0000000200 */
[----:B------:R-:W-:Y:S01]  /*1f0a0*/  BAR.SYNC.DEFER_BLOCKING 0x0 ;  /* 0x0000000000007b1d */ /* 0x000fe20000010000 */
        /* <DEDUP_REMOVED lines=8> */
[----:B------:R-:W-:Y:S01]  /*1f130*/  LOP3.LUT R130, R130, 0xffff, RZ, 0xc0, !PT ;  /* 0x0000ffff82827812 */ /* 0x000fe200078ec0ff */
[----:B------:R-:W4:Y:S01]  /*1f140*/  LDS.128 R28, [R55] ;  /* 0x00000000371c7984 */ /* 0x000f220000000c00 */
[----:B------:R-:W-:Y:S02]  /*1f150*/  SHF.R.U32.HI R105, RZ, 0x8, R105 ;  /* 0x00000008ff697819 */ /* 0x000fe40000011669 */
[----:B------:R-:W-:Y:S02]  /*1f160*/  SHF.R.U32.HI R212, RZ, 0x8, R212 ;  /* 0x00000008ffd47819 */ /* 0x000fe400000116d4 */
[----:B------:R-:W-:Y:S02]  /*1f170*/  LOP3.LUT R65, R65, 0xffff, RZ, 0xc0, !PT ;  /* 0x0000ffff41417812 */ /* 0x000fe400078ec0ff */
        /* <DEDUP_REMOVED lines=9> */
[----:B------:R-:W-:Y:S02]  /*1f210*/  PRMT R65, R224, 0x3340, R65 ;  /* 0x00003340e0417816 */ /* 0x000fe40000000041 */
        /* <DEDUP_REMOVED lines=10> */
[----:B------:R-:W-:Y:S01]  /*1f2c0*/  PRMT R67, R67, 0x5210, R34 ;  /* 0x0000521043437816 */ /* 0x000fe20000000022 */
[----:B------:R-:W-:Y:S01]  /*1f2d0*/  BAR.SYNC.DEFER_BLOCKING 0x0 ;  /* 0x0000000000007b1d */ /* 0x000fe20000010000 */
[----:B------:R-:W-:-:S05]  /*1f2e0*/  LOP3.LUT R68, R68, 0xffff, RZ, 0xc0, !PT ;  /* 0x0000ffff44447812 */ /* 0x000fca00078ec0ff */
[----:B------:R0:W-:Y:S01]  /*1f2f0*/  STSM.16.M88.4 [R39], R64 ;  /* 0x0000004027007844 */ /* 0x0001e20000000200 */
[----:B------:R-:W-:Y:S01]  /*1f300*/  PRMT R92, R35, 0x4210, R68 ;  /* 0x00004210235c7816 */ /* 0x000fe20000000044 */
[----:B------:R-:W-:Y:S01]  /*1f310*/  BAR.SYNC.DEFER_BLOCKING 0x0 ;  /* 0x0000000000007b1d */ /* 0x000fe20000010000 */
[----:B------:R-:W-:Y:S02]  /*1f320*/  SHF.R.U32.HI R232, RZ, 0x8, R232 ;  /* 0x00000008ffe87819 */ /* 0x000fe400000116e8 */
[----:B------:R-:W-:Y:S02]  /*1f330*/  SHF.R.U32.HI R93, RZ, 0x8, R93 ;  /* 0x00000008ff5d7819 */ /* 0x000fe4000001165d */
[----:B------:R-:W-:Y:S02]  /*1f340*/  SHF.R.U32.HI R104, RZ, 0x8, R104 ;  /* 0x00000008ff687819 */ /* 0x000fe40000011668 */
[----:B------:R-:W-:Y:S02]  /*1f350*/  SHF.R.U32.HI R140, RZ, 0x8, R140 ;  /* 0x00000008ff8c7819 */ /* 0x000fe4000001168c */
[----:B------:R-:W-:-:S02]  /*1f360*/  SHF.R.U32.HI R240, RZ, 0x8, R240 ;  /* 0x00000008fff07819 */ /* 0x000fc400000116f0 */
[----:B------:R-:W-:Y:S02]  /*1f370*/  SHF.R.U32.HI R109, RZ, 0x8, R109 ;  /* 0x00000008ff6d7819 */ /* 0x000fe4000001166d */
[----:B------:R-:W-:Y:S01]  /*1f380*/  LOP3.LUT R93, R93, 0xffff, RZ, 0xc0, !PT ;  /* 0x0000ffff5d5d7812 */ /* 0x000fe200078ec0ff */
[----:B------:R-:W4:Y:S01]  /*1f390*/  LDS.128 R32, [R55] ;  /* 0x0000000037207984 */ /* 0x000f220000000c00 */
[----:B------:R-:W-:Y:S02]  /*1f3a0*/  LOP3.LUT R232, R232, 0xffff, RZ, 0xc0, !PT ;  /* 0x0000ffffe8e87812 */ /* 0x000fe400078ec0ff */
[----:B------:R-:W-:Y:S02]  /*1f3b0*/  LOP3.LUT R104, R104, 0xffff, RZ, 0xc0, !PT ;  /* 0x0000ffff68687812 */ /* 0x000fe400078ec0ff */
[----:B------:R-:W-:Y:S02]  /*1f3c0*/  LOP3.LUT R140, R140, 0xffff, RZ, 0xc0, !PT ;  /* 0x0000ffff8c8c7812 */ /* 0x000fe400078ec0ff */
[----:B------:R-:W-:-:S02]  /*1f3d0*/  LOP3.LUT R109, R109, 0xffff, RZ, 0xc0, !PT ;  /* 0x0000ffff6d6d7812 */ /* 0x000fc400078ec0ff */
[----:B------:R-:W-:Y:S02]  /*1f3e0*/  LOP3.LUT R240, R240, 0xffff, RZ, 0xc0, !PT ;  /* 0x0000fffff0f07812 */ /* 0x000fe400078ec0ff */
[----:B------:R-:W-:Y:S02]  /*1f3f0*/  PRMT R93, R232, 0x3340, R93 ;  /* 0x00003340e85d7816 */ /* 0x000fe4000000005d */
[--C-:B------:R-:W-:Y:S02]  /*1f400*/  PRMT R104, R104, 0x3340, R1.reuse ;  /* 0x0000334068687816 */ /* 0x100fe40000000001 */
[----:B------:R-:W-:Y:S02]  /*1f410*/  PRMT R140, R140, 0x3340, R1 ;  /* 0x000033408c8c7816 */ /* 0x000fe40000000001 */
[----:B------:R-:W-:Y:S02]  /*1f420*/  LOP3.LUT R70, R70, 0xffff, RZ, 0xc0, !PT ;  /* 0x0000ffff46467812 */ /* 0x000fe400078ec0ff */
[----:B------:R-:W-:-:S02]  /*1f430*/  LOP3.LUT R36, R36, 0xffff, RZ, 0xc0, !PT ;  /* 0x0000ffff24247812 */ /* 0x000fc400078ec0ff */
[----:B------:R-:W-:Y:S02]  /*1f440*/  LOP3.LUT R38, R38, 0xffff, RZ, 0xc0, !PT ;  /* 0x0000ffff26267812 */ /* 0x000fe400078ec0ff */
[----:B------:R-:W-:Y:S02]  /*1f450*/  PRMT R240, R240, 0x3340, R109 ;  /* 0x00003340f0f07816 */ /* 0x000fe4000000006d */
[----:B------:R-:W-:Y:S02]  /*1f460*/  PRMT R109, R93, 0x5410, R104 ;  /* 0x000054105d6d7816 */ /* 0x000fe40000000068 */
[----:B------:R-:W-:Y:S02]  /*1f470*/  PRMT R113, R95, 0x5410, R140 ;  /* 0x000054105f717816 */ /* 0x000fe4000000008c */
[----:B------:R-:W-:Y:S02]  /*1f480*/  PRMT R93, R37, 0x4210, R70 ;  /* 0x00004210255d7816 */ /* 0x000fe40000000046 */
[----:B------:R-:W-:-:S02]  /*1f490*/  PRMT R94, R59, 0x4210, R36 ;  /* 0x000042103b5e7816 */ /* 0x000fc40000000024 */
[----:B------:R-:W-:Y:S01]  /*1f4a0*/  PRMT R95, R57, 0x4210, R38 ;  /* 0x00004210395f7816 */ /* 0x000fe20000000026 */
[----:B------:R-:W-:Y:S06]  /*1f4b0*/  BAR.SYNC.DEFER_BLOCKING 0x0 ;  /* 0x0000000000007b1d */ /* 0x000fec0000010000 */
[----:B------:R3:W-:Y:S01]  /*1f4c0*/  STSM.16.M88.4 [R39], R92 ;  /* 0x0000005c27007844 */ /* 0x0007e20000000200 */
[----:B------:R-:W-:Y:S02]  /*1f4d0*/  LOP3.LUT R0, R40, 0xffff, RZ, 0xc0, !PT ;  /* 0x0000ffff28007812 */ /* 0x000fe400078ec0ff */
[----:B------:R-:W-:Y:S01]  /*1f4e0*/  LOP3.LUT R2, R42, 0xffff, RZ, 0xc0, !PT ;  /* 0x0000ffff2a027812 */ /* 0x000fe200078ec0ff */
[----:B------:R-:W-:Y:S01]  /*1f4f0*/  BAR.SYNC.DEFER_BLOCKING 0x0 ;  /* 0x0000000000007b1d */ /* 0x000fe20000010000 */
        /* <DEDUP_REMOVED lines=9> */
[----:B------:R-:W-:Y:S02]  /*1f590*/  LOP3.LUT R100, R100, 0xffff, RZ, 0xc0, !PT ;  /* 0x0000ffff64647812 */ /* 0x000fe400078ec0ff */
[----:B------:R-:W-:Y:S02]  /*1f5a0*/  LOP3.LUT R102, R102, 0xffff, RZ, 0xc0, !PT ;  /* 0x0000ffff66667812 */ /* 0x000fe400078ec0ff */
[--C-:B------:R-:W-:Y:S02]  /*1f5b0*/  PRMT R132, R132, 0x3340, R1.reuse ;  /* 0x0000334084847816 */ /* 0x100fe40000000001 */
[----:B------:R-:W-:Y:S02]  /*1f5c0*/  PRMT R134, R134, 0x3340, R1 ;  /* 0x0000334086867816 */ /* 0x000fe40000000001 */
[----:B------:R-:W-:-:S02]  /*1f5d0*/  PRMT R119, R228, 0x3340, R119 ;  /* 0x00003340e4777816 */ /* 0x000fc40000000077 */
[--C-:B------:R-:W-:Y:S02]  /*1f5e0*/  PRMT R100, R100, 0x3340, R1.reuse ;  /* 0x0000334064647816 */ /* 0x100fe40000000001 */
[----:B------:R-:W-:Y:S02]  /*1f5f0*/  PRMT R102, R102, 0x3340, R1 ;  /* 0x0000334066667816 */ /* 0x000fe40000000001 */
[----:B------:R-:W-:Y:S02]  /*1f600*/  PRMT R117, R117, 0x5410, R132 ;  /* 0x0000541075757816 */ /* 0x000fe40000000084 */
[----:B------:R-:W-:Y:S02]  /*1f610*/  PRMT R85, R85, 0x5410, R134 ;  /* 0x0000541055557816 */ /* 0x000fe40000000086 */
[----:B------:R-:W-:Y:S02]  /*1f620*/  PRMT R119, R119, 0x5410, R100 ;  /* 0x0000541077777816 */ /* 0x000fe40000000064 */
[----:B------:R-:W-:-:S02]  /*1f630*/  PRMT R107, R81, 0x5410, R102 ;  /* 0x00005410516b7816 */ /* 0x000fc40000000066 */
[----:B-1----:R-:W-:Y:S02]  /*1f640*/  PRMT R88, R117, 0x5210, R68 ;  /* 0x0000521075587816 */ /* 0x002fe40000000044 */
[----:B------:R-:W-:Y:S02]  /*1f650*/  PRMT R89, R85, 0x5210, R70 ;  /* 0x0000521055597816 */ /* 0x000fe40000000046 */
[----:B------:R-:W-:Y:S02]  /*1f660*/  PRMT R90, R119, 0x5210, R36 ;  /* 0x00005210775a7816 */ /* 0x000fe40000000024 */
[----:B------:R-:W-:Y:S01]  /*1f670*/  PRMT R91, R107, 0x5210, R38 ;  /* 0x000052106b5b7816 */ /* 0x000fe20000000026 */
[----:B------:R-:W-:Y:S06]  /*1f680*/  BAR.SYNC.DEFER_BLOCKING 0x0 ;  /* 0x0000000000007b1d */ /* 0x000fec0000010000 */
[----:B------:R1:W-:Y:S02]  /*1f690*/  STSM.16.M88.4 [R39], R88 ;  /* 0x0000005827007844 */ /* 0x0003e40000000200 */
[----:B------:R-:W-:Y:S01]  /*1f6a0*/  BAR.SYNC.DEFER_BLOCKING 0x0 ;  /* 0x0000000000007b1d */ /* 0x000fe20000010000 */
[----:B------:R-:W-:-:S02]  /*1f6b0*/  LOP3.LUT R72, R72, 0xffff, RZ, 0xc0, !PT ;  /* 0x0000ffff48487812 */ /* 0x000fc400078ec0ff */
[----:B------:R-:W-:-:S03]  /*1f6c0*/  LOP3.LUT R3, R74, 0xffff, RZ, 0xc0, !PT ;  /* 0x0000ffff4a037812 */ /* 0x000fc600078ec0ff */
[----:B------:R-:W4:Y:S01]  /*1f6d0*/  LDS.128 R56, [R55] ;  /* 0x0000000037387984 */ /* 0x000f220000000c00 */
[----:B0-----:R-:W-:Y:S02]  /*1f6e0*/  PRMT R64, R9, 0x4210, R72 ;  /* 0x0000421009407816 */ /* 0x001fe40000000048 */
[----:B------:R-:W-:Y:S02]  /*1f6f0*/  PRMT R65, R10, 0x4210, R3 ;  /* 0x000042100a417816 */ /* 0x000fe40000000003 */
[----:B------:R-:W-:Y:S02]  /*1f700*/  PRMT R66, R61, 0x4210, R0 ;  /* 0x000042103d427816 */ /* 0x000fe40000000000 */
[----:B------:R-:W-:Y:S01]  /*1f710*/  PRMT R67, R63, 0x4210, R2 ;  /* 0x000042103f437816 */ /* 0x000fe20000000002 */
[----:B------:R-:W-:Y:S01]  /*1f720*/  BAR.SYNC.DEFER_BLOCKING 0x0 ;  /* 0x0000000000007b1d */ /* 0x000fe20000010000 */
[----:B---3--:R-:W-:-:S05]  /*1f730*/  PRMT R94, R109, 0x5210, R0 ;  /* 0x000052106d5e7816 */ /* 0x008fca0000000000 */
[----:B------:R-:W-:Y:S02]  /*1f740*/  STSM.16.M88.4 [R39], R64 ;  /* 0x0000004027007844 */ /* 0x000fe40000000200 */
[----:B------:R-:W-:Y:S01]  /*1f750*/  BAR.SYNC.DEFER_BLOCKING 0x0 ;  /* 0x0000000000007b1d */ /* 0x000fe20000010000 */
[----:B------:R-:W-:Y:S02]  /*1f760*/  PRMT R95, R111, 0x5210, R2 ;  /* 0x000052106f5f7816 */ /* 0x000fe40000000002 */
[----:B------:R-:W-:Y:S02]  /*1f770*/  LOP3.LUT R0, R44, 0xffff, RZ, 0xc0, !PT ;  /* 0x0000ffff2c007812 */ /* 0x000fe400078ec0ff */
[----:B------:R-:W-:Y:S02]  /*1f780*/  LOP3.LUT R2, R46, 0xffff, RZ, 0xc0, !PT ;  /* 0x0000ffff2e027812 */ /* 0x000fe400078ec0ff */
[----:B------:R-:W-:-:S04]  /*1f790*/  SHF.R.U32.HI R136, RZ, 0x8, R136 ;  /* 0x00000008ff887819 */ /* 0x000fc80000011688 */
[----:B------:R-:W-:Y:S01]  /*1f7a0*/  LOP3.LUT R136, R136, 0xffff, RZ, 0xc0, !PT ;  /* 0x0000ffff88887812 */ /* 0x000fe200078ec0ff */
[----:B------:R-:W0:Y:S03]  /*1f7b0*/  LDS.128 R44, [R55] ;  /* 0x00000000372c7984 */ /* 0x000e260000000c00 */
[----:B------:R-:W-:-:S04]  /*1f7c0*/  PRMT R136, R136, 0x3340, R1 ;  /* 0x0000334088887816 */ /* 0x000fc80000000001 */
[----:B------:R-:W-:Y:S02]  /*1f7d0*/  PRMT R87, R87, 0x5410, R136 ;  /* 0x0000541057577816 */ /* 0x000fe40000000088 */
[----:B------:R-:W-:Y:S02]  /*1f7e0*/  PRMT R93, R138, 0x5210, R3 ;  /* 0x000052108a5d7816 */ /* 0x000fe40000000003 */
[----:B------:R-:W-:Y:S01]  /*1f7f0*/  PRMT R92, R87, 0x5210, R72 ;  /* 0x00005210575c7816 */ /* 0x000fe20000000048 */
[----:B------:R-:W-:Y:S06]  /*1f800*/  BAR.SYNC.DEFER_BLOCKING 0x0 ;  /* 0x0000000000007b1d */ /* 0x000fec0000010000 */
[----:B------:R-:W-:Y:S02]  /*1f810*/  STSM.16.M88.4 [R39], R92 ;  /* 0x0000005c27007844 */ /* 0x000fe40000000200 */
[----:B------:R-:W-:Y:S01]  /*1f820*/  BAR.SYNC.DEFER_BLOCKING 0x0 ;  /* 0x0000000000007b1d */ /* 0x000fe20000010000 */
[----:B------:R-:W-:-:S02]  /*1f830*/  LOP3.LUT R76, R76, 0xffff, RZ, 0xc0, !PT ;  /* 0x0000ffff4c4c7812 */ /* 0x000fc400078ec0ff */
[----:B------:R-:W-:-:S03]  /*1f840*/  LOP3.LUT R3, R78, 0xffff, RZ, 0xc0, !PT ;  /* 0x0000ffff4e037812 */ /* 0x000fc600078ec0ff */
[----:B------:R-:W3:Y:S01]  /*1f850*/  LDS.128 R60, [R55] ;  /* 0x00000000373c7984 */ /* 0x000ee20000000c00 */
[----:B-1----:R-:W-:Y:S02]  /*1f860*/  PRMT R88, R11, 0x4210, R76 ;  /* 0x000042100b587816 */ /* 0x002fe4000000004c */
[----:B------:R-:W-:Y:S02]  /*1f870*/  PRMT R89, R12, 0x4210, R3 ;  /* 0x000042100c597816 */ /* 0x000fe40000000003 */
[----:B------:R-:W-:Y:S02]  /*1f880*/  PRMT R90, R69, 0x4210, R0 ;  /* 0x00004210455a7816 */ /* 0x000fe40000000000 */
[----:B------:R-:W-:Y:S01]  /*1f890*/  PRMT R91, R71, 0x4210, R2 ;  /* 0x00004210475b7816 */ /* 0x000fe20000000002 */
[----:B------:R-:W-:Y:S06]  /*1f8a0*/  BAR.SYNC.DEFER_BLOCKING 0x0 ;  /* 0x0000000000007b1d */ /* 0x000fec0000010000 */
[----:B------:R1:W-:Y:S02]  /*1f8b0*/  STSM.16.M88.4 [R39], R88 ;  /* 0x0000005827007844 */ /* 0x0003e40000000200 */
        /* <DEDUP_REMOVED lines=22> */
[----:B------:R-:W-:-:S02]  /*1fa20*/  LOP3.LUT R80, R80, 0xffff, RZ, 0xc0, !PT ;  /* 0x0000ffff50507812 */ /* 0x000fc400078ec0ff */
[----:B------:R-:W-:Y:S02]  /*1fa30*/  LOP3.LUT R3, R82, 0xffff, RZ, 0xc0, !PT ;  /* 0x0000ffff52037812 */ /* 0x000fe400078ec0ff */
[----:B------:R-:W-:Y:S02]  /*1fa40*/  LOP3.LUT R48, R48, 0xffff, RZ, 0xc0, !PT ;  /* 0x0000ffff30307812 */ /* 0x000fe400078ec0ff */
[----:B------:R-:W-:Y:S01]  /*1fa50*/  LOP3.LUT R50, R50, 0xffff, RZ, 0xc0, !PT ;  /* 0x0000ffff32327812 */ /* 0x000fe200078ec0ff */
[----:B------:R-:W3:Y:S01]  /*1fa60*/  LDS.128 R68, [R55] ;  /* 0x0000000037447984 */ /* 0x000ee20000000c00 */
[----:B-1----:R-:W-:Y:S02]  /*1fa70*/  PRMT R88, R13, 0x4210, R80 ;  /* 0x000042100d587816 */ /* 0x002fe40000000050 */
[----:B------:R-:W-:Y:S01]  /*1fa80*/  PRMT R89, R14, 0x4210, R3 ;  /* 0x000042100e597816 */ /* 0x000fe20000000003 */
[----:B------:R-:W1:Y:S01]  /*1fa90*/  LDC R13, c[0x0][0x244] ;  /* 0x00009100ff0d7b82 */ /* 0x000e620000000800 */
[----:B------:R-:W-:-:S02]  /*1faa0*/  PRMT R90, R75, 0x4210, R48 ;  /* 0x000042104b5a7816 */ /* 0x000fc40000000030 */
[----:B------:R-:W-:-:S05]  /*1fab0*/  PRMT R91, R77, 0x4210, R50 ;  /* 0x000042104d5b7816 */ /* 0x000fca0000000032 */
[----:B------:R-:W-:Y:S01]  /*1fac0*/  BAR.SYNC.DEFER_BLOCKING 0x0 ;  /* 0x0000000000007b1d */ /* 0x000fe20000010000 */
[----:B------:R-:W-:Y:S02]  /*1fad0*/  SHF.R.U32.HI R112, RZ, 0x8, R112 ;  /* 0x00000008ff707819 */ /* 0x000fe40000011670 */
[----:B------:R-:W-:Y:S02]  /*1fae0*/  SHF.R.U32.HI R114, RZ, 0x8, R114 ;  /* 0x00000008ff727819 */ /* 0x000fe40000011672 */
[----:B------:R-:W-:Y:S02]  /*1faf0*/  LOP3.LUT R112, R112, 0xffff, RZ, 0xc0, !PT ;  /* 0x0000ffff70707812 */ /* 0x000fe400078ec0ff */
[----:B------:R-:W-:Y:S01]  /*1fb00*/  LOP3.LUT R114, R114, 0xffff, RZ, 0xc0, !PT ;  /* 0x0000ffff72727812 */ /* 0x000fe200078ec0ff */
[----:B------:R-:W-:Y:S01]  /*1fb10*/  STSM.16.M88.4 [R39], R88 ;  /* 0x0000005827007844 */ /* 0x000fe20000000200 */
[--C-:B------:R-:W-:Y:S02]  /*1fb20*/  PRMT R127, R112, 0x3340, R1.reuse ;  /* 0x00003340707f7816 */ /* 0x100fe40000000001 */
        /* <DEDUP_REMOVED lines=8> */
[----:B------:R-:W-:Y:S02]  /*1fbb0*/  LOP3.LUT R144, R144, 0xffff, RZ, 0xc0, !PT ;  /* 0x0000ffff90907812 */ /* 0x000fe400078ec0ff */
[----:B------:R-:W-:Y:S02]  /*1fbc0*/  LOP3.LUT R146, R146, 0xffff, RZ, 0xc0, !PT ;  /* 0x0000ffff92927812 */ /* 0x000fe400078ec0ff */
[--C-:B------:R-:W-:Y:S02]  /*1fbd0*/  PRMT R123, R144, 0x3340, R1.reuse ;  /* 0x00003340907b7816 */ /* 0x100fe40000000001 */
[----:B------:R-:W-:Y:S01]  /*1fbe0*/  PRMT R125, R146, 0x3340, R1 ;  /* 0x00003340927d7816 */ /* 0x000fe20000000001 */
[----:B------:R-:W3:Y:S01]  /*1fbf0*/  LDS.128 R48, [R55] ;  /* 0x0000000037307984 */ /* 0x000ee20000000c00 */
[----:B------:R-:W-:Y:S02]  /*1fc00*/  PRMT R123, R208, 0x5410, R123 ;  /* 0x00005410d07b7816 */ /* 0x000fe4000000007b */
[----:B------:R-:W-:-:S02]  /*1fc10*/  PRMT R210, R210, 0x5410, R125 ;  /* 0x00005410d2d27816 */ /* 0x000fc4000000007d */
[----:B------:R-:W-:Y:S02]  /*1fc20*/  PRMT R92, R123, 0x5210, R80 ;  /* 0x000052107b5c7816 */ /* 0x000fe40000000050 */
[----:B------:R-:W-:Y:S01]  /*1fc30*/  PRMT R93, R210, 0x5210, R3 ;  /* 0x00005210d25d7816 */ /* 0x000fe20000000003 */
[----:B------:R-:W-:Y:S01]  /*1fc40*/  BAR.SYNC.DEFER_BLOCKING 0x0 ;  /* 0x0000000000007b1d */ /* 0x000fe20000010000 */
[----:B------:R-:W-:-:S05]  /*1fc50*/  LOP3.LUT R3, R52, 0xffff, RZ, 0xc0, !PT ;  /* 0x0000ffff34037812 */ /* 0x000fca00078ec0ff */
[----:B------:R-:W-:Y:S01]  /*1fc60*/  STSM.16.M88.4 [R39], R92 ;  /* 0x0000005c27007844 */ /* 0x000fe20000000200 */
[----:B------:R-:W-:Y:S01]  /*1fc70*/  PRMT R74, R8, 0x4210, R3 ;  /* 0x00004210084a7816 */ /* 0x000fe20000000003 */
[----:B------:R-:W-:Y:S01]  /*1fc80*/  BAR.SYNC.DEFER_BLOCKING 0x0 ;  /* 0x0000000000007b1d */ /* 0x000fe20000010000 */
[----:B------:R-:W-:Y:S02]  /*1fc90*/  LOP3.LUT R84, R84, 0xffff, RZ, 0xc0, !PT ;  /* 0x0000ffff54547812 */ /* 0x000fe400078ec0ff */
[----:B------:R-:W-:Y:S02]  /*1fca0*/  LOP3.LUT R86, R86, 0xffff, RZ, 0xc0, !PT ;  /* 0x0000ffff56567812 */ /* 0x000fe400078ec0ff */
[----:B------:R-:W-:Y:S01]  /*1fcb0*/  LOP3.LUT R54, R54, 0xffff, RZ, 0xc0, !PT ;  /* 0x0000ffff36367812 */ /* 0x000fe200078ec0ff */
[----:B------:R-:W3:Y:S01]  /*1fcc0*/  LDS.128 R8, [R55] ;  /* 0x0000000037087984 */ /* 0x000ee20000000c00 */
[----:B------:R-:W-:Y:S02]  /*1fcd0*/  PRMT R72, R15, 0x4210, R84 ;  /* 0x000042100f487816 */ /* 0x000fe40000000054 */
[----:B------:R-:W-:-:S02]  /*1fce0*/  PRMT R73, R73, 0x4210, R86 ;  /* 0x0000421049497816 */ /* 0x000fc40000000056 */
[----:B------:R-:W-:Y:S01]  /*1fcf0*/  PRMT R75, R79, 0x4210, R54 ;  /* 0x000042104f4b7816 */ /* 0x000fe20000000036 */
[----:B------:R-:W-:Y:S01]  /*1fd00*/  BAR.SYNC.DEFER_BLOCKING 0x0 ;  /* 0x0000000000007b1d */ /* 0x000fe20000010000 */
[----:B------:R-:W-:-:S05]  /*1fd10*/  IMAD R2, R141, UR4, RZ ;  /* 0x000000048d027c24 */ /* 0x000fca000f8e02ff */
[----:B------:R2:W-:Y:S01]  /*1fd20*/  STSM.16.M88.4 [R39], R72 ;  /* 0x0000004827007844 */ /* 0x0005e20000000200 */
[----:B-1----:R-:W-:Y:S01]  /*1fd30*/  IMAD R52, R13, 0x80, R2 ;  /* 0x000000800d347824 */ /* 0x002fe200078e0202 */
[----:B------:R-:W-:Y:S01]  /*1fd40*/  SHF.R.U32.HI R148, RZ, 0x8, R148 ;  /* 0x00000008ff947819 */ /* 0x000fe20000011694 */
[----:B------:R-:W-:Y:S01]  /*1fd50*/  ULDC UR4, c[0x0][0x248] ;  /* 0x0000920000047ab9 */ /* 0x000fe20000000800 */
[----:B------:R-:W-:Y:S01]  /*1fd60*/  BAR.SYNC.DEFER_BLOCKING 0x0 ;  /* 0x0000000000007b1d */ /* 0x000fe20000010000 */
[----:B------:R-:W-:Y:S02]  /*1fd70*/  SHF.R.U32.HI R115, RZ, 0x8, R115 ;  /* 0x00000008ff737819 */ /* 0x000fe40000011673 */
[----:B------:R-:W-:Y:S02]  /*1fd80*/  SHF.R.U32.HI R246, RZ, 0x8, R246 ;  /* 0x00000008fff67819 */ /* 0x000fe400000116f6 */
[----:B------:R-:W-:Y:S02]  /*1fd90*/  SHF.R.U32.HI R118, RZ, 0x8, R118 ;  /* 0x00000008ff767819 */ /* 0x000fe40000011676 */
[----:B------:R-:W-:-:S02]  /*1fda0*/  LOP3.LUT R148, R148, 0xffff, RZ, 0xc0, !PT ;  /* 0x0000ffff94947812 */ /* 0x000fc400078ec0ff */
[----:B------:R-:W-:Y:S02]  /*1fdb0*/  LOP3.LUT R115, R115, 0xffff, RZ, 0xc0, !PT ;  /* 0x0000ffff73737812 */ /* 0x000fe400078ec0ff */
[----:B------:R-:W-:Y:S01]  /*1fdc0*/  LOP3.LUT R246, R246, 0xffff, RZ, 0xc0, !PT ;  /* 0x0000fffff6f67812 */ /* 0x000fe200078ec0ff */
[----:B--2---:R-:W1:Y:S01]  /*1fdd0*/  LDC R75, c[0x0][0x244] ;  /* 0x00009100ff4b7b82 */ /* 0x004e620000000800 */
[----:B------:R-:W-:Y:S01]  /*1fde0*/  LOP3.LUT R118, R118, 0xffff, RZ, 0xc0, !PT ;  /* 0x0000ffff76767812 */ /* 0x000fe200078ec0ff */
[----:B------:R-:W2:Y:S01]  /*1fdf0*/  LDS.128 R12, [R55] ;  /* 0x00000000370c7984 */ /* 0x000ea20000000c00 */
        /* <DEDUP_REMOVED lines=8> */
[----:B------:R-:W-:Y:S01]  /*1fe80*/  PRMT R87, R81, 0x5210, R54 ;  /* 0x0000521051577816 */ /* 0x000fe20000000036 */
[----:B------:R-:W-:Y:S01]  /*1fe90*/  BAR.SYNC.DEFER_BLOCKING 0x0 ;  /* 0x0000000000007b1d */ /* 0x000fe20000010000 */
[----:B------:R-:W-:-:S04]  /*1fea0*/  IADD3 R0, P1, R2, UR6, RZ ;  /* 0x0000000602007c10 */ /* 0x000fc8000ff3e0ff */
[----:B------:R-:W-:Y:S01]  /*1feb0*/  LEA.HI.X.SX32 R2, R2, UR7, 0x1, P1 ;  /* 0x0000000702027c11 */ /* 0x000fe200088f0eff */
[----:B------:R-:W-:Y:S02]  /*1fec0*/  ULDC.64 UR6, c[0x0][0x228] ;  /* 0x00008a0000067ab9 */ /* 0x000fe40000000a00 */
[----:B------:R-:W-:Y:S01]  /*1fed0*/  ISETP.GE.AND P1, PT, R141, UR6, PT ;  /* 0x000000068d007c0c */ /* 0x000fe2000bf26270 */
[C---:B------:R-:W-:Y:S01]  /*1fee0*/  IMAD R76, R248.reuse, UR4, RZ ;  /* 0x00000004f84c7c24 */ /* 0x040fe2000f8e02ff */
[----:B------:R-:W-:Y:S02]  /*1fef0*/  ULDC.64 UR4, c[0x0][0x220] ;  /* 0x0000880000047ab9 */ /* 0x000fe40000000a00 */
[----:B------:R-:W-:Y:S01]  /*1ff00*/  ISETP.LT.AND P1, PT, R248, UR27, !P1 ;  /* 0x0000001bf8007c0c */ /* 0x000fe2000cf21270 */
[----:B------:R1:W-:Y:S01]  /*1ff10*/  STSM.16.M88.4 [R39], R84 ;  /* 0x0000005427007844 */ /* 0x0003e20000000200 */
[----:B------:R-:W-:Y:S01]  /*1ff20*/  SHF.R.S32.HI R77, RZ, 0x1f, R76 ;  /* 0x0000001fff4d7819 */ /* 0x000fe2000001144c */
[----:B------:R-:W-:Y:S01]  /*1ff30*/  BAR.SYNC.DEFER_BLOCKING 0x0 ;  /* 0x0000000000007b1d */ /* 0x000fe20000010000 */
[----:B------:R-:W-:Y:S01]  /*1ff40*/  IADD3 R36, P2, R76, R0, RZ ;  /* 0x000000004c247210 */ /* 0x000fe20007f5e0ff */
[----:B------:R-:W-:Y:S01]  /*1ff50*/  IMAD R54, R53, 0x80, R52 ;  /* 0x0000008035367824 */ /* 0x000fe200078e0234 */
[----:B------:R-:W-:-:S02]  /*1ff60*/  PRMT R73, R16, 0x7770, RZ ;  /* 0x0000777010497816 */ /* 0x000fc400000000ff */
[----:B------:R-:W-:Y:S01]  /*1ff70*/  IADD3 R3, P3, R52, UR4, RZ ;  /* 0x0000000434037c10 */ /* 0x000fe2000ff7e0ff */
[----:B------:R-:W-:Y:S01]  /*1ff80*/  IMAD.X R37, R77, 0x1, R2, P2 ;  /* 0x000000014d257824 */ /* 0x000fe200010e0602 */
[----:B------:R-:W-:Y:S01]  /*1ff90*/  ISETP.GE.AND P2, PT, R248, UR7, PT ;  /* 0x00000007f8007c0c */ /* 0x000fe2000bf46270 */
[----:B------:R-:W-:Y:S01]  /*1ffa0*/  ULDC.64 UR6, c[0x0][0x228] ;  /* 0x00008a0000067ab9 */ /* 0x000fe20000000a00 */
[----:B------:R-:W-:Y:S02]  /*1ffb0*/  IADD3 R38, P5, R54, UR8, RZ ;  /* 0x0000000836267c10 */ /* 0x000fe4000ffbe0ff */
[----:B------:R-:W-:Y:S01]  /*1ffc0*/  LEA.HI.X.SX32 R52, R52, UR5, 0x1, P3 ;  /* 0x0000000534347c11 */ /* 0x000fe200098f0eff */
[----:B------:R-:W-:Y:S01]  /*1ffd0*/  VIADD R53, R248, 0x1 ;  /* 0x00000001f8357836 */ /* 0x000fe20000000000 */
[----:B------:R-:W-:Y:S01]  /*1ffe0*/  ISETP.LT.AND P3, PT, R139, UR6, !P2 ;  /* 0x000000068b007c0c */ /* 0x000fe2000d761270 */
[----:B------:R-:W-:Y:S01]  /*1fff0*/  ULDC.64 UR4, c[0x0][0x228] ;  /* 0x00008a0000047ab9 */ /* 0x000fe20000000a00 */
[----:B------:R-:W-:Y:S01]  /*20000*/  IADD3 R72, P6, R76, R3, RZ ;  /* 0x000000034c487210 */ /* 0x000fe20007fde0ff */
[----:B-1----:R-:W-:Y:S01]  /*20010*/  IMAD R39, R75, 0x80, R54 ;  /* 0x000000804b277824 */ /* 0x002fe200078e0236 */
[----:B------:R-:W-:Y:S01]  /*20020*/  ISETP.LT.AND P4, PT, R137, UR4, !P2 ;  /* 0x0000000489007c0c */ /* 0x000fe2000d781270 */
[----:B------:R-:W-:Y:S01]  /*20030*/  ULDC UR4, c[0x0][0x248] ;  /* 0x0000920000047ab9 */ /* 0x000fe20000000800 */
[C---:B------:R-:W-:Y:S01]  /*20040*/  PRMT R79, R16.reuse, 0x7772, RZ ;  /* 0x00007772104f7816 */ /* 0x040fe200000000ff */
[----:B------:R-:W-:Y:S01]  /*20050*/  ULDC UR6, c[0x0][0x22c] ;  /* 0x00008b0000067ab9 */ /* 0x000fe20000000800 */
[----:B------:R1:W-:Y:S01]  /*20060*/  @P1 STG.E.U8 desc[UR56][R36.64], R73 ;  /* 0x0000004924001986 */ /* 0x0003e2000c101138 */
[----:B------:R-:W-:Y:S01]  /*20070*/  ISETP.GE.AND P1, PT, R53, UR10, PT ;  /* 0x0000000a35007c0c */ /* 0x000fe2000bf26270 */
[----:B------:R-:W-:Y:S01]  /*20080*/  ULDC.64 UR10, c[0x0][0x228] ;  /* 0x00008a00000a7ab9 */ /* 0x000fe20000000a00 */
[----:B------:R-:W-:-:S02]  /*20090*/  PRMT R53, R16, 0x7771, RZ ;  /* 0x0000777110357816 */ /* 0x000fc400000000ff */
[----:B-1----:R-:W-:Y:S01]  /*200a0*/  LEA.HI.X.SX32 R36, R54, UR9, 0x1, P5 ;  /* 0x0000000936247c11 */ /* 0x002fe2000a8f0eff */
[----:B------:R-:W-:Y:S01]  /*200b0*/  ULDC.64 UR8, c[0x0][0x220] ;  /* 0x0000880000087ab9 */ /* 0x000fe20000000a00 */
[----:B------:R-:W-:Y:S01]  /*200c0*/  IADD3 R74, P5, R76, R38, RZ ;  /* 0x000000264c4a7210 */ /* 0x000fe20007fbe0ff */
[----:B------:R-:W-:-:S04]  /*200d0*/  IMAD.X R73, R77, 0x1, R52, P6 ;  /* 0x000000014d497824 */ /* 0x000fc800030e0634 */
[----:B------:R-:W-:Y:S01]  /*200e0*/  IMAD.X R75, R77, 0x1, R36, P5 ;  /* 0x000000014d4b7824 */ /* 0x000fe200028e0624 */
[C---:B------:R-:W-:Y:S01]  /*200f0*/  IADD3 R37, P5, R39.reuse, UR8, RZ ;  /* 0x0000000827257c10 */ /* 0x040fe2000ffbe0ff */
[----:B------:R1:W-:Y:S01]  /*20100*/  @P3 STG.E.U8 desc[UR56][R72.64], R53 ;  /* 0x0000003548003986 */ /* 0x0003e2000c101138 */
[C---:B------:R-:W-:Y:S02]  /*20110*/  VIADD R54, R76.reuse, UR4 ;  /* 0x000000044c367c36 */ /* 0x040fe40008000000 */
[----:B------:R-:W-:Y:S01]  /*20120*/  LEA.HI.X.SX32 R39, R39, UR9, 0x1, P5 ;  /* 0x0000000927277c11 */ /* 0x000fe2000a8f0eff */
[----:B------:R-:W-:Y:S01]  /*20130*/  ULDC.64 UR8, c[0x0][0x228] ;  /* 0x00008a0000087ab9 */ /* 0x000fe20000000a00 */
[----:B------:R-:W-:Y:S01]  /*20140*/  ISETP.LT.AND P3, PT, R135, UR10, !P2 ;  /* 0x0000000a87007c0c */ /* 0x000fe2000d761270 */
[----:B------:R4:W-:Y:S01]  /*20150*/  @P4 STG.E.U8 desc[UR56][R74.64], R79 ;  /* 0x0000004f4a004986 */ /* 0x0009e2000c101138 */
[----:B------:R-:W-:Y:S01]  /*20160*/  ISETP.LT.AND P5, PT, R141, UR8, !P1 ;  /* 0x000000088d007c0c */ /* 0x000fe2000cfa1270 */
[----:B------:R-:W-:Y:S01]  /*20170*/  ULDC UR4, c[0x0][0x22c] ;  /* 0x00008b0000047ab9 */ /* 0x000fe20000000800 */
[----:B------:R-:W-:Y:S01]  /*20180*/  IADD3 R76, P2, R76, R37, RZ ;  /* 0x000000254c4c7210 */ /* 0x000fe20007f5e0ff */
[----:B------:R-:W-:Y:S01]  /*20190*/  ULDC UR8, c[0x0][0x228] ;  /* 0x00008a0000087ab9 */ /* 0x000fe20000000800 */
[----:B------:R-:W-:Y:S01]  /*201a0*/  SHF.R.S32.HI R83, RZ, 0x1f, R54 ;  /* 0x0000001fff537819 */ /* 0x000fe20000011436 */
[----:B-1----:R-:W-:Y:S01]  /*201b0*/  VIADD R53, R248, 0x2 ;  /* 0x00000002f8357836 */ /* 0x002fe20000000000 */
[----:B------:R-:W-:Y:S01]  /*201c0*/  IADD3 R72, P4, R54, R0, RZ ;  /* 0x0000000036487210 */ /* 0x000fe20007f9e0ff */
[----:B------:R-:W-:Y:S01]  /*201d0*/  IMAD.X R77, R77, 0x1, R39, P2 ;  /* 0x000000014d4d7824 */ /* 0x000fe200010e0627 */
[----:B------:R-:W-:Y:S01]  /*201e0*/  PRMT R81, R16, 0x7773, RZ ;  /* 0x0000777310517816 */ /* 0x000fe200000000ff */
[----:B------:R-:W-:Y:S01]  /*201f0*/  ULDC UR10, c[0x0][0x228] ;  /* 0x00008a00000a7ab9 */ /* 0x000fe20000000800 */
[----:B------:R-:W-:Y:S01]  /*20200*/  ISETP.GE.AND P2, PT, R53, UR6, PT ;  /* 0x0000000635007c0c */ /* 0x000fe2000bf46270 */
[----:B------:R-:W-:Y:S01]  /*20210*/  IMAD.X R73, R83, 0x1, R2, P4 ;  /* 0x0000000153497824 */ /* 0x000fe200020e0602 */
[----:B------:R-:W-:Y:S01]  /*20220*/  PRMT R53, R20, 0x7770, RZ ;  /* 0x0000777014357816 */ /* 0x000fe200000000ff */
[----:B------:R1:W-:Y:S01]  /*20230*/  @P3 STG.E.U8 desc[UR56][R76.64], R81 ;  /* 0x000000514c003986 */ /* 0x0003e2000c101138 */
[----:B------:R-:W-:-:S02]  /*20240*/  ISETP.LT.AND P4, PT, R137, UR18, !P1 ;  /* 0x0000001289007c0c */ /* 0x000fc4000cf81270 */
[----:B------:R-:W-:Y:S01]  /*20250*/  IADD3 R78, P6, R54, R38, RZ ;  /* 0x00000026364e7210 */ /* 0x000fe20007fde0ff */
[----:B------:R0:W-:Y:S01]  /*20260*/  @P5 STG.E.U8 desc[UR56][R72.64], R53 ;  /* 0x0000003548005986 */ /* 0x0001e2000c101138 */
[----:B------:R-:W-:Y:S01]  /*20270*/  ISETP.LT.AND P5, PT, R139, UR20, !P1 ;  /* 0x000000148b007c0c */ /* 0x000fe2000cfa1270 */
[----:B------:R-:W-:Y:S01]  /*20280*/  VIADD R16, R248, 0x3 ;  /* 0x00000003f8107836 */ /* 0x000fe20000000000 */
[----:B----4-:R-:W-:Y:S01]  /*20290*/  IADD3 R74, P3, R54, R3, RZ ;  /* 0x00000003364a7210 */ /* 0x010fe20007f7e0ff */
[----:B------:R-:W-:Y:S01]  /*202a0*/  IMAD.X R79, R83, 0x1, R36, P6 ;  /* 0x00000001534f7824 */ /* 0x000fe200030e0624 */
[----:B------:R-:W-:-:S03]  /*202b0*/  ULDC UR6, c[0x0][0x228] ;  /* 0x00008a0000067ab9 */ /* 0x000fc60000000800 */
[----:B------:R-:W-:Y:S01]  /*202c0*/  IMAD.X R75, R83, 0x1, R52, P3 ;  /* 0x00000001534b7824 */ /* 0x000fe200018e0634 */
[C---:B-1----:R-:W-:Y:S02]  /*202d0*/  PRMT R81, R20.reuse, 0x7771, RZ ;  /* 0x0000777114517816 */ /* 0x042fe400000000ff */
[----:B------:R-:W-:Y:S02]  /*202e0*/  PRMT R77, R20, 0x7772, RZ ;  /* 0x00007772144d7816 */ /* 0x000fe400000000ff */
[----:B------:R-:W-:Y:S01]  /*202f0*/  ISETP.LT.AND P1, PT, R135, UR16, !P1 ;  /* 0x0000001087007c0c */ /* 0x000fe2000cf21270 */
[----:B------:R1:W-:Y:S01]  /*20300*/  @P5 STG.E.U8 desc[UR56][R74.64], R81 ;  /* 0x000000514a005986 */ /* 0x0003e2000c101138 */
[----:B------:R-:W-:Y:S01]  /*20310*/  ISETP.GE.AND P3, PT, R16, UR4, PT ;  /* 0x0000000410007c0c */ /* 0x000fe2000bf66270 */
[----:B------:R-:W-:Y:S02]  /*20320*/  ULDC UR4, c[0x0][0x248] ;  /* 0x0000920000047ab9 */ /* 0x000fe40000000800 */
[----:B------:R4:W-:Y:S01]  /*20330*/  @P4 STG.E.U8 desc[UR56][R78.64], R77 ;  /* 0x0000004d4e004986 */ /* 0x0009e2000c101138 */
[C---:B0-----:R-:W-:Y:S01]  /*20340*/  IADD3 R72, P4, R54.reuse, R37, RZ ;  /* 0x0000002536487210 */ /* 0x041fe20007f9e0ff */
[----:B------:R-:W-:Y:S01]  /*20350*/  VIADD R54, R54, UR4 ;  /* 0x0000000436367c36 */ /* 0x000fe20008000000 */
[----:B------:R-:W-:Y:S01]  /*20360*/  ISETP.LT.AND P5, PT, R141, UR14, !P2 ;  /* 0x0000000e8d007c0c */ /* 0x000fe2000d7a1270 */
[----:B------:R-:W-:Y:S01]  /*20370*/  ULDC UR4, c[0x0][0x248] ;  /* 0x0000920000047ab9 */ /* 0x000fe20000000800 */
[----:B------:R-:W-:Y:S01]  /*20380*/  PRMT R53, R20, 0x7773, RZ ;  /* 0x0000777314357816 */ /* 0x000fe200000000ff */
[----:B------:R-:W-:Y:S01]  /*20390*/  IMAD.X R73, R83, 0x1, R39, P4 ;  /* 0x0000000153497824 */ /* 0x000fe200020e0627 */
[----:B------:R-:W-:-:S02]  /*203a0*/  SHF.R.S32.HI R85, RZ, 0x1f, R54 ;  /* 0x0000001fff557819 */ /* 0x000fc40000011436 */
[C---:B-1----:R-:W-:Y:S02]  /*203b0*/  IADD3 R74, P6, R54.reuse, R0, RZ ;  /* 0x00000000364a7210 */ /* 0x042fe40007fde0ff */
[----:B------:R-:W-:Y:S01]  /*203c0*/  ISETP.LT.AND P4, PT, R139, UR12, !P2 ;  /* 0x0000000c8b007c0c */ /* 0x000fe2000d781270 */
[----:B------:R0:W-:Y:S01]  /*203d0*/  @P1 STG.E.U8 desc[UR56][R72.64], R53 ;  /* 0x0000003548001986 */ /* 0x0001e2000c101138 */
[----:B------:R-:W-:Y:S01]  /*203e0*/  IADD3 R76, P1, R54, R3, RZ ;  /* 0x00000003364c7210 */ /* 0x000fe20007f3e0ff */
[----:B------:R-:W-:Y:S01]  /*203f0*/  IMAD.X R75, R85, 0x1, R2, P6 ;  /* 0x00000001554b7824 */ /* 0x000fe200030e0602 */
[C---:B------:R-:W-:Y:S02]  /*20400*/  PRMT R83, R17.reuse, 0x7770, RZ ;  /* 0x0000777011537816 */ /* 0x040fe400000000ff */
[----:B------:R-:W-:Y:S01]  /*20410*/  PRMT R81, R17, 0x7771, RZ ;  /* 0x0000777111517816 */ /* 0x000fe200000000ff */
[----:B----4-:R-:W-:Y:S01]  /*20420*/  IMAD.X R77, R85, 0x1, R52, P1 ;  /* 0x00000001554d7824 */ /* 0x010fe200008e0634 */
[----:B------:R-:W-:Y:S01]  /*20430*/  ULDC UR12, c[0x0][0x228] ;  /* 0x00008a00000c7ab9 */ /* 0x000fe20000000800 */
[----:B------:R1:W-:Y:S01]  /*20440*/  @P5 STG.E.U8 desc[UR56][R74.64], R83 ;  /* 0x000000534a005986 */ /* 0x0003e2000c101138 */
[----:B------:R-:W-:-:S02]  /*20450*/  ISETP.LT.AND P1, PT, R137, UR22, !P2 ;  /* 0x0000001689007c0c */ /* 0x000fc4000d721270 */
[C---:B0-----:R-:W-:Y:S01]  /*20460*/  IADD3 R72, P5, R54.reuse, R38, RZ ;  /* 0x0000002636487210 */ /* 0x041fe20007fbe0ff */
[C---:B------:R-:W-:Y:S01]  /*20470*/  VIADD R53, R54.reuse, UR4 ;  /* 0x0000000436357c36 */ /* 0x040fe20008000000 */
[----:B------:R0:W-:Y:S01]  /*20480*/  @P4 STG.E.U8 desc[UR56][R76.64], R81 ;  /* 0x000000514c004986 */ /* 0x0001e2000c101138 */
[----:B------:R-:W-:Y:S01]  /*20490*/  ISETP.LT.AND P2, PT, R135, UR24, !P2 ;  /* 0x0000001887007c0c */ /* 0x000fe2000d741270 */
[----:B------:R-:W-:Y:S01]  /*204a0*/  ULDC UR4, c[0x0][0x228] ;  /* 0x00008a0000047ab9 */ /* 0x000fe20000000800 */
[----:B------:R-:W-:Y:S01]  /*204b0*/  ISETP.LT.AND P4, PT, R141, UR26, !P3 ;  /* 0x0000001a8d007c0c */ /* 0x000fe2000df81270 */
[----:B------:R-:W-:Y:S01]  /*204c0*/  IMAD.X R73, R85, 0x1, R36, P5 ;  /* 0x0000000155497824 */ /* 0x000fe200028e0624 */
[----:B------:R-:W-:Y:S02]  /*204d0*/  IADD3 R78, P5, R54, R37, RZ ;  /* 0x00000025364e7210 */ /* 0x000fe40007fbe0ff */
[----:B------:R-:W-:Y:S02]  /*204e0*/  SHF.R.S32.HI R87, RZ, 0x1f, R53 ;  /* 0x0000001fff577819 */ /* 0x000fe40000011435 */
[----:B------:R-:W-:Y:S01]  /*204f0*/  IADD3 R16, P6, R53, R0, RZ ;  /* 0x0000000035107210 */ /* 0x000fe20007fde0ff */
[----:B------:R-:W-:Y:S01]  /*20500*/  IMAD.X R79, R85, 0x1, R39, P5 ;  /* 0x00000001554f7824 */ /* 0x000fe200028e0627 */
[----:B-1----:R-:W-:-:S02]  /*20510*/  PRMT R75, R17, 0x7772, RZ ;  /* 0x00007772114b7816 */ /* 0x002fc400000000ff */
[----:B0-----:R-:W-:Y:S01]  /*20520*/  PRMT R77, R17, 0x7773, RZ ;  /* 0x00007773114d7816 */ /* 0x001fe200000000ff */
[----:B------:R-:W-:Y:S01]  /*20530*/  IMAD.X R17, R87, 0x1, R2, P6 ;  /* 0x0000000157117824 */ /* 0x000fe200030e0602 */
[----:B------:R-:W-:Y:S01]  /*20540*/  PRMT R81, R21, 0x7770, RZ ;  /* 0x0000777015517816 */ /* 0x000fe200000000ff */
[----:B------:R0:W-:Y:S01]  /*20550*/  @P1 STG.E.U8 desc[UR56][R72.64], R75 ;  /* 0x0000004b48001986 */ /* 0x0001e2000c101138 */
[----:B------:R-:W-:Y:S02]  /*20560*/  IADD3 R74, P5, R53, R38, RZ ;  /* 0x00000026354a7210 */ /* 0x000fe40007fbe0ff */
[----:B------:R-:W-:Y:S01]  /*20570*/  ISETP.LT.AND P1, PT, R139, UR4, !P3 ;  /* 0x000000048b007c0c */ /* 0x000fe2000df21270 */
[----:B------:R1:W-:Y:S01]  /*20580*/  @P2 STG.E.U8 desc[UR56][R78.64], R77 ;  /* 0x0000004d4e002986 */ /* 0x0003e2000c101138 */
[----:B------:R-:W-:Y:S01]  /*20590*/  VIADD R20, R248, 0x4 ;  /* 0x00000004f8147836 */ /* 0x000fe20000000000 */
[----:B------:R-:W-:Y:S02]  /*205a0*/  ULDC UR4, c[0x0][0x22c] ;  /* 0x00008b0000047ab9 */ /* 0x000fe40000000800 */
[----:B------:R4:W-:Y:S01]  /*205b0*/  @P4 STG.E.U8 desc[UR56][R16.64], R81 ;  /* 0x0000005110004986 */ /* 0x0009e2000c101138 */
[----:B------:R-:W-:Y:S01]  /*205c0*/  ISETP.LT.AND P4, PT, R137, UR6, !P3 ;  /* 0x0000000689007c0c */ /* 0x000fe2000df81270 */
[----:B------:R-:W-:Y:S01]  /*205d0*/  ULDC UR6, c[0x0][0x228] ;  /* 0x00008a0000067ab9 */ /* 0x000fe20000000800 */
[----:B------:R-:W-:Y:S01]  /*205e0*/  ISETP.LT.AND P3, PT, R135, UR8, !P3 ;  /* 0x0000000887007c0c */ /* 0x000fe2000df61270 */
[----:B0-----:R-:W-:Y:S01]  /*205f0*/  IMAD.X R75, R87, 0x1, R36, P5 ;  /* 0x00000001574b7824 */ /* 0x001fe200028e0624 */
[----:B------:R-:W-:Y:S01]  /*20600*/  IADD3 R72, P2, R53, R3, RZ ;  /* 0x0000000335487210 */ /* 0x000fe20007f5e0ff */
[----:B------:R-:W-:Y:S01]  /*20610*/  ULDC UR8, c[0x0][0x228] ;  /* 0x00008a0000087ab9 */ /* 0x000fe20000000800 */
[----:B-1----:R-:W-:-:S02]  /*20620*/  PRMT R79, R21, 0x7772, RZ ;  /* 0x00007772154f7816 */ /* 0x002fc400000000ff */
[----:B----4-:R-:W-:Y:S01]  /*20630*/  IADD3 R16, P5, R53, R37, RZ ;  /* 0x0000002535107210 */ /* 0x010fe20007fbe0ff */
[----:B------:R-:W-:Y:S01]  /*20640*/  IMAD.X R73, R87, 0x1, R52, P2 ;  /* 0x0000000157497824 */ /* 0x000fe200010e0634 */
[----:B------:R-:W-:Y:S02]  /*20650*/  PRMT R81, R21, 0x7771, RZ ;  /* 0x0000777115517816 */ /* 0x000fe400000000ff */
[----:B------:R-:W-:Y:S01]  /*20660*/  ISETP.GE.AND P2, PT, R20, UR4, PT ;  /* 0x0000000414007c0c */ /* 0x000fe2000bf46270 */
[----:B------:R-:W-:Y:S01]  /*20670*/  IMAD.X R17, R87, 0x1, R39, P5 ;  /* 0x0000000157117824 */ /* 0x000fe200028e0627 */
[----:B------:R-:W-:Y:S01]  /*20680*/  PRMT R77, R21, 0x7773, RZ ;  /* 0x00007773154d7816 */ /* 0x000fe200000000ff */
[----:B------:R-:W-:Y:S01]  /*20690*/  ULDC UR4, c[0x0][0x248] ;  /* 0x0000920000047ab9 */ /* 0x000fe20000000800 */
[----:B------:R0:W-:Y:S01]  /*206a0*/  @P1 STG.E.U8 desc[UR56][R72.64], R81 ;  /* 0x0000005148001986 */ /* 0x0001e2000c101138 */
[----:B------:R-:W-:Y:S01]  /*206b0*/  VIADD R54, R53, UR4 ;  /* 0x0000000435367c36 */ /* 0x000fe20008000000 */
[----:B------:R-:W-:-:S02]  /*206c0*/  ISETP.LT.AND P5, PT, R137, UR10, !P2 ;  /* 0x0000000a89007c0c */ /* 0x000fc4000d7a1270 */
[----:B------:R-:W-:Y:S01]  /*206d0*/  @P4 STG.E.U8 desc[UR56][R74.64], R79 ;  /* 0x0000004f4a004986 */ /* 0x000fe2000c101138 */
[----:B------:R-:W-:Y:S01]  /*206e0*/  ISETP.LT.AND P4, PT, R141, UR6, !P2 ;  /* 0x000000068d007c0c */ /* 0x000fe2000d781270 */
[----:B------:R-:W-:Y:S01]  /*206f0*/  VIADD R53, R248, 0x5 ;  /* 0x00000005f8357836 */ /* 0x000fe20000000000 */
[C---:B------:R-:W-:Y:S01]  /*20700*/  IADD3 R20, P6, R54.reuse, R0, RZ ;  /* 0x0000000036147210 */ /* 0x040fe20007fde0ff */
[----:B------:R1:W-:Y:S01]  /*20710*/  @P3 STG.E.U8 desc[UR56][R16.64], R77 ;  /* 0x0000004d10003986 */ /* 0x0003e2000c101138 */
[----:B------:R-:W-:Y:S01]  /*20720*/  ISETP.LT.AND P3, PT, R139, UR8, !P2 ;  /* 0x000000088b007c0c */ /* 0x000fe2000d761270 */
[----:B------:R-:W-:Y:S01]  /*20730*/  ULDC UR4, c[0x0][0x22c] ;  /* 0x00008b0000047ab9 */ /* 0x000fe20000000800 */
[----:B------:R-:W-:Y:S01]  /*20740*/  ULDC UR8, c[0x0][0x228] ;  /* 0x00008a0000087ab9 */ /* 0x000fe20000000800 */
[----:B0-----:R-:W-:Y:S01]  /*20750*/  SHF.R.S32.HI R81, RZ, 0x1f, R54 ;  /* 0x0000001fff517819 */ /* 0x001fe20000011436 */
[----:B------:R-:W-:Y:S01]  /*20760*/  ULDC UR10, c[0x0][0x228] ;  /* 0x00008a00000a7ab9 */ /* 0x000fe20000000800 */
[----:B------:R-:W-:Y:S01]  /*20770*/  ULDC UR6, c[0x0][0x22c] ;  /* 0x00008b0000067ab9 */ /* 0x000fe20000000800 */
[----:B-1----:R-:W-:-:S02]  /*20780*/  IADD3 R16, P1, R54, R3, RZ ;  /* 0x0000000336107210 */ /* 0x002fc40007f3e0ff */
[C---:B------:R-:W-:Y:S01]  /*20790*/  IMAD.X R21, R81.reuse, 0x1, R2, P6 ;  /* 0x0000000151157824 */ /* 0x040fe200030e0602 */
[----:B------:R-:W-:Y:S02]  /*207a0*/  IADD3 R72, P6, R54, R38, RZ ;  /* 0x0000002636487210 */ /* 0x000fe40007fde0ff */
[C---:B------:R-:W-:Y:S01]  /*207b0*/  PRMT R79, R18.reuse, 0x7770, RZ ;  /* 0x00007770124f7816 */ /* 0x040fe200000000ff */
[----:B------:R-:W-:Y:S01]  /*207c0*/  IMAD.X R17, R81, 0x1, R52, P1 ;  /* 0x0000000151117824 */ /* 0x000fe200008e0634 */
[----:B------:R-:W-:Y:S01]  /*207d0*/  ISETP.GE.AND P1, PT, R53, UR4, PT ;  /* 0x0000000435007c0c */ /* 0x000fe2000bf26270 */
[----:B------:R-:W-:Y:S01]  /*207e0*/  ULDC UR4, c[0x0][0x248] ;  /* 0x0000920000047ab9 */ /* 0x000fe20000000800 */
[----:B------:R-:W-:Y:S01]  /*207f0*/  PRMT R77, R18, 0x7771, RZ ;  /* 0x00007771124d7816 */ /* 0x000fe200000000ff */
[----:B------:R-:W-:Y:S01]  /*20800*/  VIADD R74, R54, UR4 ;  /* 0x00000004364a7c36 */ /* 0x000fe20008000000 */
[----:B------:R-:W-:Y:S01]  /*20810*/  PRMT R75, R18, 0x7772, RZ ;  /* 0x00007772124b7816 */ /* 0x000fe200000000ff */
[----:B------:R-:W-:Y:S01]  /*20820*/  IMAD.X R73, R81, 0x1, R36, P6 ;  /* 0x0000000151497824 */ /* 0x000fe200030e0624 */
[----:B------:R0:W-:Y:S01]  /*20830*/  @P4 STG.E.U8 desc[UR56][R20.64], R79 ;  /* 0x0000004f14004986 */ /* 0x0001e2000c101138 */
[----:B------:R-:W-:Y:S01]  /*20840*/  ISETP.LT.AND P4, PT, R141, UR10, !P1 ;  /* 0x0000000a8d007c0c */ /* 0x000fe2000cf81270 */
[----:B------:R-:W-:Y:S01]  /*20850*/  VIADD R53, R248, 0x6 ;  /* 0x00000006f8357836 */ /* 0x000fe20000000000 */
[----:B------:R-:W-:Y:S01]  /*20860*/  ULDC UR4, c[0x0][0x248] ;  /* 0x0000920000047ab9 */ /* 0x000fe20000000800 */
[----:B------:R1:W-:Y:S01]  /*20870*/  @P3 STG.E.U8 desc[UR56][R16.64], R77 ;  /* 0x0000004d10003986 */ /* 0x0003e2000c101138 */
[----:B------:R-:W-:Y:S01]  /*20880*/  ISETP.LT.AND P3, PT, R135, UR8, !P2 ;  /* 0x0000000887007c0c */ /* 0x000fe2000d761270 */
[----:B------:R-:W-:Y:S01]  /*20890*/  ULDC UR8, c[0x0][0x228] ;  /* 0x00008a0000087ab9 */ /* 0x000fe20000000800 */
[----:B------:R-:W-:Y:S01]  /*208a0*/  ULDC UR10, c[0x0][0x228] ;  /* 0x00008a00000a7ab9 */ /* 0x000fe20000000800 */
[----:B------:R4:W-:Y:S01]  /*208b0*/  @P5 STG.E.U8 desc[UR56][R72.64], R75 ;  /* 0x0000004b48005986 */ /* 0x0009e2000c101138 */
[----:B------:R-:W-:Y:S01]  /*208c0*/  ISETP.LT.AND P5, PT, R139, UR12, !P1 ;  /* 0x0000000c8b007c0c */ /* 0x000fe2000cfa1270 */
[----:B------:R-:W-:Y:S01]  /*208d0*/  ULDC UR12, c[0x0][0x228] ;  /* 0x00008a00000c7ab9 */ /* 0x000fe20000000800 */
[----:B0-----:R-:W-:-:S02]  /*208e0*/  SHF.R.S32.HI R79, RZ, 0x1f, R74 ;  /* 0x0000001fff4f7819 */ /* 0x001fc4000001144a */
[----:B------:R-:W-:Y:S02]  /*208f0*/  IADD3 R20, P2, R74, R0, RZ ;  /* 0x000000004a147210 */ /* 0x000fe40007f5e0ff */
[----:B-1----:R-:W-:-:S03]  /*20900*/  IADD3 R16, P6, R54, R37, RZ ;  /* 0x0000002536107210 */ /* 0x002fc60007fde0ff */
[----:B------:R-:W-:Y:S01]  /*20910*/  IMAD.X R21, R79, 0x1, R2, P2 ;  /* 0x000000014f157824 */ /* 0x000fe200010e0602 */
[----:B------:R-:W-:Y:S01]  /*20920*/  ISETP.GE.AND P2, PT, R53, UR6, PT ;  /* 0x0000000635007c0c */ /* 0x000fe2000bf46270 */
[----:B------:R-:W-:Y:S01]  /*20930*/  IMAD.X R17, R81, 0x1, R39, P6 ;  /* 0x0000000151117824 */ /* 0x000fe200030e0627 */
[----:B----4-:R-:W-:Y:S01]  /*20940*/  IADD3 R72, P6, R74, R3, RZ ;  /* 0x000000034a487210 */ /* 0x010fe20007fde0ff */
[----:B------:R-:W-:Y:S01]  /*20950*/  ULDC UR6, c[0x0][0x22c] ;  /* 0x00008b0000067ab9 */ /* 0x000fe20000000800 */
[----:B------:R-:W-:Y:S02]  /*20960*/  PRMT R53, R18, 0x7773, RZ ;  /* 0x0000777312357816 */ /* 0x000fe400000000ff */
[C---:B------:R-:W-:Y:S01]  /*20970*/  PRMT R77, R22.reuse, 0x7770, RZ ;  /* 0x00007770164d7816 */ /* 0x040fe200000000ff */
[----:B------:R-:W-:Y:S01]  /*20980*/  IMAD.X R73, R79, 0x1, R52, P6 ;  /* 0x000000014f497824 */ /* 0x000fe200030e0634 */
[----:B------:R-:W-:Y:S01]  /*20990*/  PRMT R75, R22, 0x7771, RZ ;  /* 0x00007771164b7816 */ /* 0x000fe200000000ff */
[----:B------:R0:W-:Y:S01]  /*209a0*/  @P3 STG.E.U8 desc[UR56][R16.64], R53 ;  /* 0x0000003510003986 */ /* 0x0001e2000c101138 */
[----:B------:R-:W-:Y:S01]  /*209b0*/  ISETP.LT.AND P3, PT, R135, UR10, !P1 ;  /* 0x0000000a87007c0c */ /* 0x000fe2000cf61270 */
[----:B------:R-:W-:Y:S01]  /*209c0*/  VIADD R18, R248, 0x7 ;  /* 0x00000007f8127836 */ /* 0x000fe20000000000 */
[C---:B------:R-:W-:Y:S01]  /*209d0*/  PRMT R83, R22.reuse, 0x7772, RZ ;  /* 0x0000777216537816 */ /* 0x040fe200000000ff */
[----:B------:R1:W-:Y:S01]  /*209e0*/  @P4 STG.E.U8 desc[UR56][R20.64], R77 ;  /* 0x0000004d14004986 */ /* 0x0003e2000c101138 */
[----:B------:R-:W-:Y:S01]  /*209f0*/  ISETP.LT.AND P4, PT, R137, UR8, !P1 ;  /* 0x0000000889007c0c */ /* 0x000fe2000cf81270 */
[----:B------:R-:W-:Y:S01]  /*20a00*/  ULDC UR8, c[0x0][0x228] ;  /* 0x00008a0000087ab9 */ /* 0x000fe20000000800 */
[----:B------:R-:W-:Y:S01]  /*20a10*/  PRMT R81, R22, 0x7773, RZ ;  /* 0x0000777316517816 */ /* 0x000fe200000000ff */
[----:B------:R4:W-:Y:S01]  /*20a20*/  @P5 STG.E.U8 desc[UR56][R72.64], R75 ;  /* 0x0000004b48005986 */ /* 0x0009e2000c101138 */
[----:B------:R-:W-:Y:S01]  /*20a30*/  ISETP.LT.AND P5, PT, R141, UR12, !P2 ;  /* 0x0000000c8d007c0c */ /* 0x000fe2000d7a1270 */
[----:B------:R-:W-:Y:S01]  /*20a40*/  ULDC UR10, c[0x0][0x228] ;  /* 0x00008a00000a7ab9 */ /* 0x000fe20000000800 */
[----:B------:R-:W-:Y:S01]  /*20a50*/  ULDC UR12, c[0x0][0x228] ;  /* 0x00008a00000c7ab9 */ /* 0x000fe20000000800 */
[C---:B0-----:R-:W-:Y:S01]  /*20a60*/  VIADD R53, R74.reuse, UR4 ;  /* 0x000000044a357c36 */ /* 0x041fe20008000000 */
[C---:B-1----:R-:W-:Y:S01]  /*20a70*/  IADD3 R20, P6, R74.reuse, R37, RZ ;  /* 0x000000254a147210 */ /* 0x042fe20007fde0ff */
[----:B------:R-:W-:Y:S01]  /*20a80*/  ULDC UR4, c[0x0][0x228] ;  /* 0x00008a0000047ab9 */ /* 0x000fe20000000800 */
[----:B------:R-:W-:-:S02]  /*20a90*/  IADD3 R16, P1, R74, R38, RZ ;  /* 0x000000264a107210 */ /* 0x000fc40007f3e0ff */
[----:B------:R-:W-:Y:S01]  /*20aa0*/  SHF.R.S32.HI R85, RZ, 0x1f, R53 ;  /* 0x0000001fff557819 */ /* 0x000fe20000011435 */
[----:B------:R-:W-:Y:S01]  /*20ab0*/  IMAD.X R21, R79, 0x1, R39, P6 ;  /* 0x000000014f157824 */ /* 0x000fe200030e0627 */
[----:B----4-:R-:W-:Y:S01]  /*20ac0*/  IADD3 R72, P6, R53, R0, RZ ;  /* 0x0000000035487210 */ /* 0x010fe20007fde0ff */
[----:B------:R-:W-:Y:S01]  /*20ad0*/  IMAD.X R17, R79, 0x1, R36, P1 ;  /* 0x000000014f117824 */ /* 0x000fe200008e0624 */
[----:B------:R-:W-:-:S03]  /*20ae0*/  PRMT R79, R19, 0x7770, RZ ;  /* 0x00007770134f7816 */ /* 0x000fc600000000ff */
[----:B------:R-:W-:Y:S01]  /*20af0*/  IMAD.X R73, R85, 0x1, R2, P6 ;  /* 0x0000000155497824 */ /* 0x000fe200030e0602 */
[----:B------:R-:W-:Y:S01]  /*20b00*/  ISETP.GE.AND P1, PT, R18, UR6, PT ;  /* 0x0000000612007c0c */ /* 0x000fe2000bf26270 */
[----:B------:R0:W-:Y:S01]  /*20b10*/  @P4 STG.E.U8 desc[UR56][R16.64], R83 ;  /* 0x0000005310004986 */ /* 0x0001e2000c101138 */
[----:B------:R-:W-:Y:S01]  /*20b20*/  ULDC UR6, c[0x0][0x228] ;  /* 0x00008a0000067ab9 */ /* 0x000fe20000000800 */
[----:B------:R-:W-:Y:S01]  /*20b30*/  ISETP.LT.AND P4, PT, R139, UR4, !P2 ;  /* 0x000000048b007c0c */ /* 0x000fe2000d781270 */
[----:B------:R-:W-:Y:S01]  /*20b40*/  ULDC UR4, c[0x0][0x228] ;  /* 0x00008a0000047ab9 */ /* 0x000fe20000000800 */
[----:B------:R-:W-:Y:S01]  /*20b50*/  @P3 STG.E.U8 desc[UR56][R20.64], R81 ;  /* 0x0000005114003986 */ /* 0x000fe2000c101138 */
[----:B------:R-:W-:Y:S01]  /*20b60*/  ISETP.LT.AND P3, PT, R137, UR6, !P2 ;  /* 0x0000000689007c0c */ /* 0x000fe2000d761270 */
[----:B------:R-:W-:Y:S02]  /*20b70*/  ULDC UR6, c[0x0][0x228] ;  /* 0x00008a0000067ab9 */ /* 0x000fe40000000800 */
[----:B------:R1:W-:Y:S01]  /*20b80*/  @P5 STG.E.U8 desc[UR56][R72.64], R79 ;  /* 0x0000004f48005986 */ /* 0x0003e2000c101138 */
[----:B------:R-:W-:-:S02]  /*20b90*/  IADD3 R74, P5, R53, R3, RZ ;  /* 0x00000003354a7210 */ /* 0x000fc40007fbe0ff */
[----:B------:R-:W-:Y:S01]  /*20ba0*/  ISETP.LT.AND P2, PT, R135, UR4, !P2 ;  /* 0x0000000487007c0c */ /* 0x000fe2000d741270 */
[----:B------:R-:W-:Y:S01]  /*20bb0*/  ULDC UR4, c[0x0][0x248] ;  /* 0x0000920000047ab9 */ /* 0x000fe20000000800 */
[----:B0-----:R-:W-:Y:S01]  /*20bc0*/  IADD3 R16, P6, R53, R38, RZ ;  /* 0x0000002635107210 */ /* 0x001fe20007fde0ff */
[----:B------:R-:W-:Y:S01]  /*20bd0*/  IMAD.X R75, R85, 0x1, R52, P5 ;  /* 0x00000001554b7824 */ /* 0x000fe200028e0634 */
[----:B------:R-:W-:-:S03]  /*20be0*/  IADD3 R18, P5, R53, R37, RZ ;  /* 0x0000002535127210 */ /* 0x000fc60007fbe0ff */
[----:B------:R-:W-:Y:S01]  /*20bf0*/  IMAD.X R17, R85, 0x1, R36, P6 ;  /* 0x0000000155117824 */ /* 0x000fe200030e0624 */
[C---:B-1----:R-:W-:Y:S02]  /*20c00*/  PRMT R79, R19.reuse, 0x7771, RZ ;  /* 0x00007771134f7816 */ /* 0x042fe400000000ff */
[----:B------:R-:W-:Y:S01]  /*20c10*/  PRMT R73, R19, 0x7772, RZ ;  /* 0x0000777213497816 */ /* 0x000fe200000000ff */
[----:B------:R-:W-:Y:S01]  /*20c20*/  VIADD R53, R53, UR4 ;  /* 0x0000000435357c36 */ /* 0x000fe20008000000 */
[----:B------:R-:W-:Y:S01]  /*20c30*/  PRMT R77, R19, 0x7773, RZ ;  /* 0x00007773134d7816 */ /* 0x000fe200000000ff */
[----:B------:R-:W-:Y:S01]  /*20c40*/  IMAD.X R19, R85, 0x1, R39, P5 ;  /* 0x0000000155137824 */ /* 0x000fe200028e0627 */
[----:B------:R0:W-:Y:S01]  /*20c50*/  @P4 STG.E.U8 desc[UR56][R74.64], R79 ;  /* 0x0000004f4a004986 */ /* 0x0001e2000c101138 */
[----:B------:R-:W-:Y:S01]  /*20c60*/  ISETP.LT.AND P4, PT, R141, UR6, !P1 ;  /* 0x000000068d007c0c */ /* 0x000fe2000cf81270 */
[C---:B------:R-:W-:Y:S01]  /*20c70*/  VIADD R21, R248.reuse, 0x8 ;  /* 0x00000008f8157836 */ /* 0x040fe20000000000 */
[----:B------:R-:W-:Y:S01]  /*20c80*/  ISETP.LT.AND P5, PT, R137, UR10, !P1 ;  /* 0x0000000a89007c0c */ /* 0x000fe2000cfa1270 */
[----:B------:R1:W-:Y:S01]  /*20c90*/  @P3 STG.E.U8 desc[UR56][R16.64], R73 ;  /* 0x0000004910003986 */ /* 0x0003e2000c101138 */
[----:B------:R-:W-:Y:S01]  /*20ca0*/  ISETP.LT.AND P3, PT, R139, UR8, !P1 ;  /* 0x000000088b007c0c */ /* 0x000fe2000cf61270 */
[----:B------:R-:W-:Y:S01]  /*20cb0*/  ULDC UR4, c[0x0][0x22c] ;  /* 0x00008b0000047ab9 */ /* 0x000fe20000000800 */
[----:B------:R-:W-:Y:S01]  /*20cc0*/  ULDC UR8, c[0x0][0x228] ;  /* 0x00008a0000087ab9 */ /* 0x000fe20000000800 */
[----:B------:R4:W-:Y:S01]  /*20cd0*/  @P2 STG.E.U8 desc[UR56][R18.64], R77 ;  /* 0x0000004d12002986 */ /* 0x0009e2000c101138 */
[----:B------:R-:W-:Y:S01]  /*20ce0*/  ULDC UR10, c[0x0][0x228] ;  /* 0x00008a00000a7ab9 */ /* 0x000fe20000000800 */
[----:B------:R-:W-:Y:S01]  /*20cf0*/  VIADD R22, R248, 0x9 ;  /* 0x00000009f8167836 */ /* 0x000fe20000000000 */
[----:B------:R-:W-:Y:S01]  /*20d00*/  ULDC UR6, c[0x0][0x22c] ;  /* 0x00008b0000067ab9 */ /* 0x000fe20000000800 */
[----:B0-----:R-:W-:-:S02]  /*20d10*/  SHF.R.S32.HI R79, RZ, 0x1f, R53 ;  /* 0x0000001fff4f7819 */ /* 0x001fc40000011435 */
[C---:B-1----:R-:W-:Y:S02]  /*20d20*/  IADD3 R16, P6, R53.reuse, R0, RZ ;  /* 0x0000000035107210 */ /* 0x042fe40007fde0ff */
[----:B----4-:R-:W-:-:S03]  /*20d30*/  IADD3 R18, P2, R53, R3, RZ ;  /* 0x0000000335127210 */ /* 0x010fc60007f5e0ff */
[----:B------:R-:W-:Y:S01]  /*20d40*/  IMAD.X R17, R79, 0x1, R2, P6 ;  /* 0x000000014f117824 */ /* 0x000fe200030e0602 */
[C---:B------:R-:W-:Y:S02]  /*20d50*/  PRMT R77, R23.reuse, 0x7770, RZ ;  /* 0x00007770174d7816 */ /* 0x040fe400000000ff */
[----:B------:R-:W-:Y:S01]  /*20d60*/  PRMT R75, R23, 0x7771, RZ ;  /* 0x00007771174b7816 */ /* 0x000fe200000000ff */
[----:B------:R-:W-:Y:S01]  /*20d70*/  IMAD.X R19, R79, 0x1, R52, P2 ;  /* 0x000000014f137824 */ /* 0x000fe200010e0634 */
[----:B------:R-:W-:Y:S01]  /*20d80*/  IADD3 R20, P6, R53, R38, RZ ;  /* 0x0000002635147210 */ /* 0x000fe20007fde0ff */
[----:B------:R0:W-:Y:S01]  /*20d90*/  @P4 STG.E.U8 desc[UR56][R16.64], R77 ;  /* 0x0000004d10004986 */ /* 0x0001e2000c101138 */
[----:B------:R-:W-:Y:S01]  /*20da0*/  ISETP.GE.AND P2, PT, R21, UR4, PT ;  /* 0x0000000415007c0c */ /* 0x000fe2000bf46270 */
[----:B------:R-:W-:Y:S01]  /*20db0*/  ULDC UR4, c[0x0][0x248] ;  /* 0x0000920000047ab9 */ /* 0x000fe20000000800 */
[----:B------:R-:W-:Y:S01]  /*20dc0*/  PRMT R73, R23, 0x7772, RZ ;  /* 0x0000777217497816 */ /* 0x000fe200000000ff */
[----:B------:R1:W-:Y:S01]  /*20dd0*/  @P3 STG.E.U8 desc[UR56][R18.64], R75 ;  /* 0x0000004b12003986 */ /* 0x0003e2000c101138 */
[----:B------:R-:W-:Y:S01]  /*20de0*/  IMAD.X R21, R79, 0x1, R36, P6 ;  /* 0x000000014f157824 */ /* 0x000fe200030e0624 */
[----:B------:R-:W-:Y:S01]  /*20df0*/  ISETP.LT.AND P3, PT, R135, UR8, !P1 ;  /* 0x0000000887007c0c */ /* 0x000fe2000cf61270 */
[----:B------:R-:W-:Y:S01]  /*20e00*/  VIADD R54, R53, UR4 ;  /* 0x0000000435367c36 */ /* 0x000fe20008000000 */
[----:B------:R-:W-:Y:S01]  /*20e10*/  ISETP.LT.AND P4, PT, R141, UR10, !P2 ;  /* 0x0000000a8d007c0c */ /* 0x000fe2000d781270 */
[----:B------:R-:W-:Y:S01]  /*20e20*/  ULDC UR4, c[0x0][0x248] ;  /* 0x0000920000047ab9 */ /* 0x000fe20000000800 */
[----:B------:R4:W-:Y:S01]  /*20e30*/  @P5 STG.E.U8 desc[UR56][R20.64], R73 ;  /* 0x0000004914005986 */ /* 0x0009e2000c101138 */
[----:B0-----:R-:W-:Y:S01]  /*20e40*/  IADD3 R16, P6, R53, R37, RZ ;  /* 0x0000002535107210 */ /* 0x001fe20007fde0ff */
[----:B------:R-:W-:Y:S01]  /*20e50*/  ULDC UR8, c[0x0][0x228] ;  /* 0x00008a0000087ab9 */ /* 0x000fe20000000800 */
[----:B------:R-:W-:Y:S01]  /*20e60*/  SHF.R.S32.HI R81, RZ, 0x1f, R54 ;  /* 0x0000001fff517819 */ /* 0x000fe20000011436 */
[----:B------:R-:W-:Y:S01]  /*20e70*/  ULDC UR10, c[0x0][0x228] ;  /* 0x00008a00000a7ab9 */ /* 0x000fe20000000800 */
[----:B-1----:R-:W-:-:S02]  /*20e80*/  IADD3 R18, P1, R54, R0, RZ ;  /* 0x0000000036127210 */ /* 0x002fc40007f3e0ff */
[----:B------:R-:W-:Y:S01]  /*20e90*/  ISETP.LT.AND P5, PT, R139, UR12, !P2 ;  /* 0x0000000c8b007c0c */ /* 0x000fe2000d7a1270 */
[----:B------:R-:W-:Y:S01]  /*20ea0*/  IMAD.X R17, R79, 0x1, R39, P6 ;  /* 0x000000014f117824 */ /* 0x000fe200030e0627 */
[----:B------:R-:W-:Y:S02]  /*20eb0*/  PRMT R77, R4, 0x7770, RZ ;  /* 0x00007770044d7816 */ /* 0x000fe400000000ff */
[----:B----4-:R-:W-:Y:S01]  /*20ec0*/  PRMT R73, R23, 0x7773, RZ ;  /* 0x0000777317497816 */ /* 0x010fe200000000ff */
[C---:B------:R-:W-:Y:S01]  /*20ed0*/  IMAD.X R19, R81.reuse, 0x1, R2, P1 ;  /* 0x0000000151137824 */ /* 0x040fe200008e0602 */
[----:B------:R-:W-:Y:S02]  /*20ee0*/  IADD3 R20, P6, R54, R3, RZ ;  /* 0x0000000336147210 */ /* 0x000fe40007fde0ff */
[----:B------:R-:W-:Y:S01]  /*20ef0*/  PRMT R75, R4, 0x7771, RZ ;  /* 0x00007771044b7816 */ /* 0x000fe200000000ff */
[----:B------:R-:W-:Y:S01]  /*20f00*/  VIADD R53, R54, UR4 ;  /* 0x0000000436357c36 */ /* 0x000fe20008000000 */
[----:B------:R-:W-:Y:S01]  /*20f10*/  ISETP.GE.AND P1, PT, R22, UR6, PT ;  /* 0x0000000616007c0c */ /* 0x000fe2000bf26270 */
[----:B------:R-:W-:Y:S01]  /*20f20*/  ULDC UR6, c[0x0][0x228] ;  /* 0x00008a0000067ab9 */ /* 0x000fe20000000800 */
[----:B------:R0:W-:Y:S01]  /*20f30*/  @P3 STG.E.U8 desc[UR56][R16.64], R73 ;  /* 0x0000004910003986 */ /* 0x0001e2000c101138 */
[----:B------:R-:W-:Y:S01]  /*20f40*/  IMAD.X R21, R81, 0x1, R52, P6 ;  /* 0x0000000151157824 */ /* 0x000fe200030e0634 */
[----:B------:R-:W-:Y:S01]  /*20f50*/  ISETP.LT.AND P3, PT, R137, UR6, !P2 ;  /* 0x0000000689007c0c */ /* 0x000fe2000d761270 */
[----:B------:R-:W-:Y:S01]  /*20f60*/  ULDC UR6, c[0x0][0x228] ;  /* 0x00008a0000067ab9 */ /* 0x000fe20000000800 */
[C---:B------:R-:W-:Y:S01]  /*20f70*/  IADD3 R22, P6, R54.reuse, R38, RZ ;  /* 0x0000002636167210 */ /* 0x040fe20007fde0ff */
[----:B------:R1:W-:Y:S01]  /*20f80*/  @P4 STG.E.U8 desc[UR56][R18.64], R77 ;  /* 0x0000004d12004986 */ /* 0x0003e2000c101138 */
[----:B------:R-:W-:Y:S01]  /*20f90*/  ISETP.LT.AND P2, PT, R135, UR6, !P2 ;  /* 0x0000000687007c0c */ /* 0x000fe2000d741270 */
[----:B------:R-:W-:Y:S01]  /*20fa0*/  ULDC UR6, c[0x0][0x228] ;  /* 0x00008a0000067ab9 */ /* 0x000fe20000000800 */
[----:B------:R-:W-:Y:S01]  /*20fb0*/  ISETP.LT.AND P4, PT, R141, UR8, !P1 ;  /* 0x000000088d007c0c */ /* 0x000fe2000cf81270 */
[----:B------:R4:W-:Y:S01]  /*20fc0*/  @P5 STG.E.U8 desc[UR56][R20.64], R75 ;  /* 0x0000004b14005986 */ /* 0x0009e2000c101138 */
[----:B------:R-:W-:Y:S01]  /*20fd0*/  IMAD.X R23, R81, 0x1, R36, P6 ;  /* 0x0000000151177824 */ /* 0x000fe200030e0624 */
[----:B------:R-:W-:Y:S01]  /*20fe0*/  ULDC UR8, c[0x0][0x228] ;  /* 0x00008a0000087ab9 */ /* 0x000fe20000000800 */
[----:B0-----:R-:W-:Y:S01]  /*20ff0*/  IADD3 R16, P5, R54, R37, RZ ;  /* 0x0000002536107210 */ /* 0x001fe20007fbe0ff */
[----:B------:R-:W-:Y:S01]  /*21000*/  ULDC UR4, c[0x0][0x22c] ;  /* 0x00008b0000047ab9 */ /* 0x000fe20000000800 */
[----:B------:R-:W-:Y:S01]  /*21010*/  ULDC UR12, c[0x0][0x228] ;  /* 0x00008a00000c7ab9 */ /* 0x000fe20000000800 */
[----:B-1----:R-:W-:-:S02]  /*21020*/  SHF.R.S32.HI R77, RZ, 0x1f, R53 ;  /* 0x0000001fff4d7819 */ /* 0x002fc40000011435 */
[----:B------:R-:W-:Y:S01]  /*21030*/  IADD3 R18, P6, R53, R0, RZ ;  /* 0x0000000035127210 */ /* 0x000fe20007fde0ff */
[----:B------:R-:W-:Y:S01]  /*21040*/  IMAD.X R17, R81, 0x1, R39, P5 ;  /* 0x0000000151117824 */ /* 0x000fe200028e0627 */
[C---:B----4-:R-:W-:Y:S02]  /*21050*/  PRMT R21, R4.reuse, 0x7772, RZ ;  /* 0x0000777204157816 */ /* 0x050fe400000000ff */
[----:B------:R-:W-:Y:S01]  /*21060*/  PRMT R73, R4, 0x7773, RZ ;  /* 0x0000777304497816 */ /* 0x000fe200000000ff */
[----:B------:R-:W-:Y:S01]  /*21070*/  IMAD.X R19, R77, 0x1, R2, P6 ;  /* 0x000000014d137824 */ /* 0x000fe200030e0602 */
[----:B------:R-:W-:Y:S01]  /*21080*/  PRMT R75, R24, 0x7770, RZ ;  /* 0x00007770184b7816 */ /* 0x000fe200000000ff */
[----:B------:R0:W-:Y:S01]  /*21090*/  @P3 STG.E.U8 desc[UR56][R22.64], R21 ;  /* 0x0000001516003986 */ /* 0x0001e2000c101138 */
[----:B------:R-:W-:Y:S01]  /*210a0*/  ISETP.LT.AND P3, PT, R139, UR6, !P1 ;  /* 0x000000068b007c0c */ /* 0x000fe2000cf61270 */
[----:B------:R-:W-:Y:S01]  /*210b0*/  VIADD R4, R248, 0xa ;  /* 0x0000000af8047836 */ /* 0x000fe20000000000 */
[----:B------:R-:W-:Y:S01]  /*210c0*/  ULDC UR6, c[0x0][0x228] ;  /* 0x00008a0000067ab9 */ /* 0x000fe20000000800 */
[----:B------:R1:W-:Y:S01]  /*210d0*/  @P2 STG.E.U8 desc[UR56][R16.64], R73 ;  /* 0x0000004910002986 */ /* 0x0003e2000c101138 */
[----:B------:R-:W-:-:S03]  /*210e0*/  IADD3 R20, P2, R53, R3, RZ ;  /* 0x0000000335147210 */ /* 0x000fc60007f5e0ff */
[----:B------:R4:W-:Y:S01]  /*210f0*/  @P4 STG.E.U8 desc[UR56][R18.64], R75 ;  /* 0x0000004b12004986 */ /* 0x0009e2000c101138 */
[----:B------:R-:W-:Y:S01]  /*21100*/  ISETP.LT.AND P4, PT, R137, UR8, !P1 ;  /* 0x0000000889007c0c */ /* 0x000fe2000cf81270 */
[----:B------:R-:W-:Y:S01]  /*21110*/  ULDC UR8, c[0x0][0x228] ;  /* 0x00008a0000087ab9 */ /* 0x000fe20000000800 */
[----:B------:R-:W-:Y:S01]  /*21120*/  ISETP.LT.AND P1, PT, R135, UR10, !P1 ;  /* 0x0000000a87007c0c */ /* 0x000fe2000cf21270 */
[----:B0-----:R-:W-:Y:S01]  /*21130*/  IMAD.X R21, R77, 0x1, R52, P2 ;  /* 0x000000014d157824 */ /* 0x001fe200010e0634 */
[C---:B------:R-:W-:Y:S01]  /*21140*/  IADD3 R22, P6, R53.reuse, R37, RZ ;  /* 0x0000002535167210 */ /* 0x040fe20007fde0ff */
[----:B------:R-:W-:Y:S01]  /*21150*/  ULDC UR10, c[0x0][0x228] ;  /* 0x00008a00000a7ab9 */ /* 0x000fe20000000800 */
[----:B-1----:R-:W-:Y:S02]  /*21160*/  IADD3 R16, P5, R53, R38, RZ ;  /* 0x0000002635107210 */ /* 0x002fe40007fbe0ff */
[----:B------:R-:W-:Y:S01]  /*21170*/  ISETP.GE.AND P2, PT, R4, UR4, PT ;  /* 0x0000000404007c0c */ /* 0x000fe2000bf46270 */
[----:B------:R-:W-:Y:S01]  /*21180*/  ULDC UR4, c[0x0][0x248] ;  /* 0x0000920000047ab9 */ /* 0x000fe20000000800 */
[C---:B----4-:R-:W-:Y:S01]  /*21190*/  PRMT R75, R24.reuse, 0x7771, RZ ;  /* 0x00007771184b7816 */ /* 0x050fe200000000ff */
[----:B------:R-:W-:Y:S01]  /*211a0*/  IMAD.X R17, R77, 0x1, R36, P5 ;  /* 0x000000014d117824 */ /* 0x000fe200028e0624 */
[C---:B------:R-:W-:Y:S01]  /*211b0*/  PRMT R73, R24.reuse, 0x7772, RZ ;  /* 0x0000777218497816 */ /* 0x040fe200000000ff */
[----:B------:R-:W-:Y:S01]  /*211c0*/  VIADD R53, R53, UR4 ;  /* 0x0000000435357c36 */ /* 0x000fe20008000000 */
[----:B------:R-:W-:Y:S01]  /*211d0*/  PRMT R19, R24, 0x7773, RZ ;  /* 0x0000777318137816 */ /* 0x000fe200000000ff */
[----:B------:R-:W-:Y:S01]  /*211e0*/  IMAD.X R23, R77, 0x1, R39, P6 ;  /* 0x000000014d177824 */ /* 0x000fe200030e0627 */
[----:B------:R-:W-:Y:S01]  /*211f0*/  @P3 STG.E.U8 desc[UR56][R20.64], R75 ;  /* 0x0000004b14003986 */ /* 0x000fe2000c101138 */
[----:B------:R-:W-:Y:S01]  /*21200*/  VIADD R4, R248, 0xb ;  /* 0x0000000bf8047836 */ /* 0x000fe20000000000 */
[----:B------:R-:W-:Y:S01]  /*21210*/  SHF.R.S32.HI R79, RZ, 0x1f, R53 ;  /* 0x0000001fff4f7819 */ /* 0x000fe20000011435 */
[----:B------:R-:W-:Y:S01]  /*21220*/  ULDC UR4, c[0x0][0x22c] ;  /* 0x00008b0000047ab9 */ /* 0x000fe20000000800 */
[----:B------:R0:W-:Y:S01]  /*21230*/  @P4 STG.E.U8 desc[UR56][R16.64], R73 ;  /* 0x0000004910004986 */ /* 0x0001e2000c101138 */
[----:B------:R-:W-:Y:S01]  /*21240*/  ISETP.LT.AND P4, PT, R141, UR6, !P2 ;  /* 0x000000068d007c0c */ /* 0x000fe2000d781270 */
[----:B------:R-:W-:Y:S01]  /*21250*/  ULDC UR6, c[0x0][0x22c] ;  /* 0x00008b0000067ab9 */ /* 0x000fe20000000800 */
[----:B------:R-:W-:Y:S01]  /*21260*/  IADD3 R18, P3, R53, R3, RZ ;  /* 0x0000000335127210 */ /* 0x000fe20007f7e0ff */
[----:B------:R1:W-:Y:S01]  /*21270*/  @P1 STG.E.U8 desc[UR56][R22.64], R19 ;  /* 0x0000001316001986 */ /* 0x0003e2000c101138 */
[----:B------:R-:W-:Y:S01]  /*21280*/  ISETP.LT.AND P1, PT, R139, UR8, !P2 ;  /* 0x000000088b007c0c */ /* 0x000fe2000d721270 */
[----:B------:R-:W-:Y:S01]  /*21290*/  ULDC UR8, c[0x0][0x228] ;  /* 0x00008a0000087ab9 */ /* 0x000fe20000000800 */
[----:B------:R-:W-:Y:S01]  /*212a0*/  ISETP.LT.AND P5, PT, R137, UR10, !P2 ;  /* 0x0000000a89007c0c */ /* 0x000fe2000d7a1270 */
[----:B------:R-:W-:Y:S01]  /*212b0*/  ULDC UR10, c[0x0][0x228] ;  /* 0x00008a00000a7ab9 */ /* 0x000fe20000000800 */
[----:B0-----:R-:W-:-:S02]  /*212c0*/  IADD3 R16, P6, R53, R0, RZ ;  /* 0x0000000035107210 */ /* 0x001fc40007fde0ff */
[----:B------:R-:W-:-:S03]  /*212d0*/  PRMT R77, R5, 0x7770, RZ ;  /* 0x00007770054d7816 */ /* 0x000fc600000000ff */
[----:B------:R-:W-:Y:S01]  /*212e0*/  IMAD.X R17, R79, 0x1, R2, P6 ;  /* 0x000000014f117824 */ /* 0x000fe200030e0602 */
[----:B------:R-:W-:Y:S01]  /*212f0*/  IADD3 R20, P6, R53, R38, RZ ;  /* 0x0000002635147210 */ /* 0x000fe20007fde0ff */
[----:B-1----:R-:W-:Y:S01]  /*21300*/  IMAD.X R19, R79, 0x1, R52, P3 ;  /* 0x000000014f137824 */ /* 0x002fe200018e0634 */
[----:B------:R-:W-:Y:S01]  /*21310*/  ISETP.GE.AND P3, PT, R4, UR4, PT ;  /* 0x0000000404007c0c */ /* 0x000fe2000bf66270 */
[----:B------:R-:W-:Y:S01]  /*21320*/  ULDC UR4, c[0x0][0x248] ;  /* 0x0000920000047ab9 */ /* 0x000fe20000000800 */
[----:B------:R-:W-:Y:S01]  /*21330*/  PRMT R75, R5, 0x7771, RZ ;  /* 0x00007771054b7816 */ /* 0x000fe200000000ff */
[----:B------:R-:W-:Y:S01]  /*21340*/  IMAD.X R21, R79, 0x1, R36, P6 ;  /* 0x000000014f157824 */ /* 0x000fe200030e0624 */
[----:B------:R-:W-:Y:S01]  /*21350*/  PRMT R73, R5, 0x7772, RZ ;  /* 0x0000777205497816 */ /* 0x000fe200000000ff */
[----:B------:R-:W-:Y:S01]  /*21360*/  VIADD R23, R53, UR4 ;  /* 0x0000000435177c36 */ /* 0x000fe20008000000 */
[----:B------:R-:W-:Y:S01]  /*21370*/  ISETP.LT.AND P2, PT, R135, UR8, !P2 ;  /* 0x0000000887007c0c */ /* 0x000fe2000d741270 */
[----:B------:R0:W-:Y:S01]  /*21380*/  @P4 STG.E.U8 desc[UR56][R16.64], R77 ;  /* 0x0000004d10004986 */ /* 0x0001e2000c101138 */
[----:B------:R-:W-:Y:S01]  /*21390*/  ISETP.LT.AND P4, PT, R141, UR10, !P3 ;  /* 0x0000000a8d007c0c */ /* 0x000fe2000df81270 */
[----:B------:R-:W-:Y:S01]  /*213a0*/  VIADD R22, R248, 0xc ;  /* 0x0000000cf8167836 */ /* 0x000fe20000000000 */
[----:B------:R-:W-:Y:S01]  /*213b0*/  ULDC UR4, c[0x0][0x248] ;  /* 0x0000920000047ab9 */ /* 0x000fe20000000800 */
[----:B------:R1:W-:Y:S01]  /*213c0*/  @P1 STG.E.U8 desc[UR56][R18.64], R75 ;  /* 0x0000004b12001986 */ /* 0x0003e2000c101138 */
[----:B------:R-:W-:Y:S01]  /*213d0*/  ULDC UR8, c[0x0][0x228] ;  /* 0x00008a0000087ab9 */ /* 0x000fe20000000800 */
[----:B------:R-:W-:-:S02]  /*213e0*/  ULDC UR10, c[0x0][0x228] ;  /* 0x00008a00000a7ab9 */ /* 0x000fc40000000800 */
[----:B------:R4:W-:Y:S01]  /*213f0*/  @P5 STG.E.U8 desc[UR56][R20.64], R73 ;  /* 0x0000004914005986 */ /* 0x0009e2000c101138 */
[----:B------:R-:W-:Y:S02]  /*21400*/  ISETP.LT.AND P5, PT, R139, UR12, !P3 ;  /* 0x0000000c8b007c0c */ /* 0x000fe4000dfa1270 */
[----:B0-----:R-:W-:Y:S02]  /*21410*/  IADD3 R16, P6, R53, R37, RZ ;  /* 0x0000002535107210 */ /* 0x001fe40007fde0ff */
[----:B------:R-:W-:Y:S01]  /*21420*/  SHF.R.S32.HI R77, RZ, 0x1f, R23 ;  /* 0x0000001fff4d7819 */ /* 0x000fe20000011417 */
[C---:B------:R-:W-:Y:S01]  /*21430*/  VIADD R24, R23.reuse, UR4 ;  /* 0x0000000417187c36 */ /* 0x040fe20008000000 */
[----:B-1----:R-:W-:Y:S01]  /*21440*/  IADD3 R18, P1, R23, R0, RZ ;  /* 0x0000000017127210 */ /* 0x002fe20007f3e0ff */
[--C-:B------:R-:W-:Y:S01]  /*21450*/  IMAD.X R17, R79, 0x1, R39.reuse, P6 ;  /* 0x000000014f117824 */ /* 0x100fe200030e0627 */
[----:B------:R-:W-:Y:S01]  /*21460*/  PRMT R53, R5, 0x7773, RZ ;  /* 0x0000777305357816 */ /* 0x000fe200000000ff */
[----:B------:R-:W-:Y:S01]  /*21470*/  ULDC UR4, c[0x0][0x22c] ;  /* 0x00008b0000047ab9 */ /* 0x000fe20000000800 */
[----:B------:R-:W-:Y:S01]  /*21480*/  IADD3 R4, P6, R23, R3, RZ ;  /* 0x0000000317047210 */ /* 0x000fe20007fde0ff */
[----:B------:R-:W-:Y:S01]  /*21490*/  IMAD.X R19, R77, 0x1, R2, P1 ;  /* 0x000000014d137824 */ /* 0x000fe200008e0602 */
[----:B------:R-:W-:Y:S01]  /*214a0*/  ISETP.GE.AND P1, PT, R22, UR6, PT ;  /* 0x0000000616007c0c */ /* 0x000fe2000bf26270 */
[----:B------:R-:W-:Y:S01]  /*214b0*/  ULDC UR6, c[0x0][0x228] ;  /* 0x00008a0000067ab9 */ /* 0x000fe20000000800 */
[----:B------:R-:W-:Y:S01]  /*214c0*/  PRMT R75, R25, 0x7770, RZ ;  /* 0x00007770194b7816 */ /* 0x000fe200000000ff */
[----:B------:R0:W-:Y:S01]  /*214d0*/  @P2 STG.E.U8 desc[UR56][R16.64], R53 ;  /* 0x0000003510002986 */ /* 0x0001e2000c101138 */
[----:B------:R-:W-:Y:S01]  /*214e0*/  IMAD.X R5, R77, 0x1, R52, P6 ;  /* 0x000000014d057824 */ /* 0x000fe200030e0634 */
[----:B----4-:R-:W-:Y:S01]  /*214f0*/  PRMT R73, R25, 0x7771, RZ ;  /* 0x0000777119497816 */ /* 0x010fe200000000ff */
[----:B------:R-:W-:Y:S01]  /*21500*/  ULDC UR12, c[0x0][0x228] ;  /* 0x00008a00000c7ab9 */ /* 0x000fe20000000800 */
[----:B------:R-:W-:Y:S01]  /*21510*/  ISETP.LT.AND P2, PT, R137, UR6, !P3 ;  /* 0x0000000689007c0c */ /* 0x000fe2000df41270 */
[----:B------:R-:W-:Y:S01]  /*21520*/  ULDC UR6, c[0x0][0x228] ;  /* 0x00008a0000067ab9 */ /* 0x000fe20000000800 */
[----:B------:R-:W-:Y:S01]  /*21530*/  IADD3 R20, P6, R23, R38, RZ ;  /* 0x0000002617147210 */ /* 0x000fe20007fde0ff */
[----:B------:R1:W-:Y:S01]  /*21540*/  @P4 STG.E.U8 desc[UR56][R18.64], R75 ;  /* 0x0000004b12004986 */ /* 0x0003e2000c101138 */
[----:B------:R-:W-:Y:S01]  /*21550*/  ISETP.LT.AND P3, PT, R135, UR6, !P3 ;  /* 0x0000000687007c0c */ /* 0x000fe2000df61270 */
[----:B------:R-:W-:Y:S01]  /*21560*/  ULDC UR6, c[0x0][0x228] ;  /* 0x00008a0000067ab9 */ /* 0x000fe20000000800 */
[----:B------:R-:W-:Y:S01]  /*21570*/  ISETP.LT.AND P4, PT, R141, UR8, !P1 ;  /* 0x000000088d007c0c */ /* 0x000fe2000cf81270 */
[----:B------:R4:W-:Y:S01]  /*21580*/  @P5 STG.E.U8 desc[UR56][R4.64], R73 ;  /* 0x0000004904005986 */ /* 0x0009e2000c101138 */
[----:B0-----:R-:W-:Y:S01]  /*21590*/  IADD3 R16, P5, R23, R37, RZ ;  /* 0x0000002517107210 */ /* 0x001fe20007fbe0ff */
[C---:B------:R-:W-:Y:S01]  /*215a0*/  IMAD.X R21, R77.reuse, 0x1, R36, P6 ;  /* 0x000000014d157824 */ /* 0x040fe200030e0624 */
[----:B------:R-:W-:Y:S01]  /*215b0*/  SHF.R.S32.HI R53, RZ, 0x1f, R24 ;  /* 0x0000001fff357819 */ /* 0x000fe20000011418 */
[----:B------:R-:W-:Y:S01]  /*215c0*/  ULDC UR8, c[0x0][0x228] ;  /* 0x00008a0000087ab9 */ /* 0x000fe20000000800 */
[----:B------:R-:W-:Y:S01]  /*215d0*/  PRMT R23, R6, 0x7770, RZ ;  /* 0x0000777006177816 */ /* 0x000fe200000000ff */
[----:B------:R-:W-:Y:S01]  /*215e0*/  IMAD.X R17, R77, 0x1, R39, P5 ;  /* 0x000000014d117824 */ /* 0x000fe200028e0627 */
[----:B-1----:R-:W-:-:S02]  /*215f0*/  PRMT R19, R25, 0x7772, RZ ;  /* 0x0000777219137816 */ /* 0x002fc400000000ff */
[----:B----4-:R-:W-:Y:S02]  /*21600*/  IADD3 R4, P6, R24, R0, RZ ;  /* 0x0000000018047210 */ /* 0x010fe40007fde0ff */
[----:B------:R-:W-:-:S03]  /*21610*/  PRMT R25, R25, 0x7773, RZ ;  /* 0x0000777319197816 */ /* 0x000fc600000000ff */
[----:B------:R-:W-:Y:S01]  /*21620*/  IMAD.X R5, R53, 0x1, R2, P6 ;  /* 0x0000000135057824 */ /* 0x000fe200030e0602 */
[----:B------:R0:W-:Y:S01]  /*21630*/  @P2 STG.E.U8 desc[UR56][R20.64], R19 ;  /* 0x0000001314002986 */ /* 0x0001e2000c101138 */
[----:B------:R-:W-:Y:S01]  /*21640*/  IADD3 R18, P2, R24, R3, RZ ;  /* 0x0000000318127210 */ /* 0x000fe20007f5e0ff */
[----:B------:R-:W-:Y:S02]  /*21650*/  VIADD R22, R248, 0xd ;  /* 0x0000000df8167836 */ /* 0x000fe40000000000 */
[----:B------:R1:W-:Y:S01]  /*21660*/  @P3 STG.E.U8 desc[UR56][R16.64], R25 ;  /* 0x0000001910003986 */ /* 0x0003e2000c101138 */
[----:B------:R-:W-:Y:S01]  /*21670*/  ISETP.LT.AND P3, PT, R139, UR6, !P1 ;  /* 0x000000068b007c0c */ /* 0x000fe2000cf61270 */
[----:B------:R-:W-:Y:S02]  /*21680*/  ULDC UR6, c[0x0][0x228] ;  /* 0x00008a0000067ab9 */ /* 0x000fe40000000800 */
[----:B------:R4:W-:Y:S01]  /*21690*/  @P4 STG.E.U8 desc[UR56][R4.64], R23 ;  /* 0x0000001704004986 */ /* 0x0009e2000c101138 */
[----:B------:R-:W-:Y:S01]  /*216a0*/  ISETP.LT.AND P4, PT, R137, UR8, !P1 ;  /* 0x0000000889007c0c */ /* 0x000fe2000cf81270 */
[----:B------:R-:W-:Y:S01]  /*216b0*/  ULDC UR8, c[0x0][0x228] ;  /* 0x00008a0000087ab9 */ /* 0x000fe20000000800 */
[----:B------:R-:W-:Y:S01]  /*216c0*/  ISETP.LT.AND P1, PT, R135, UR10, !P1 ;  /* 0x0000000a87007c0c */ /* 0x000fe2000cf21270 */
[----:B0-----:R-:W-:Y:S01]  /*216d0*/  IMAD.X R19, R53, 0x1, R52, P2 ;  /* 0x0000000135137824 */ /* 0x001fe200010e0634 */
[C---:B------:R-:W-:Y:S01]  /*216e0*/  IADD3 R20, P6, R24.reuse, R37, RZ ;  /* 0x0000002518147210 */ /* 0x040fe20007fde0ff */
[----:B------:R-:W-:Y:S01]  /*216f0*/  ULDC UR10, c[0x0][0x228] ;  /* 0x00008a00000a7ab9 */ /* 0x000fe20000000800 */
[----:B-1----:R-:W-:-:S02]  /*21700*/  IADD3 R16, P5, R24, R38, RZ ;  /* 0x0000002618107210 */ /* 0x002fc40007fbe0ff */
[----:B------:R-:W-:Y:S01]  /*21710*/  ISETP.GE.AND P2, PT, R22, UR4, PT ;  /* 0x0000000416007c0c */ /* 0x000fe2000bf46270 */
[----:B------:R-:W-:Y:S01]  /*21720*/  ULDC UR4, c[0x0][0x248] ;  /* 0x0000920000047ab9 */ /* 0x000fe20000000800 */
[C---:B------:R-:W-:Y:S01]  /*21730*/  PRMT R25, R6.reuse, 0x7771, RZ ;  /* 0x0000777106197816 */ /* 0x040fe200000000ff */
[C---:B------:R-:W-:Y:S01]  /*21740*/  IMAD.X R17, R53.reuse, 0x1, R36, P5 ;  /* 0x0000000135117824 */ /* 0x040fe200028e0624 */
[----:B----4-:R-:W-:Y:S01]  /*21750*/  PRMT R5, R6, 0x7772, RZ ;  /* 0x0000777206057816 */ /* 0x010fe200000000ff */
[----:B------:R-:W-:Y:S01]  /*21760*/  VIADD R24, R24, UR4 ;  /* 0x0000000418187c36 */ /* 0x000fe20008000000 */
[----:B------:R-:W-:Y:S01]  /*21770*/  PRMT R23, R6, 0x7773, RZ ;  /* 0x0000777306177816 */ /* 0x000fe200000000ff */
[----:B------:R-:W-:Y:S01]  /*21780*/  IMAD.X R21, R53, 0x1, R39, P6 ;  /* 0x0000000135157824 */ /* 0x000fe200030e0627 */
[----:B------:R0:W-:Y:S01]  /*21790*/  @P3 STG.E.U8 desc[UR56][R18.64], R25 ;  /* 0x0000001912003986 */ /* 0x0001e2000c101138 */
[----:B------:R-:W-:Y:S01]  /*217a0*/  ISETP.LT.AND P5, PT, R137, UR10, !P2 ;  /* 0x0000000a89007c0c */ /* 0x000fe2000d7a1270 */
[----:B------:R-:W-:Y:S01]  /*217b0*/  ULDC UR4, c[0x0][0x22c] ;  /* 0x00008b0000047ab9 */ /* 0x000fe20000000800 */
[----:B------:R-:W-:Y:S01]  /*217c0*/  SHF.R.S32.HI R73, RZ, 0x1f, R24 ;  /* 0x0000001fff497819 */ /* 0x000fe20000011418 */
[----:B------:R1:W-:Y:S01]  /*217d0*/  @P4 STG.E.U8 desc[UR56][R16.64], R5 ;  /* 0x0000000510004986 */ /* 0x0003e2000c101138 */
[----:B------:R-:W-:Y:S01]  /*217e0*/  IADD3 R4, P6, R24, R0, RZ ;  /* 0x0000000018047210 */ /* 0x000fe20007fde0ff */
[----:B------:R-:W-:Y:S01]  /*217f0*/  VIADD R6, R248, 0xe ;  /* 0x0000000ef8067836 */ /* 0x000fe20000000000 */
[----:B------:R-:W-:Y:S01]  /*21800*/  ISETP.LT.AND P4, PT, R141, UR6, !P2 ;  /* 0x000000068d007c0c */ /* 0x000fe2000d781270 */
[----:B------:R4:W-:Y:S01]  /*21810*/  @P1 STG.E.U8 desc[UR56][R20.64], R23 ;  /* 0x0000001714001986 */ /* 0x0009e2000c101138 */
[----:B------:R-:W-:Y:S01]  /*21820*/  ISETP.LT.AND P3, PT, R139, UR8, !P2 ;  /* 0x000000088b007c0c */ /* 0x000fe2000d761270 */
[----:B------:R-:W-:Y:S01]  /*21830*/  ULDC UR8, c[0x0][0x228] ;  /* 0x00008a0000087ab9 */ /* 0x000fe20000000800 */
[C---:B------:R-:W-:Y:S01]  /*21840*/  PRMT R53, R26.reuse, 0x7770, RZ ;  /* 0x000077701a357816 */ /* 0x040fe200000000ff */
[----:B------:R-:W-:Y:S01]  /*21850*/  ULDC UR10, c[0x0][0x228] ;  /* 0x00008a00000a7ab9 */ /* 0x000fe20000000800 */
[----:B0-----:R-:W-:Y:S01]  /*21860*/  PRMT R25, R26, 0x7771, RZ ;  /* 0x000077711a197816 */ /* 0x001fe200000000ff */
[----:B------:R-:W-:Y:S01]  /*21870*/  ULDC UR6, c[0x0][0x22c] ;  /* 0x00008b0000067ab9 */ /* 0x000fe20000000800 */
[C---:B-1----:R-:W-:Y:S01]  /*21880*/  IADD3 R16, P1, R24.reuse, R3, RZ ;  /* 0x0000000318107210 */ /* 0x042fe20007f3e0ff */
[----:B------:R-:W-:Y:S01]  /*21890*/  IMAD.X R5, R73, 0x1, R2, P6 ;  /* 0x0000000149057824 */ /* 0x000fe200030e0602 */
[----:B------:R-:W-:-:S03]  /*218a0*/  IADD3 R18, P6, R24, R38, RZ ;  /* 0x0000002618127210 */ /* 0x000fc60007fde0ff */
[C---:B------:R-:W-:Y:S01]  /*218b0*/  IMAD.X R17, R73.reuse, 0x1, R52, P1 ;  /* 0x0000000149117824 */ /* 0x040fe200008e0634 */
[----:B------:R-:W-:Y:S01]  /*218c0*/  ISETP.GE.AND P1, PT, R6, UR4, PT ;  /* 0x0000000406007c0c */ /* 0x000fe2000bf26270 */
[----:B------:R-:W-:Y:S01]  /*218d0*/  ULDC UR4, c[0x0][0x248] ;  /* 0x0000920000047ab9 */ /* 0x000fe20000000800 */
[----:B------:R-:W-:Y:S01]  /*218e0*/  IMAD.X R19, R73, 0x1, R36, P6 ;  /* 0x0000000149137824 */ /* 0x000fe200030e0624 */
[----:B----4-:R-:W-:Y:S01]  /*218f0*/  PRMT R23, R26, 0x7772, RZ ;  /* 0x000077721a177816 */ /* 0x010fe200000000ff */
[----:B------:R-:W-:Y:S01]  /*21900*/  VIADD R21, R24, UR4 ;  /* 0x0000000418157c36 */ /* 0x000fe20008000000 */
[----:B------:R0:W-:Y:S01]  /*21910*/  @P4 STG.E.U8 desc[UR56][R4.64], R53 ;  /* 0x0000003504004986 */ /* 0x0001e2000c101138 */
[----:B------:R-:W-:Y:S01]  /*21920*/  ISETP.LT.AND P6, PT, R139, UR12, !P1 ;  /* 0x0000000c8b007c0c */ /* 0x000fe2000cfc1270 */
[----:B------:R-:W-:Y:S01]  /*21930*/  VIADD R6, R248, 0xf ;  /* 0x0000000ff8067836 */ /* 0x000fe20000000000 */
[----:B------:R-:W-:Y:S01]  /*21940*/  ULDC UR4, c[0x0][0x248] ;  /* 0x0000920000047ab9 */ /* 0x000fe20000000800 */
[----:B------:R1:W-:Y:S01]  /*21950*/  @P3 STG.E.U8 desc[UR56][R16.64], R25 ;  /* 0x0000001910003986 */ /* 0x0003e2000c101138 */
[----:B------:R-:W-:Y:S01]  /*21960*/  SHF.R.S32.HI R75, RZ, 0x1f, R21 ;  /* 0x0000001fff4b7819 */ /* 0x000fe20000011415 */
[----:B------:R-:W-:-:S02]  /*21970*/  ULDC UR12, c[0x0][0x228] ;  /* 0x00008a00000c7ab9 */ /* 0x000fc40000000800 */
[----:B------:R4:W-:Y:S01]  /*21980*/  @P5 STG.E.U8 desc[UR56][R18.64], R23 ;  /* 0x0000001712005986 */ /* 0x0009e2000c101138 */
[----:B------:R-:W-:Y:S01]  /*21990*/  ISETP.LT.AND P3, PT, R135, UR8, !P2 ;  /* 0x0000000887007c0c */ /* 0x000fe2000d761270 */
[----:B------:R-:W-:Y:S01]  /*219a0*/  ULDC UR8, c[0x0][0x228] ;  /* 0x00008a0000087ab9 */ /* 0x000fe20000000800 */
[----:B------:R-:W-:Y:S02]  /*219b0*/  ISETP.LT.AND P4, PT, R141, UR10, !P1 ;  /* 0x0000000a8d007c0c */ /* 0x000fe4000cf81270 */
[----:B0-----:R-:W-:Y:S01]  /*219c0*/  PRMT R53, R26, 0x7773, RZ ;  /* 0x000077731a357816 */ /* 0x001fe200000000ff */
[C---:B------:R-:W-:Y:S01]  /*219d0*/  VIADD R22, R21.reuse, UR4 ;  /* 0x0000000415167c36 */ /* 0x040fe20008000000 */
[----:B-1----:R-:W-:Y:S01]  /*219e0*/  IADD3 R16, P5, R21, R0, RZ ;  /* 0x0000000015107210 */ /* 0x002fe20007fbe0ff */
[----:B------:R-:W-:Y:S01]  /*219f0*/  ULDC UR10, c[0x0][0x228] ;  /* 0x00008a00000a7ab9 */ /* 0x000fe20000000800 */
[----:B------:R-:W-:Y:S01]  /*21a00*/  IADD3 R4, P2, R24, R37, RZ ;  /* 0x0000002518047210 */ /* 0x000fe20007f5e0ff */
[----:B------:R-:W-:-:S02]  /*21a10*/  ULDC UR4, c[0x0][0x22c] ;  /* 0x00008b0000047ab9 */ /* 0x000fc40000000800 */
[----:B------:R-:W-:Y:S01]  /*21a20*/  IMAD.X R17, R75, 0x1, R2, P5 ;  /* 0x000000014b117824 */ /* 0x000fe200028e0602 */
[----:B----4-:R-:W-:Y:S01]  /*21a30*/  IADD3 R18, P5, R21, R3, RZ ;  /* 0x0000000315127210 */ /* 0x010fe20007fbe0ff */
[----:B------:R-:W-:Y:S01]  /*21a40*/  IMAD.X R5, R73, 0x1, R39, P2 ;  /* 0x0000000149057824 */ /* 0x000fe200010e0627 */
[C---:B------:R-:W-:Y:S02]  /*21a50*/  PRMT R23, R7.reuse, 0x7770, RZ ;  /* 0x0000777007177816 */ /* 0x040fe400000000ff */
[----:B------:R-:W-:Y:S01]  /*21a60*/  PRMT R25, R7, 0x7771, RZ ;  /* 0x0000777107197816 */ /* 0x000fe200000000ff */
[----:B------:R-:W-:Y:S01]  /*21a70*/  IMAD.X R19, R75, 0x1, R52, P5 ;  /* 0x000000014b137824 */ /* 0x000fe200028e0634 */
[----:B------:R-:W-:Y:S01]  /*21a80*/  ISETP.GE.AND P2, PT, R6, UR6, PT ;  /* 0x0000000606007c0c */ /* 0x000fe2000bf46270 */
[----:B------:R0:W-:Y:S01]  /*21a90*/  @P3 STG.E.U8 desc[UR56][R4.64], R53 ;  /* 0x0000003504003986 */ /* 0x0001e2000c101138 */
[----:B------:R-:W-:-:S03]  /*21aa0*/  ULDC UR6, c[0x0][0x228] ;  /* 0x00008a0000067ab9 */ /* 0x000fc60000000800 */
[----:B------:R-:W-:Y:S01]  /*21ab0*/  @P4 STG.E.U8 desc[UR56][R16.64], R23 ;  /* 0x0000001710004986 */ /* 0x000fe2000c101138 */
[----:B------:R-:W-:Y:S01]  /*21ac0*/  ISETP.LT.AND P3, PT, R137, UR6, !P1 ;  /* 0x0000000689007c0c */ /* 0x000fe2000cf61270 */
[----:B------:R-:W-:Y:S02]  /*21ad0*/  ULDC UR6, c[0x0][0x228] ;  /* 0x00008a0000067ab9 */ /* 0x000fe40000000800 */
[----:B------:R1:W-:Y:S01]  /*21ae0*/  @P6 STG.E.U8 desc[UR56][R18.64], R25 ;  /* 0x0000001912006986 */ /* 0x0003e2000c101138 */
[----:B------:R-:W-:Y:S02]  /*21af0*/  IADD3 R20, P6, R21, R38, RZ ;  /* 0x0000002615147210 */ /* 0x000fe40007fde0ff */
[----:B------:R-:W-:Y:S01]  /*21b00*/  ISETP.LT.AND P1, PT, R135, UR8, !P1 ;  /* 0x0000000887007c0c */ /* 0x000fe2000cf21270 */
[----:B------:R-:W-:Y:S01]  /*21b10*/  ULDC UR8, c[0x0][0x228] ;  /* 0x00008a0000087ab9 */ /* 0x000fe20000000800 */
[----:B------:R-:W-:Y:S01]  /*21b20*/  ISETP.LT.AND P4, PT, R141, UR6, !P2 ;  /* 0x000000068d007c0c */ /* 0x000fe2000d781270 */
[----:B------:R-:W-:Y:S01]  /*21b30*/  ULDC UR6, c[0x0][0x228] ;  /* 0x00008a0000067ab9 */ /* 0x000fe20000000800 */
[----:B0-----:R-:W-:Y:S01]  /*21b40*/  IADD3 R4, P5, R21, R37, RZ ;  /* 0x0000002515047210 */ /* 0x001fe20007fbe0ff */
[----:B------:R-:W-:Y:S01]  /*21b50*/  IMAD.X R21, R75, 0x1, R36, P6 ;  /* 0x000000014b157824 */ /* 0x000fe200030e0624 */
[----:B------:R-:W-:-:S02]  /*21b60*/  SHF.R.S32.HI R53, RZ, 0x1f, R22 ;  /* 0x0000001fff357819 */ /* 0x000fc40000011416 */
[----:B------:R-:W-:Y:S01]  /*21b70*/  IADD3 R6, P6, R22, R0, RZ ;  /* 0x0000000016067210 */ /* 0x000fe20007fde0ff */
[----:B------:R-:W-:Y:S01]  /*21b80*/  IMAD.X R5, R75, 0x1, R39, P5 ;  /* 0x000000014b057824 */ /* 0x000fe200028e0627 */
[C---:B-1----:R-:W-:Y:S02]  /*21b90*/  PRMT R19, R7.reuse, 0x7772, RZ ;  /* 0x0000777207137816 */ /* 0x042fe400000000ff */
[----:B------:R-:W-:Y:S01]  /*21ba0*/  PRMT R23, R7, 0x7773, RZ ;  /* 0x0000777307177816 */ /* 0x000fe200000000ff */
[----:B------:R-:W-:Y:S01]  /*21bb0*/  IMAD.X R7, R53, 0x1, R2, P6 ;  /* 0x0000000135077824 */ /* 0x000fe200030e0602 */
[----:B------:R-:W-:Y:S01]  /*21bc0*/  PRMT R25, R27, 0x7770, RZ ;  /* 0x000077701b197816 */ /* 0x000fe200000000ff */
[----:B------:R-:W-:Y:S01]  /*21bd0*/  @P3 STG.E.U8 desc[UR56][R20.64], R19 ;  /* 0x0000001314003986 */ /* 0x000fe2000c101138 */
[----:B------:R-:W-:Y:S01]  /*21be0*/  ISETP.LT.AND P5, PT, R139, UR6, !P2 ;  /* 0x000000068b007c0c */ /* 0x000fe2000d7a1270 */
[----:B------:R-:W-:Y:S01]  /*21bf0*/  VIADD R17, R248, 0x10 ;  /* 0x00000010f8117836 */ /* 0x000fe20000000000 */
[----:B------:R-:W-:Y:S01]  /*21c00*/  IADD3 R16, P3, R22, R3, RZ ;  /* 0x0000000316107210 */ /* 0x000fe20007f7e0ff */
[----:B------:R0:W-:Y:S01]  /*21c10*/  @P1 STG.E.U8 desc[UR56][R4.64], R23 ;  /* 0x0000001704001986 */ /* 0x0001e2000c101138 */
[----:B------:R-:W-:-:S03]  /*21c20*/  ULDC UR6, c[0x0][0x228] ;  /* 0x00008a0000067ab9 */ /* 0x000fc60000000800 */
[----:B------:R1:W-:Y:S01]  /*21c30*/  @P4 STG.E.U8 desc[UR56][R6.64], R25 ;  /* 0x0000001906004986 */ /* 0x0003e2000c101138 */
[----:B------:R-:W-:Y:S01]  /*21c40*/  ISETP.LT.AND P4, PT, R137, UR8, !P2 ;  /* 0x0000000889007c0c */ /* 0x000fe2000d781270 */
[----:B------:R-:W-:Y:S01]  /*21c50*/  ULDC UR8, c[0x0][0x228] ;  /* 0x00008a0000087ab9 */ /* 0x000fe20000000800 */
[----:B------:R-:W-:Y:S01]  /*21c60*/  ISETP.LT.AND P2, PT, R135, UR10, !P2 ;  /* 0x0000000a87007c0c */ /* 0x000fe2000d741270 */
[----:B------:R-:W-:Y:S01]  /*21c70*/  ULDC UR10, c[0x0][0x228] ;  /* 0x00008a00000a7ab9 */ /* 0x000fe20000000800 */
[----:B------:R-:W-:Y:S02]  /*21c80*/  ISETP.GE.AND P1, PT, R17, UR4, PT ;  /* 0x0000000411007c0c */ /* 0x000fe4000bf26270 */
[C---:B0-----:R-:W-:Y:S01]  /*21c90*/  IADD3 R4, P6, R22.reuse, R38, RZ ;  /* 0x0000002616047210 */ /* 0x041fe20007fde0ff */
[----:B------:R-:W-:Y:S01]  /*21ca0*/  IMAD.X R17, R53, 0x1, R52, P3 ;  /* 0x0000000135117824 */ /* 0x000fe200018e0634 */
[----:B------:R-:W-:Y:S01]  /*21cb0*/  PRMT R21, R27, 0x7771, RZ ;  /* 0x000077711b157816 */ /* 0x000fe200000000ff */
[----:B------:R-:W-:Y:S01]  /*21cc0*/  ULDC UR4, c[0x0][0x248] ;  /* 0x0000920000047ab9 */ /* 0x000fe20000000800 */
[----:B-1----:R-:W-:Y:S01]  /*21cd0*/  IADD3 R6, P3, R22, R37, RZ ;  /* 0x0000002516067210 */ /* 0x002fe20007f7e0ff */
[----:B------:R-:W-:Y:S01]  /*21ce0*/  IMAD.X R5, R53, 0x1, R36, P6 ;  /* 0x0000000135057824 */ /* 0x000fe200030e0624 */
[----:B------:R-:W-:-:S02]  /*21cf0*/  PRMT R19, R27, 0x7773, RZ ;  /* 0x000077731b137816 */ /* 0x000fc400000000ff */
[----:B------:R-:W-:Y:S01]  /*21d00*/  PRMT R27, R27, 0x7772, RZ ;  /* 0x000077721b1b7816 */ /* 0x000fe200000000ff */
[----:B------:R-:W-:Y:S01]  /*21d10*/  IMAD.X R7, R53, 0x1, R39, P3 ;  /* 0x0000000135077824 */ /* 0x000fe200018e0627 */
[----:B------:R-:W-:Y:S01]  /*21d20*/  @P5 STG.E.U8 desc[UR56][R16.64], R21 ;  /* 0x0000001510005986 */ /* 0x000fe2000c101138 */
[----:B------:R-:W-:Y:S01]  /*21d30*/  VIADD R22, R22, UR4 ;  /* 0x0000000416167c36 */ /* 0x000fe20008000000 */
[----:B------:R-:W-:Y:S01]  /*21d40*/  ISETP.LT.AND P3, PT, R139, UR8, !P1 ;  /* 0x000000088b007c0c */ /* 0x000fe2000cf61270 */
[----:B------:R-:W-:Y:S01]  /*21d50*/  VIADD R18, R248, 0x11 ;  /* 0x00000011f8127836 */ /* 0x000fe20000000000 */
[----:B------:R0:W-:Y:S01]  /*21d60*/  @P4 STG.E.U8 desc[UR56][R4.64], R27 ;  /* 0x0000001b04004986 */ /* 0x0001e2000c101138 */
[----:B------:R-:W-:Y:S01]  /*21d70*/  ISETP.LT.AND P4, PT, R141, UR6, !P1 ;  /* 0x000000068d007c0c */ /* 0x000fe2000cf81270 */
[----:B------:R-:W-:Y:S01]  /*21d80*/  ULDC UR4, c[0x0][0x22c] ;  /* 0x00008b0000047ab9 */ /* 0x000fe20000000800 */
[----:B------:R-:W-:Y:S01]  /*21d90*/  SHF.R.S32.HI R53, RZ, 0x1f, R22 ;  /* 0x0000001fff357819 */ /* 0x000fe20000011416 */
[----:B------:R1:W-:Y:S01]  /*21da0*/  @P2 STG.E.U8 desc[UR56][R6.64], R19 ;  /* 0x0000001306002986 */ /* 0x0003e2000c101138 */
[----:B------:R-:W-:Y:S01]  /*21db0*/  ISETP.LT.AND P5, PT, R137, UR10, !P1 ;  /* 0x0000000a89007c0c */ /* 0x000fe2000cfa1270 */
[----:B------:R-:W-:Y:S01]  /*21dc0*/  ULDC UR8, c[0x0][0x228] ;  /* 0x00008a0000087ab9 */ /* 0x000fe20000000800 */
[C---:B------:R-:W-:Y:S01]  /*21dd0*/  PRMT R25, R28.reuse, 0x7770, RZ ;  /* 0x000077701c197816 */ /* 0x040fe200000000ff */
[----:B------:R-:W-:Y:S01]  /*21de0*/  ULDC UR10, c[0x0][0x228] ;  /* 0x00008a00000a7ab9 */ /* 0x000fe20000000800 */
[----:B------:R-:W-:Y:S01]  /*21df0*/  PRMT R23, R28, 0x7771, RZ ;  /* 0x000077711c177816 */ /* 0x000fe200000000ff */
[----:B------:R-:W-:Y:S01]  /*21e00*/  ULDC UR6, c[0x0][0x22c] ;  /* 0x00008b0000067ab9 */ /* 0x000fe20000000800 */
[----:B0-----:R-:W-:-:S02]  /*21e10*/  IADD3 R4, P6, R22, R0, RZ ;  /* 0x0000000016047210 */ /* 0x001fc40007fde0ff */
[----:B-1----:R-:W-:-:S03]  /*21e20*/  IADD3 R6, P2, R22, R3, RZ ;  /* 0x0000000316067210 */ /* 0x002fc60007f5e0ff */
[C---:B------:R-:W-:Y:S01]  /*21e30*/  IMAD.X R5, R53.reuse, 0x1, R2, P6 ;  /* 0x0000000135057824 */ /* 0x040fe200030e0602 */
[----:B------:R-:W-:Y:S01]  /*21e40*/  IADD3 R16, P6, R22, R38, RZ ;  /* 0x0000002616107210 */ /* 0x000fe20007fde0ff */
[C---:B------:R-:W-:Y:S01]  /*21e50*/  IMAD.X R7, R53.reuse, 0x1, R52, P2 ;  /* 0x0000000135077824 */ /* 0x040fe200010e0634 */
[----:B------:R-:W-:Y:S02]  /*21e60*/  ISETP.GE.AND P2, PT, R18, UR4, PT ;  /* 0x0000000412007c0c */ /* 0x000fe4000bf46270 */
[----:B------:R0:W-:Y:S01]  /*21e70*/  @P4 STG.E.U8 desc[UR56][R4.64], R25 ;  /* 0x0000001904004986 */ /* 0x0001e2000c101138 */
[----:B------:R-:W-:Y:S01]  /*21e80*/  ULDC UR4, c[0x0][0x248] ;  /* 0x0000920000047ab9 */ /* 0x000fe20000000800 */
[----:B------:R-:W-:Y:S01]  /*21e90*/  IMAD.X R17, R53, 0x1, R36, P6 ;  /* 0x0000000135117824 */ /* 0x000fe200030e0624 */
[----:B------:R-:W-:Y:S01]  /*21ea0*/  PRMT R21, R28, 0x7772, RZ ;  /* 0x000077721c157816 */ /* 0x000fe200000000ff */
[----:B------:R1:W-:Y:S01]  /*21eb0*/  @P3 STG.E.U8 desc[UR56][R6.64], R23 ;  /* 0x0000001706003986 */ /* 0x0003e2000c101138 */
[----:B------:R-:W-:Y:S01]  /*21ec0*/  VIADD R19, R22, UR4 ;  /* 0x0000000416137c36 */ /* 0x000fe20008000000 */
[----:B------:R-:W-:Y:S01]  /*21ed0*/  ISETP.LT.AND P3, PT, R135, UR8, !P1 ;  /* 0x0000000887007c0c */ /* 0x000fe2000cf61270 */
[----:B------:R-:W-:Y:S01]  /*21ee0*/  VIADD R18, R248, 0x12 ;  /* 0x00000012f8127836 */ /* 0x000fe20000000000 */
[----:B------:R4:W-:Y:S01]  /*21ef0*/  @P5 STG.E.U8 desc[UR56][R16.64], R21 ;  /* 0x0000001510005986 */ /* 0x0009e2000c101138 */
[----:B------:R-:W-:Y:S01]  /*21f00*/  ISETP.LT.AND P4, PT, R141, UR10, !P2 ;  /* 0x0000000a8d007c0c */ /* 0x000fe2000d781270 */
[----:B------:R-:W-:Y:S01]  /*21f10*/  ULDC UR4, c[0x0][0x248] ;  /* 0x0000920000047ab9 */ /* 0x000fe20000000800 */
[----:B0-----:R-:W-:Y:S01]  /*21f20*/  IADD3 R4, P6, R22, R37, RZ ;  /* 0x0000002516047210 */ /* 0x001fe20007fde0ff */
[----:B------:R-:W-:Y:S01]  /*21f30*/  ULDC UR8, c[0x0][0x228] ;  /* 0x00008a0000087ab9 */ /* 0x000fe20000000800 */
[----:B------:R-:W-:Y:S01]  /*21f40*/  SHF.R.S32.HI R73, RZ, 0x1f, R19 ;  /* 0x0000001fff497819 */ /* 0x000fe20000011413 */
[----:B------:R-:W-:Y:S01]  /*21f50*/  ULDC UR10, c[0x0][0x228] ;  /* 0x00008a00000a7ab9 */ /* 0x000fe20000000800 */
[----:B-1----:R-:W-:-:S02]  /*21f60*/  IADD3 R6, P1, R19, R0, RZ ;  /* 0x0000000013067210 */ /* 0x002fc40007f3e0ff */
[----:B------:R-:W-:Y:S01]  /*21f70*/  ISETP.LT.AND P5, PT, R139, UR12, !P2 ;  /* 0x0000000c8b007c0c */ /* 0x000fe2000d7a1270 */
[----:B------:R-:W-:Y:S01]  /*21f80*/  IMAD.X R5, R53, 0x1, R39, P6 ;  /* 0x0000000135057824 */ /* 0x000fe200030e0627 */
[----:B----4-:R-:W-:Y:S02]  /*21f90*/  IADD3 R16, P6, R19, R3, RZ ;  /* 0x0000000313107210 */ /* 0x010fe40007fde0ff */
[----:B------:R-:W-:Y:S01]  /*21fa0*/  PRMT R23, R28, 0x7773, RZ ;  /* 0x000077731c177816 */ /* 0x000fe200000000ff */
[C---:B------:R-:W-:Y:S01]  /*21fb0*/  IMAD.X R7, R73.reuse, 0x1, R2, P1 ;  /* 0x0000000149077824 */ /* 0x040fe200008e0602 */
[----:B------:R-:W-:Y:S01]  /*21fc0*/  ISETP.GE.AND P1, PT, R18, UR6, PT ;  /* 0x0000000612007c0c */ /* 0x000fe2000bf26270 */
[----:B------:R-:W-:Y:S01]  /*21fd0*/  ULDC UR6, c[0x0][0x228] ;  /* 0x00008a0000067ab9 */ /* 0x000fe20000000800 */
[C---:B------:R-:W-:Y:S01]  /*21fe0*/  PRMT R27, R32.reuse, 0x7770, RZ ;  /* 0x00007770201b7816 */ /* 0x040fe200000000ff */
[----:B------:R-:W-:Y:S01]  /*21ff0*/  IMAD.X R17, R73, 0x1, R52, P6 ;  /* 0x0000000149117824 */ /* 0x000fe200030e0634 */
[----:B------:R-:W-:Y:S01]  /*22000*/  PRMT R25, R32, 0x7771, RZ ;  /* 0x0000777120197816 */ /* 0x000fe200000000ff */
[----:B------:R0:W-:Y:S01]  /*22010*/  @P3 STG.E.U8 desc[UR56][R4.64], R23 ;  /* 0x0000001704003986 */ /* 0x0001e2000c101138 */
[----:B------:R-:W-:Y:S01]  /*22020*/  ISETP.LT.AND P3, PT, R137, UR6, !P2 ;  /* 0x0000000689007c0c */ /* 0x000fe2000d761270 */
[----:B------:R-:W-:Y:S01]  /*22030*/  ULDC UR6, c[0x0][0x228] ;  /* 0x00008a0000067ab9 */ /* 0x000fe20000000800 */
[C---:B------:R-:W-:Y:S01]  /*22040*/  IADD3 R18, P6, R19.reuse, R38, RZ ;  /* 0x0000002613127210 */ /* 0x040fe20007fde0ff */
[----:B------:R-:W-:Y:S01]  /*22050*/  VIADD R21, R19, UR4 ;  /* 0x0000000413157c36 */ /* 0x000fe20008000000 */
[----:B------:R1:W-:Y:S01]  /*22060*/  @P4 STG.E.U8 desc[UR56][R6.64], R27 ;  /* 0x0000001b06004986 */ /* 0x0003e2000c101138 */
[----:B------:R-:W-:Y:S01]  /*22070*/  ISETP.LT.AND P2, PT, R135, UR6, !P2 ;  /* 0x0000000687007c0c */ /* 0x000fe2000d741270 */
[----:B------:R-:W-:Y:S01]  /*22080*/  ULDC UR6, c[0x0][0x228] ;  /* 0x00008a0000067ab9 */ /* 0x000fe20000000800 */
[----:B------:R-:W-:Y:S01]  /*22090*/  ISETP.LT.AND P4, PT, R141, UR8, !P1 ;  /* 0x000000088d007c0c */ /* 0x000fe2000cf81270 */
[----:B------:R4:W-:Y:S01]  /*220a0*/  @P5 STG.E.U8 desc[UR56][R16.64], R25 ;  /* 0x0000001910005986 */ /* 0x0009e2000c101138 */
[----:B------:R-:W-:Y:S01]  /*220b0*/  ULDC UR8, c[0x0][0x228] ;  /* 0x00008a0000087ab9 */ /* 0x000fe20000000800 */
[----:B------:R-:W-:Y:S01]  /*220c0*/  VIADD R20, R248, 0x13 ;  /* 0x00000013f8147836 */ /* 0x000fe20000000000 */
[----:B0-----:R-:W-:Y:S01]  /*220d0*/  IADD3 R4, P5, R19, R37, RZ ;  /* 0x0000002513047210 */ /* 0x001fe20007fbe0ff */
[----:B------:R-:W-:Y:S01]  /*220e0*/  IMAD.X R19, R73, 0x1, R36, P6 ;  /* 0x0000000149137824 */ /* 0x000fe200030e0624 */
[----:B------:R-:W-:Y:S01]  /*220f0*/  PRMT R23, R29, 0x7770, RZ ;  /* 0x000077701d177816 */ /* 0x000fe200000000ff */
[----:B------:R-:W-:Y:S01]  /*22100*/  ULDC UR4, c[0x0][0x22c] ;  /* 0x00008b0000047ab9 */ /* 0x000fe20000000800 */
[----:B------:R-:W-:Y:S01]  /*22110*/  ULDC UR12, c[0x0][0x228] ;  /* 0x00008a00000c7ab9 */ /* 0x000fe20000000800 */
[----:B-1----:R-:W-:-:S02]  /*22120*/  SHF.R.S32.HI R27, RZ, 0x1f, R21 ;  /* 0x0000001fff1b7819 */ /* 0x002fc40000011415 */
[----:B------:R-:W-:Y:S01]  /*22130*/  IADD3 R6, P6, R21, R0, RZ ;  /* 0x0000000015067210 */ /* 0x000fe20007fde0ff */
[----:B------:R-:W-:Y:S01]  /*22140*/  IMAD.X R5, R73, 0x1, R39, P5 ;  /* 0x0000000149057824 */ /* 0x000fe200028e0627 */
[C---:B----4-:R-:W-:Y:S02]  /*22150*/  PRMT R17, R32.reuse, 0x7772, RZ ;  /* 0x0000777220117816 */ /* 0x050fe400000000ff */
[----:B------:R-:W-:Y:S01]  /*22160*/  PRMT R25, R32, 0x7773, RZ ;  /* 0x0000777320197816 */ /* 0x000fe200000000ff */
[----:B------:R-:W-:Y:S02]  /*22170*/  IMAD.X R7, R27, 0x1, R2, P6 ;  /* 0x000000011b077824 */ /* 0x000fe400030e0602 */
[----:B------:R0:W-:Y:S01]  /*22180*/  @P3 STG.E.U8 desc[UR56][R18.64], R17 ;  /* 0x0000001112003986 */ /* 0x0001e2000c101138 */
[----:B------:R-:W-:Y:S01]  /*22190*/  ISETP.LT.AND P3, PT, R139, UR6, !P1 ;  /* 0x000000068b007c0c */ /* 0x000fe2000cf61270 */
[----:B------:R-:W-:Y:S02]  /*221a0*/  ULDC UR6, c[0x0][0x228] ;  /* 0x00008a0000067ab9 */ /* 0x000fe40000000800 */
        /* <DEDUP_REMOVED lines=12> */
[----:B----4-:R-:W-:Y:S01]  /*22270*/  PRMT R23, R29, 0x7771, RZ ;  /* 0x000077711d177816 */ /* 0x010fe200000000ff */
[----:B------:R-:W-:Y:S01]  /*22280*/  IMAD.X R5, R27, 0x1, R36, P5 ;  /* 0x000000011b057824 */ /* 0x000fe200028e0624 */
[----:B------:R-:W-:Y:S01]  /*22290*/  PRMT R7, R29, 0x7772, RZ ;  /* 0x000077721d077816 */ /* 0x000fe200000000ff */
[----:B------:R-:W-:Y:S01]  /*222a0*/  VIADD R21, R21, UR4 ;  /* 0x0000000415157c36 */ /* 0x000fe20008000000 */
[----:B------:R-:W-:Y:S01]  /*222b0*/  PRMT R29, R29, 0x7773, RZ ;  /* 0x000077731d1d7816 */ /* 0x000fe200000000ff */
[----:B------:R-:W-:Y:S01]  /*222c0*/  IMAD.X R19, R27, 0x1, R39, P6 ;  /* 0x000000011b137824 */ /* 0x000fe200030e0627 */
[----:B------:R-:W-:Y:S01]  /*222d0*/  @P3 STG.E.U8 desc[UR56][R16.64], R23 ;  /* 0x0000001710003986 */ /* 0x000fe2000c101138 */
[----:B------:R-:W-:Y:S01]  /*222e0*/  ISETP.LT.AND P5, PT, R137, UR10, !P2 ;  /* 0x0000000a89007c0c */ /* 0x000fe2000d7a1270 */
[----:B------:R-:W-:Y:S01]  /*222f0*/  VIADD R20, R248, 0x14 ;  /* 0x00000014f8147836 */ /* 0x000fe20000000000 */
[----:B------:R-:W-:Y:S01]  /*22300*/  SHF.R.S32.HI R53, RZ, 0x1f, R21 ;  /* 0x0000001fff357819 */ /* 0x000fe20000011415 */
[----:B------:R0:W-:Y:S01]  /*22310*/  @P4 STG.E.U8 desc[UR56][R4.64], R7 ;  /* 0x0000000704004986 */ /* 0x0001e2000c101138 */
[----:B------:R-:W-:Y:S01]  /*22320*/  ISETP.LT.AND P4, PT, R141, UR6, !P2 ;  /* 0x000000068d007c0c */ /* 0x000fe2000d781270 */
[----:B------:R-:W-:Y:S01]  /*22330*/  ULDC UR4, c[0x0][0x22c] ;  /* 0x00008b0000047ab9 */ /* 0x000fe20000000800 */
[----:B------:R-:W-:Y:S01]  /*22340*/  IADD3 R6, P3, R21, R3, RZ ;  /* 0x0000000315067210 */ /* 0x000fe20007f7e0ff */
[----:B------:R1:W-:Y:S01]  /*22350*/  @P1 STG.E.U8 desc[UR56][R18.64], R29 ;  /* 0x0000001d12001986 */ /* 0x0003e2000c101138 */
[----:B------:R-:W-:Y:S01]  /*22360*/  ISETP.LT.AND P1, PT, R139, UR8, !P2 ;  /* 0x000000088b007c0c */ /* 0x000fe2000d721270 */
[----:B------:R-:W-:Y:S01]  /*22370*/  ULDC UR8, c[0x0][0x228] ;  /* 0x00008a0000087ab9 */ /* 0x000fe20000000800 */
[C---:B------:R-:W-:Y:S01]  /*22380*/  PRMT R27, R33.reuse, 0x7770, RZ ;  /* 0x00007770211b7816 */ /* 0x040fe200000000ff */
[----:B------:R-:W-:Y:S01]  /*22390*/  ULDC UR10, c[0x0][0x228] ;  /* 0x00008a00000a7ab9 */ /* 0x000fe20000000800 */
[----:B------:R-:W-:Y:S01]  /*223a0*/  PRMT R25, R33, 0x7771, RZ ;  /* 0x0000777121197816 */ /* 0x000fe200000000ff */
[----:B------:R-:W-:Y:S01]  /*223b0*/  ULDC UR6, c[0x0][0x22c] ;  /* 0x00008b0000067ab9 */ /* 0x000fe20000000800 */
[----:B0-----:R-:W-:Y:S01]  /*223c0*/  IADD3 R4, P6, R21, R0, RZ ;  /* 0x0000000015047210 */ /* 0x001fe20007fde0ff */
[----:B------:R-:W-:-:S04]  /*223d0*/  IMAD.X R7, R53, 0x1, R52, P3 ;  /* 0x0000000135077824 */ /* 0x000fc800018e0634 */
[----:B------:R-:W-:Y:S01]  /*223e0*/  IMAD.X R5, R53, 0x1, R2, P6 ;  /* 0x0000000135057824 */ /* 0x000fe200030e0602 */
[----:B------:R-:W-:Y:S02]  /*223f0*/  IADD3 R16, P6, R21, R38, RZ ;  /* 0x0000002615107210 */ /* 0x000fe40007fde0ff */
[----:B------:R-:W-:Y:S01]  /*22400*/  ISETP.GE.AND P3, PT, R20, UR4, PT ;  /* 0x0000000414007c0c */ /* 0x000fe2000bf66270 */
[----:B------:R-:W-:Y:S01]  /*22410*/  ULDC UR4, c[0x0][0x248] ;  /* 0x0000920000047ab9 */ /* 0x000fe20000000800 */
[----:B------:R-:W-:Y:S01]  /*22420*/  PRMT R23, R33, 0x7772, RZ ;  /* 0x0000777221177816 */ /* 0x000fe200000000ff */
[----:B------:R-:W-:Y:S01]  /*22430*/  IMAD.X R17, R53, 0x1, R36, P6 ;  /* 0x0000000135117824 */ /* 0x000fe200030e0624 */
[----:B------:R0:W-:Y:S01]  /*22440*/  @P4 STG.E.U8 desc[UR56][R4.64], R27 ;  /* 0x0000001b04004986 */ /* 0x0001e2000c101138 */
[----:B-1----:R-:W-:Y:S01]  /*22450*/  VIADD R19, R21, UR4 ;  /* 0x0000000415137c36 */ /* 0x002fe20008000000 */
[----:B------:R-:W-:Y:S01]  /*22460*/  ISETP.LT.AND P2, PT, R135, UR8, !P2 ;  /* 0x0000000887007c0c */ /* 0x000fe2000d741270 */
[C---:B------:R-:W-:Y:S01]  /*22470*/  VIADD R18, R248.reuse, 0x15 ;  /* 0x00000015f8127836 */ /* 0x040fe20000000000 */
        /* <DEDUP_REMOVED lines=8> */
[----:B0-----:R-:W-:Y:S01]  /*22500*/  IADD3 R4, P6, R21, R37, RZ ;  /* 0x0000002515047210 */ /* 0x001fe20007fde0ff */
[----:B------:R-:W-:Y:S01]  /*22510*/  VIADD R20, R248, 0x16 ;  /* 0x00000016f8147836 */ /* 0x000fe20000000000 */
[----:B------:R-:W-:Y:S01]  /*22520*/  SHF.R.S32.HI R27, RZ, 0x1f, R19 ;  /* 0x0000001fff1b7819 */ /* 0x000fe20000011413 */
[----:B------:R-:W-:Y:S01]  /*22530*/  ULDC UR12, c[0x0][0x228] ;  /* 0x00008a00000c7ab9 */ /* 0x000fe20000000800 */
[----:B-1----:R-:W-:Y:S01]  /*22540*/  IADD3 R6, P1, R19, R0, RZ ;  /* 0x0000000013067210 */ /* 0x002fe20007f3e0ff */
[----:B------:R-:W-:Y:S01]  /*22550*/  IMAD.X R5, R53, 0x1, R39, P6 ;  /* 0x0000000135057824 */ /* 0x000fe200030e0627 */
[----:B----4-:R-:W-:-:S03]  /*22560*/  IADD3 R16, P6, R19, R3, RZ ;  /* 0x0000000313107210 */ /* 0x010fc60007fde0ff */
        /* <DEDUP_REMOVED lines=16> */
[----:B------:R-:W-:Y:S01]  /*22670*/  SHF.R.S32.HI R29, RZ, 0x1f, R21 ;  /* 0x0000001fff1d7819 */ /* 0x000fe20000011415 */
[----:B------:R-:W-:Y:S01]  /*22680*/  ULDC UR6, c[0x0][0x228] ;  /* 0x00008a0000067ab9 */ /* 0x000fe20000000800 */
[----:B0-----:R-:W-:Y:S01]  /*22690*/  IADD3 R4, P5, R19, R37, RZ ;  /* 0x0000002513047210 */ /* 0x001fe20007fbe0ff */
[----:B------:R-:W-:Y:S01]  /*226a0*/  IMAD.X R19, R27, 0x1, R36, P6 ;  /* 0x000000011b137824 */ /* 0x000fe200030e0624 */
[----:B------:R-:W-:Y:S01]  /*226b0*/  ULDC UR4, c[0x0][0x22c] ;  /* 0x00008b0000047ab9 */ /* 0x000fe20000000800 */
[----:B-1----:R-:W-:-:S02]  /*226c0*/  IADD3 R6, P6, R21, R0, RZ ;  /* 0x0000000015067210 */ /* 0x002fc40007fde0ff */
[----:B------:R-:W-:Y:S01]  /*226d0*/  IMAD.X R5, R27, 0x1, R39, P5 ;  /* 0x000000011b057824 */ /* 0x000fe200028e0627 */
[----:B------:R-:W-:Y:S02]  /*226e0*/  PRMT R25, R34, 0x7770, RZ ;  /* 0x0000777022197816 */ /* 0x000fe400000000ff */
[C---:B----4-:R-:W-:Y:S01]  /*226f0*/  PRMT R17, R30.reuse, 0x7772, RZ ;  /* 0x000077721e117816 */ /* 0x050fe200000000ff */
[----:B------:R-:W-:Y:S01]  /*22700*/  IMAD.X R7, R29, 0x1, R2, P6 ;  /* 0x000000011d077824 */ /* 0x000fe200030e0602 */
[----:B------:R-:W-:-:S03]  /*22710*/  PRMT R23, R30, 0x7773, RZ ;  /* 0x000077731e177816 */ /* 0x000fc600000000ff */
[----:B------:R0:W-:Y:S01]  /*22720*/  @P2 STG.E.U8 desc[UR56][R18.64], R17 ;  /* 0x0000001112002986 */ /* 0x0001e2000c101138 */
[----:B------:R-:W-:-:S03]  /*22730*/  IADD3 R16, P2, R21, R3, RZ ;  /* 0x0000000315107210 */ /* 0x000fc60007f5e0ff */
        /* <DEDUP_REMOVED lines=14> */
[----:B------:R-:W-:Y:S01]  /*22820*/  IMAD.X R5, R29, 0x1, R36, P5 ;  /* 0x000000011d057824 */ /* 0x000fe200028e0624 */
[C---:B----4-:R-:W-:Y:S01]  /*22830*/  PRMT R25, R34.reuse, 0x7772, RZ ;  /* 0x0000777222197816 */ /* 0x050fe200000000ff */
        /* <DEDUP_REMOVED lines=8> */
[----:B------:R-:W-:-:S03]  /*228c0*/  IADD3 R6, P5, R21, R3, RZ ;  /* 0x0000000315067210 */ /* 0x000fc60007fbe0ff */
[----:B------:R1:W-:Y:S01]  /*228d0*/  @P1 STG.E.U8 desc[UR56][R18.64], R23 ;  /* 0x0000001712001986 */ /* 0x0003e2000c101138 */
[----:B------:R-:W-:Y:S01]  /*228e0*/  ISETP.LT.AND P1, PT, R141, UR6, !P2 ;  /* 0x000000068d007c0c */ /* 0x000fe2000d721270 */
[----:B------:R-:W-:Y:S01]  /*228f0*/  ULDC UR6, c[0x0][0x22c] ;  /* 0x00008b0000067ab9 */ /* 0x000fe20000000800 */
[----:B------:R-:W-:Y:S01]  /*22900*/  ISETP.LT.AND P4, PT, R139, UR8, !P2 ;  /* 0x000000088b007c0c */ /* 0x000fe2000d781270 */
[----:B------:R-:W-:Y:S01]  /*22910*/  ULDC UR8, c[0x0][0x228] ;  /* 0x00008a0000087ab9 */ /* 0x000fe20000000800 */
[----:B0-----:R-:W-:Y:S02]  /*22920*/  IADD3 R4, P3, R21, R0, RZ ;  /* 0x0000000015047210 */ /* 0x001fe40007f7e0ff */
[----:B------:R-:W-:Y:S01]  /*22930*/  ISETP.LT.AND P6, PT, R137, UR10, !P2 ;  /* 0x0000000a89007c0c */ /* 0x000fe2000d7c1270 */
[----:B------:R-:W-:Y:S02]  /*22940*/  ULDC UR10, c[0x0][0x228] ;  /* 0x00008a00000a7ab9 */ /* 0x000fe40000000800 */
[----:B------:R-:W-:Y:S01]  /*22950*/  IMAD.X R5, R29, 0x1, R2, P3 ;  /* 0x000000011d057824 */ /* 0x000fe200018e0602 */
[----:B------:R-:W-:Y:S01]  /*22960*/  ISETP.GE.AND P3, PT, R7, UR4, PT ;  /* 0x0000000407007c0c */ /* 0x000fe2000bf66270 */
[----:B------:R-:W-:Y:S01]  /*22970*/  IMAD.X R7, R29, 0x1, R52, P5 ;  /* 0x000000011d077824 */ /* 0x000fe200028e0634 */
[----:B------:R-:W-:Y:S01]  /*22980*/  IADD3 R16, P5, R21, R38, RZ ;  /* 0x0000002615107210 */ /* 0x000fe20007fbe0ff */
[----:B------:R-:W-:Y:S01]  /*22990*/  ULDC UR4, c[0x0][0x248] ;  /* 0x0000920000047ab9 */ /* 0x000fe20000000800 */
[----:B------:R-:W-:-:S02]  /*229a0*/  PRMT R27, R31, 0x7770, RZ ;  /* 0x000077701f1b7816 */ /* 0x000fc400000000ff */
[----:B------:R-:W-:Y:S01]  /*229b0*/  PRMT R25, R31, 0x7771, RZ ;  /* 0x000077711f197816 */ /* 0x000fe200000000ff */
[----:B------:R-:W-:Y:S01]  /*229c0*/  IMAD.X R17, R29, 0x1, R36, P5 ;  /* 0x000000011d117824 */ /* 0x000fe200028e0624 */
[----:B-1----:R-:W-:Y:S01]  /*229d0*/  PRMT R23, R31, 0x7772, RZ ;  /* 0x000077721f177816 */ /* 0x002fe200000000ff */
[----:B------:R0:W-:Y:S01]  /*229e0*/  @P1 STG.E.U8 desc[UR56][R4.64], R27 ;  /* 0x0000001b04001986 */ /* 0x0001e2000c101138 */
[----:B------:R-:W-:Y:S01]  /*229f0*/  VIADD R19, R21, UR4 ;  /* 0x0000000415137c36 */ /* 0x000fe20008000000 */
[----:B------:R-:W-:Y:S01]  /*22a00*/  ISETP.LT.AND P2, PT, R135, UR8, !P2 ;  /* 0x0000000887007c0c */ /* 0x000fe2000d741270 */
[C---:B------:R-:W-:Y:S01]  /*22a10*/  VIADD R18, R248.reuse, 0x18 ;  /* 0x00000018f8127836 */ /* 0x040fe20000000000 */
[----:B------:R1:W-:Y:S01]  /*22a20*/  @P4 STG.E.U8 desc[UR56][R6.64], R25 ;  /* 0x0000001906004986 */ /* 0x0003e2000c101138 */
[----:B------:R-:W-:Y:S01]  /*22a30*/  ISETP.LT.AND P4, PT, R141, UR10, !P3 ;  /* 0x0000000a8d007c0c */ /* 0x000fe2000df81270 */
[----:B------:R-:W-:Y:S01]  /*22a40*/  ULDC UR4, c[0x0][0x248] ;  /* 0x0000920000047ab9 */ /* 0x000fe20000000800 */
[----:B------:R-:W-:Y:S01]  /*22a50*/  ISETP.LT.AND P5, PT, R139, UR12, !P3 ;  /* 0x0000000c8b007c0c */ /* 0x000fe2000dfa1270 */
[----:B------:R4:W-:Y:S01]  /*22a60*/  @P6 STG.E.U8 desc[UR56][R16.64], R23 ;  /* 0x0000001710006986 */ /* 0x0009e2000c101138 */
[----:B------:R-:W-:Y:S01]  /*22a70*/  PRMT R31, R31, 0x7773, RZ ;  /* 0x000077731f1f7816 */ /* 0x000fe200000000ff */
        /* <DEDUP_REMOVED lines=9> */
[----:B------:R-:W-:Y:S01]  /*22b10*/  IMAD.X R7, R27, 0x1, R2, P1 ;  /* 0x000000011b077824 */ /* 0x000fe200008e0602 */
[----:B------:R-:W-:Y:S01]  /*22b20*/  ISETP.GE.AND P1, PT, R18, UR6, PT ;  /* 0x0000000612007c0c */ /* 0x000fe2000bf26270 */
[----:B------:R-:W-:Y:S01]  /*22b30*/  ULDC UR6, c[0x0][0x228] ;  /* 0x00008a0000067ab9 */ /* 0x000fe20000000800 */
[----:B------:R-:W-:Y:S01]  /*22b40*/  PRMT R25, R35, 0x7770, RZ ;  /* 0x0000777023197816 */ /* 0x000fe200000000ff */
        /* <DEDUP_REMOVED lines=19> */
[C---:B----4-:R-:W-:Y:S02]  /*22c80*/  PRMT R23, R35.reuse, 0x7773, RZ ;  /* 0x0000777323177816 */ /* 0x050fe400000000ff */
[----:B------:R-:W-:Y:S01]  /*22c90*/  PRMT R35, R35, 0x7772, RZ ;  /* 0x0000777223237816 */ /* 0x000fe200000000ff */
[----:B------:R-:W-:Y:S01]  /*22ca0*/  IMAD.X R7, R29, 0x1, R2, P6 ;  /* 0x000000011d077824 */ /* 0x000fe200030e0602 */
[----:B------:R-:W-:-:S03]  /*22cb0*/  PRMT R25, R40, 0x7770, RZ ;  /* 0x0000777028197816 */ /* 0x000fc600000000ff */
[----:B------:R0:W-:Y:S01]  /*22cc0*/  @P2 STG.E.U8 desc[UR56][R18.64], R35 ;  /* 0x0000002312002986 */ /* 0x0001e2000c101138 */
[----:B------:R-:W-:-:S03]  /*22cd0*/  IADD3 R16, P2, R21, R3, RZ ;  /* 0x0000000315107210 */ /* 0x000fc60007f5e0ff */
[----:B------:R1:W-:Y:S01]  /*22ce0*/  @P3 STG.E.U8 desc[UR56][R4.64], R23 ;  /* 0x0000001704003986 */ /* 0x0003e2000c101138 */
[----:B------:R-:W-:Y:S01]  /*22cf0*/  ISETP.LT.AND P3, PT, R139, UR6, !P1 ;  /* 0x000000068b007c0c */ /* 0x000fe2000cf61270 */
[----:B------:R-:W-:Y:S02]  /*22d00*/  IMAD.X R17, R29, 0x1, R52, P2 ;  /* 0x000000011d117824 */ /* 0x000fe400010e0634 */
[----:B------:R4:W-:Y:S01]  /*22d10*/  @P4 STG.E.U8 desc[UR56][R6.64], R25 ;  /* 0x0000001906004986 */ /* 0x0009e2000c101138 */
[----:B------:R-:W-:Y:S01]  /*22d20*/  ISETP.LT.AND P4, PT, R137, UR8, !P1 ;  /* 0x0000000889007c0c */ /* 0x000fe2000cf81270 */
[----:B------:R-:W-:Y:S01]  /*22d30*/  ULDC UR6, c[0x0][0x228] ;  /* 0x00008a0000067ab9 */ /* 0x000fe20000000800 */
[----:B------:R-:W-:Y:S01]  /*22d40*/  ISETP.LT.AND P1, PT, R135, UR10, !P1 ;  /* 0x0000000a87007c0c */ /* 0x000fe2000cf21270 */
[----:B------:R-:W-:Y:S01]  /*22d50*/  ULDC UR8, c[0x0][0x228] ;  /* 0x00008a0000087ab9 */ /* 0x000fe20000000800 */
[C---:B0-----:R-:W-:Y:S01]  /*22d60*/  IADD3 R18, P6, R21.reuse, R37, RZ ;  /* 0x0000002515127210 */ /* 0x041fe20007fde0ff */
[----:B------:R-:W-:Y:S01]  /*22d70*/  ULDC UR10, c[0x0][0x228] ;  /* 0x00008a00000a7ab9 */ /* 0x000fe20000000800 */
[----:B-1----:R-:W-:-:S02]  /*22d80*/  IADD3 R4, P5, R21, R38, RZ ;  /* 0x0000002615047210 */ /* 0x002fc40007fbe0ff */
        /* <DEDUP_REMOVED lines=19> */
[----:B------:R-:W-:Y:S01]  /*22ec0*/  PRMT R27, R56, 0x7770, RZ ;  /* 0x00007770381b7816 */ /* 0x000fe200000000ff */
[----:B------:R-:W-:Y:S01]  /*22ed0*/  ULDC UR10, c[0x0][0x228] ;  /* 0x00008a00000a7ab9 */ /* 0x000fe20000000800 */
[----:B0-----:R-:W-:Y:S01]  /*22ee0*/  IADD3 R4, P6, R21, R0, RZ ;  /* 0x0000000015047210 */ /* 0x001fe20007fde0ff */
[----:B------:R-:W-:-:S04]  /*22ef0*/  ULDC UR6, c[0x0][0x22c] ;  /* 0x00008b0000067ab9 */ /* 0x000fc80000000800 */
[----:B------:R-:W-:Y:S01]  /*22f00*/  IMAD.X R5, R29, 0x1, R2, P6 ;  /* 0x000000011d057824 */ /* 0x000fe200030e0602 */
[----:B------:R-:W-:Y:S01]  /*22f10*/  IADD3 R16, P6, R21, R38, RZ ;  /* 0x0000002615107210 */ /* 0x000fe20007fde0ff */
[C---:B-1----:R-:W-:Y:S01]  /*22f20*/  IMAD.X R7, R29.reuse, 0x1, R52, P3 ;  /* 0x000000011d077824 */ /* 0x042fe200018e0634 */
[----:B------:R-:W-:Y:S01]  /*22f30*/  ISETP.GE.AND P3, PT, R20, UR4, PT ;  /* 0x0000000414007c0c */ /* 0x000fe2000bf66270 */
[----:B------:R-:W-:Y:S01]  /*22f40*/  ULDC UR4, c[0x0][0x248] ;  /* 0x0000920000047ab9 */ /* 0x000fe20000000800 */
[C---:B------:R-:W-:Y:S01]  /*22f50*/  PRMT R25, R56.reuse, 0x7771, RZ ;  /* 0x0000777138197816 */ /* 0x040fe200000000ff */
[----:B------:R-:W-:Y:S01]  /*22f60*/  IMAD.X R17, R29, 0x1, R36, P6 ;  /* 0x000000011d117824 */ /* 0x000fe200030e0624 */
[----:B------:R-:W-:Y:S01]  /*22f70*/  PRMT R23, R56, 0x7772, RZ ;  /* 0x0000777238177816 */ /* 0x000fe200000000ff */
[----:B------:R-:W-:Y:S01]  /*22f80*/  VIADD R19, R21, UR4 ;  /* 0x0000000415137c36 */ /* 0x000fe20008000000 */
[----:B------:R-:W-:Y:S01]  /*22f90*/  ISETP.LT.AND P2, PT, R135, UR8, !P2 ;  /* 0x0000000887007c0c */ /* 0x000fe2000d741270 */
[----:B------:R0:W-:Y:S01]  /*22fa0*/  @P4 STG.E.U8 desc[UR56][R4.64], R27 ;  /* 0x0000001b04004986 */ /* 0x0001e2000c101138 */
[----:B------:R-:W-:Y:S01]  /*22fb0*/  ISETP.LT.AND P4, PT, R141, UR10, !P3 ;  /* 0x0000000a8d007c0c */ /* 0x000fe2000df81270 */
[C---:B------:R-:W-:Y:S01]  /*22fc0*/  VIADD R18, R248.reuse, 0x1b ;  /* 0x0000001bf8127836 */ /* 0x040fe20000000000 */
[----:B------:R-:W-:Y:S01]  /*22fd0*/  SHF.R.S32.HI R31, RZ, 0x1f, R19 ;  /* 0x0000001fff1f7819 */ /* 0x000fe20000011413 */
[----:B------:R1:W-:Y:S01]  /*22fe0*/  @P1 STG.E.U8 desc[UR56][R6.64], R25 ;  /* 0x0000001906001986 */ /* 0x0003e2000c101138 */
[----:B------:R-:W-:Y:S01]  /*22ff0*/  ULDC UR4, c[0x0][0x248] ;  /* 0x0000920000047ab9 */ /* 0x000fe20000000800 */
[----:B------:R-:W-:Y:S01]  /*23000*/  ULDC UR8, c[0x0][0x228] ;  /* 0x00008a0000087ab9 */ /* 0x000fe20000000800 */
[----:B------:R-:W-:Y:S01]  /*23010*/  ULDC UR10, c[0x0][0x228] ;  /* 0x00008a00000a7ab9 */ /* 0x000fe20000000800 */
[----:B------:R4:W-:Y:S01]  /*23020*/  @P5 STG.E.U8 desc[UR56][R16.64], R23 ;  /* 0x0000001710005986 */ /* 0x0009e2000c101138 */
[----:B------:R-:W-:Y:S01]  /*23030*/  ISETP.LT.AND P5, PT, R139, UR12, !P3 ;  /* 0x0000000c8b007c0c */ /* 0x000fe2000dfa1270 */
[----:B------:R-:W-:Y:S01]  /*23040*/  VIADD R20, R248, 0x1c ;  /* 0x0000001cf8147836 */ /* 0x000fe20000000000 */
[----:B------:R-:W-:Y:S01]  /*23050*/  ULDC UR12, c[0x0][0x228] ;  /* 0x00008a00000c7ab9 */ /* 0x000fe20000000800 */
[----:B0-----:R-:W-:-:S02]  /*23060*/  IADD3 R4, P6, R21, R37, RZ ;  /* 0x0000002515047210 */ /* 0x001fc40007fde0ff */
[----:B-1----:R-:W-:-:S03]  /*23070*/  IADD3 R6, P1, R19, R0, RZ ;  /* 0x0000000013067210 */ /* 0x002fc60007f3e0ff */
[----:B------:R-:W-:Y:S01]  /*23080*/  IMAD.X R5, R29, 0x1, R39, P6 ;  /* 0x000000011d057824 */ /* 0x000fe200030e0627 */
[----:B------:R-:W-:Y:S02]  /*23090*/  PRMT R27, R56, 0x7773, RZ ;  /* 0x00007773381b7816 */ /* 0x000fe400000000ff */
[----:B----4-:R-:W-:Y:S01]  /*230a0*/  IADD3 R16, P6, R19, R3, RZ ;  /* 0x0000000313107210 */ /* 0x010fe20007fde0ff */
        /* <DEDUP_REMOVED lines=17> */
[----:B------:R-:W-:Y:S01]  /*231c0*/  ULDC UR4, c[0x0][0x22c] ;  /* 0x00008b0000047ab9 */ /* 0x000fe20000000800 */
[----:B0-----:R-:W-:Y:S01]  /*231d0*/  IADD3 R4, P5, R19, R37, RZ ;  /* 0x0000002513047210 */ /* 0x001fe20007fbe0ff */
[----:B------:R-:W-:Y:S01]  /*231e0*/  IMAD.X R19, R31, 0x1, R36, P6 ;  /* 0x000000011f137824 */ /* 0x000fe200030e0624 */
[----:B-1----:R-:W-:-:S02]  /*231f0*/  SHF.R.S32.HI R25, RZ, 0x1f, R21 ;  /* 0x0000001fff197819 */ /* 0x002fc40000011415 */
[----:B------:R-:W-:Y:S01]  /*23200*/  IADD3 R6, P6, R21, R0, RZ ;  /* 0x0000000015067210 */ /* 0x000fe20007fde0ff */
[----:B------:R-:W-:Y:S01]  /*23210*/  IMAD.X R5, R31, 0x1, R39, P5 ;  /* 0x000000011f057824 */ /* 0x000fe200028e0627 */
[C---:B----4-:R-:W-:Y:S02]  /*23220*/  PRMT R17, R41.reuse, 0x7772, RZ ;  /* 0x0000777229117816 */ /* 0x050fe400000000ff */
[----:B------:R-:W-:Y:S01]  /*23230*/  PRMT R41, R41, 0x7773, RZ ;  /* 0x0000777329297816 */ /* 0x000fe200000000ff */
[----:B------:R-:W-:Y:S01]  /*23240*/  IMAD.X R7, R25, 0x1, R2, P6 ;  /* 0x0000000119077824 */ /* 0x000fe200030e0602 */
[----:B------:R-:W-:Y:S01]  /*23250*/  PRMT R23, R57, 0x7770, RZ ;  /* 0x0000777039177816 */ /* 0x000fe200000000ff */
[----:B------:R-:W-:Y:S04]  /*23260*/  @P2 STG.E.U8 desc[UR56][R18.64], R17 ;  /* 0x0000001112002986 */ /* 0x000fe8000c101138 */
[----:B------:R0:W-:Y:S01]  /*23270*/  @P3 STG.E.U8 desc[UR56][R4.64], R41 ;  /* 0x0000002904003986 */ /* 0x0001e2000c101138 */
[----:B------:R-:W-:Y:S01]  /*23280*/  ISETP.LT.AND P3, PT, R139, UR6, !P1 ;  /* 0x000000068b007c0c */ /* 0x000fe2000cf61270 */
[----:B------:R-:W-:-:S02]  /*23290*/  ULDC UR6, c[0x0][0x228] ;  /* 0x00008a0000067ab9 */ /* 0x000fc40000000800 */
[----:B------:R1:W-:Y:S01]  /*232a0*/  @P4 STG.E.U8 desc[UR56][R6.64], R23 ;  /* 0x0000001706004986 */ /* 0x0003e2000c101138 */
[----:B------:R-:W-:Y:S01]  /*232b0*/  ISETP.LT.AND P4, PT, R137, UR8, !P1 ;  /* 0x0000000889007c0c */ /* 0x000fe2000cf81270 */
[----:B------:R-:W-:Y:S01]  /*232c0*/  ULDC UR8, c[0x0][0x228] ;  /* 0x00008a0000087ab9 */ /* 0x000fe20000000800 */
[----:B------:R-:W-:Y:S02]  /*232d0*/  IADD3 R16, P2, R21, R3, RZ ;  /* 0x0000000315107210 */ /* 0x000fe40007f5e0ff */
[----:B------:R-:W-:Y:S01]  /*232e0*/  ISETP.LT.AND P1, PT, R135, UR10, !P1 ;  /* 0x0000000a87007c0c */ /* 0x000fe2000cf21270 */
[----:B------:R-:W-:Y:S01]  /*232f0*/  ULDC UR10, c[0x0][0x228] ;  /* 0x00008a00000a7ab9 */ /* 0x000fe20000000800 */
[----:B0-----:R-:W-:Y:S01]  /*23300*/  IADD3 R4, P5, R21, R38, RZ ;  /* 0x0000002615047210 */ /* 0x001fe20007fbe0ff */
[----:B------:R-:W-:Y:S01]  /*23310*/  IMAD.X R17, R25, 0x1, R52, P2 ;  /* 0x0000000119117824 */ /* 0x000fe200010e0634 */
[----:B------:R-:W-:Y:S02]  /*23320*/  IADD3 R18, P6, R21, R37, RZ ;  /* 0x0000002515127210 */ /* 0x000fe40007fde0ff */
[----:B-1----:R-:W-:Y:S01]  /*23330*/  PRMT R23, R57, 0x7771, RZ ;  /* 0x0000777139177816 */ /* 0x002fe200000000ff */
[----:B------:R-:W-:Y:S01]  /*23340*/  IMAD.X R5, R25, 0x1, R36, P5 ;  /* 0x0000000119057824 */ /* 0x000fe200028e0624 */
[----:B------:R-:W-:Y:S01]  /*23350*/  ISETP.GE.AND P2, PT, R20, UR4, PT ;  /* 0x0000000414007c0c */ /* 0x000fe2000bf46270 */
[----:B------:R-:W-:Y:S01]  /*23360*/  ULDC UR4, c[0x0][0x248] ;  /* 0x0000920000047ab9 */ /* 0x000fe20000000800 */
        /* <DEDUP_REMOVED lines=11> */
[----:B------:R-:W-:Y:S01]  /*23420*/  ISETP.LT.AND P5, PT, R137, UR10, !P2 ;  /* 0x0000000a89007c0c */ /* 0x000fe2000d7a1270 */
[----:B------:R1:W-:Y:S01]  /*23430*/  @P1 STG.E.U8 desc[UR56][R18.64], R57 ;  /* 0x0000003912001986 */ /* 0x0003e2000c101138 */
[C---:B------:R-:W-:Y:S01]  /*23440*/  IADD3 R6, P1, R21.reuse, R3, RZ ;  /* 0x0000000315067210 */ /* 0x040fe20007f3e0ff */
        /* <DEDUP_REMOVED lines=16> */
[----:B------:R-:W-:Y:S01]  /*23550*/  VIADD R18, R248, 0x1e ;  /* 0x0000001ef8127836 */ /* 0x000fe20000000000 */
[----:B------:R1:W-:Y:S01]  /*23560*/  @P3 STG.E.U8 desc[UR56][R6.64], R25 ;  /* 0x0000001906003986 */ /* 0x0003e2000c101138 */
[----:B------:R-:W-:Y:S01]  /*23570*/  ISETP.LT.AND P3, PT, R135, UR8, !P2 ;  /* 0x0000000887007c0c */ /* 0x000fe2000d761270 */
[----:B------:R-:W-:Y:S01]  /*23580*/  ULDC UR8, c[0x0][0x228] ;  /* 0x00008a0000087ab9 */ /* 0x000fe20000000800 */
[----:B------:R-:W-:Y:S01]  /*23590*/  ULDC UR4, c[0x0][0x248] ;  /* 0x0000920000047ab9 */ /* 0x000fe20000000800 */
[----:B------:R4:W-:Y:S01]  /*235a0*/  @P5 STG.E.U8 desc[UR56][R16.64], R23 ;  /* 0x0000001710005986 */ /* 0x0009e2000c101138 */
[----:B------:R-:W-:Y:S01]  /*235b0*/  ISETP.LT.AND P5, PT, R139, UR12, !P1 ;  /* 0x0000000c8b007c0c */ /* 0x000fe2000cfa1270 */
[----:B------:R-:W-:Y:S01]  /*235c0*/  ULDC UR10, c[0x0][0x228] ;  /* 0x00008a00000a7ab9 */ /* 0x000fe20000000800 */
[----:B------:R-:W-:Y:S01]  /*235d0*/  ULDC UR12, c[0x0][0x228] ;  /* 0x00008a00000c7ab9 */ /* 0x000fe20000000800 */
[----:B0-----:R-:W-:-:S02]  /*235e0*/  IADD3 R4, P6, R21, R37, RZ ;  /* 0x0000002515047210 */ /* 0x001fc40007fde0ff */
[----:B------:R-:W-:Y:S02]  /*235f0*/  SHF.R.S32.HI R27, RZ, 0x1f, R19 ;  /* 0x0000001fff1b7819 */ /* 0x000fe40000011413 */
[----:B-1----:R-:W-:Y:S01]  /*23600*/  IADD3 R6, P2, R19, R0, RZ ;  /* 0x0000000013067210 */ /* 0x002fe20007f5e0ff */
[--C-:B------:R-:W-:Y:S01]  /*23610*/  IMAD.X R5, R29, 0x1, R39.reuse, P6 ;  /* 0x000000011d057824 */ /* 0x100fe200030e0627 */
[----:B------:R-:W-:Y:S02]  /*23620*/  PRMT R21, R42, 0x7773, RZ ;  /* 0x000077732a157816 */ /* 0x000fe400000000ff */
[----:B----4-:R-:W-:Y:S01]  /*23630*/  IADD3 R16, P6, R19, R3, RZ ;  /* 0x0000000313107210 */ /* 0x010fe20007fde0ff */
[C---:B------:R-:W-:Y:S01]  /*23640*/  IMAD.X R7, R27.reuse, 0x1, R2, P2 ;  /* 0x000000011b077824 */ /* 0x040fe200010e0602 */
[C---:B------:R-:W-:Y:S01]  /*23650*/  PRMT R25, R58.reuse, 0x7770, RZ ;  /* 0x000077703a197816 */ /* 0x040fe200000000ff */
[----:B------:R0:W-:Y:S01]  /*23660*/  @P3 STG.E.U8 desc[UR56][R4.64], R21 ;  /* 0x0000001504003986 */ /* 0x0001e2000c101138 */
[----:B------:R-:W-:Y:S01]  /*23670*/  PRMT R23, R58, 0x7771, RZ ;  /* 0x000077713a177816 */ /* 0x000fe200000000ff */
[----:B------:R-:W-:Y:S01]  /*23680*/  IMAD.X R17, R27, 0x1, R52, P6 ;  /* 0x000000011b117824 */ /* 0x000fe200030e0634 */
[----:B------:R-:W-:Y:S01]  /*23690*/  ISETP.GE.AND P2, PT, R18, UR6, PT ;  /* 0x0000000612007c0c */ /* 0x000fe2000bf46270 */
[----:B------:R1:W-:Y:S01]  /*236a0*/  @P4 STG.E.U8 desc[UR56][R6.64], R25 ;  /* 0x0000001906004986 */ /* 0x0003e2000c101138 */
[----:B------:R-:W-:Y:S01]  /*236b0*/  ISETP.LT.AND P4, PT, R137, UR8, !P1 ;  /* 0x0000000889007c0c */ /* 0x000fe2000cf81270 */
[----:B------:R-:W-:Y:S01]  /*236c0*/  VIADD R20, R19, UR4 ;  /* 0x0000000413147c36 */ /* 0x000fe20008000000 */
[----:B------:R-:W-:Y:S01]  /*236d0*/  ISETP.LT.AND P3, PT, R135, UR10, !P1 ;  /* 0x0000000a87007c0c */ /* 0x000fe2000cf61270 */
[----:B------:R4:W-:Y:S01]  /*236e0*/  @P5 STG.E.U8 desc[UR56][R16.64], R23 ;  /* 0x0000001710005986 */ /* 0x0009e2000c101138 */
[----:B------:R-:W-:Y:S01]  /*236f0*/  ISETP.LT.AND P5, PT, R141, UR12, !P2 ;  /* 0x0000000c8d007c0c */ /* 0x000fe2000d7a1270 */
[----:B------:R-:W-:Y:S01]  /*23700*/  VIADD R18, R248, 0x1f ;  /* 0x0000001ff8127836 */ /* 0x000fe20000000000 */
[----:B------:R-:W-:Y:S01]  /*23710*/  ULDC UR6, c[0x0][0x22c] ;  /* 0x00008b0000067ab9 */ /* 0x000fe20000000800 */
[C---:B0-----:R-:W-:Y:S01]  /*23720*/  IADD3 R4, P1, R19.reuse, R38, RZ ;  /* 0x0000002613047210 */ /* 0x041fe20007f3e0ff */
[----:B------:R-:W-:Y:S01]  /*23730*/  ULDC UR4, c[0x0][0x228] ;  /* 0x00008a0000047ab9 */ /* 0x000fe20000000800 */
[----:B-1----:R-:W-:Y:S01]  /*23740*/  IADD3 R6, P6, R19, R37, RZ ;  /* 0x0000002513067210 */ /* 0x002fe20007fde0ff */
[----:B------:R-:W-:Y:S01]  /*23750*/  ULDC UR8, c[0x0][0x228] ;  /* 0x00008a0000087ab9 */ /* 0x000fe20000000800 */
[----:B------:R-:W-:Y:S01]  /*23760*/  SHF.R.S32.HI R29, RZ, 0x1f, R20 ;  /* 0x0000001fff1d7819 */ /* 0x000fe20000011414 */
[----:B------:R-:W-:Y:S01]  /*23770*/  ULDC UR10, c[0x0][0x228] ;  /* 0x00008a00000a7ab9 */ /* 0x000fe20000000800 */
[----:B------:R-:W-:Y:S01]  /*23780*/  PRMT R25, R58, 0x7773, RZ ;  /* 0x000077733a197816 */ /* 0x000fe200000000ff */
[C---:B------:R-:W-:Y:S01]  /*23790*/  IMAD.X R7, R27.reuse, 0x1, R39, P6 ;  /* 0x000000011b077824 */ /* 0x040fe200030e0627 */
[----:B----4-:R-:W-:Y:S01]  /*237a0*/  IADD3 R16, P6, R20, R0, RZ ;  /* 0x0000000014107210 */ /* 0x010fe20007fde0ff */
[----:B------:R-:W-:Y:S01]  /*237b0*/  IMAD.X R5, R27, 0x1, R36, P1 ;  /* 0x000000011b057824 */ /* 0x000fe200008e0624 */
[----:B------:R-:W-:Y:S01]  /*237c0*/  PRMT R27, R58, 0x7772, RZ ;  /* 0x000077723a1b7816 */ /* 0x000fe200000000ff */
[----:B------:R-:W-:Y:S01]  /*237d0*/  ULDC UR12, c[0x0][0x228] ;  /* 0x00008a00000c7ab9 */ /* 0x000fe20000000800 */
[----:B------:R-:W-:Y:S01]  /*237e0*/  PRMT R23, R43, 0x7770, RZ ;  /* 0x000077702b177816 */ /* 0x000fe200000000ff */
[----:B------:R-:W-:Y:S01]  /*237f0*/  IMAD.X R17, R29, 0x1, R2, P6 ;  /* 0x000000011d117824 */ /* 0x000fe200030e0602 */
[----:B------:R-:W-:Y:S01]  /*23800*/  ISETP.GE.AND P1, PT, R18, UR6, PT ;  /* 0x0000000612007c0c */ /* 0x000fe2000bf26270 */
[----:B------:R0:W-:Y:S01]  /*23810*/  @P4 STG.E.U8 desc[UR56][R4.64], R27 ;  /* 0x0000001b04004986 */ /* 0x0001e2000c101138 */
[----:B------:R-:W-:Y:S01]  /*23820*/  ULDC UR6, c[0x0][0x228] ;  /* 0x00008a0000067ab9 */ /* 0x000fe20000000800 */
[----:B------:R-:W-:Y:S01]  /*23830*/  ISETP.LT.AND P4, PT, R139, UR4, !P2 ;  /* 0x000000048b007c0c */ /* 0x000fe2000d781270 */
[----:B------:R-:W-:Y:S01]  /*23840*/  ULDC UR4, c[0x0][0x228] ;  /* 0x00008a0000047ab9 */ /* 0x000fe20000000800 */
[----:B------:R1:W-:Y:S01]  /*23850*/  @P3 STG.E.U8 desc[UR56][R6.64], R25 ;  /* 0x0000001906003986 */ /* 0x0003e2000c101138 */
[----:B------:R-:W-:Y:S01]  /*23860*/  ISETP.LT.AND P3, PT, R137, UR6, !P2 ;  /* 0x0000000689007c0c */ /* 0x000fe2000d761270 */
[----:B------:R-:W-:-:S02]  /*23870*/  ULDC UR6, c[0x0][0x228] ;  /* 0x00008a0000067ab9 */ /* 0x000fc40000000800 */
[----:B------:R4:W-:Y:S01]  /*23880*/  @P5 STG.E.U8 desc[UR56][R16.64], R23 ;  /* 0x0000001710005986 */ /* 0x0009e2000c101138 */
[C---:B------:R-:W-:Y:S02]  /*23890*/  IADD3 R18, P5, R20.reuse, R3, RZ ;  /* 0x0000000314127210 */ /* 0x040fe40007fbe0ff */
[----:B------:R-:W-:Y:S01]  /*238a0*/  ISETP.LT.AND P2, PT, R135, UR4, !P2 ;  /* 0x0000000487007c0c */ /* 0x000fe2000d741270 */
[----:B------:R-:W-:Y:S01]  /*238b0*/  ULDC UR4, c[0x0][0x248] ;  /* 0x0000920000047ab9 */ /* 0x000fe20000000800 */
[C---:B0-----:R-:W-:Y:S01]  /*238c0*/  IADD3 R4, P6, R20.reuse, R38, RZ ;  /* 0x0000002614047210 */ /* 0x041fe20007fde0ff */
[----:B------:R-:W-:Y:S01]  /*238d0*/  IMAD.X R19, R29, 0x1, R52, P5 ;  /* 0x000000011d137824 */ /* 0x000fe200028e0634 */
[----:B------:R-:W-:Y:S02]  /*238e0*/  PRMT R21, R43, 0x7773, RZ ;  /* 0x000077732b157816 */ /* 0x000fe400000000ff */
[----:B-1----:R-:W-:Y:S01]  /*238f0*/  IADD3 R6, P5, R20, R37, RZ ;  /* 0x0000002514067210 */ /* 0x002fe20007fbe0ff */
[----:B------:R-:W-:Y:S01]  /*23900*/  IMAD.X R5, R29, 0x1, R36, P6 ;  /* 0x000000011d057824 */ /* 0x000fe200030e0624 */
[----:B----4-:R-:W-:-:S02]  /*23910*/  PRMT R23, R43, 0x7771, RZ ;  /* 0x000077712b177816 */ /* 0x010fc400000000ff */
[----:B------:R-:W-:Y:S01]  /*23920*/  PRMT R43, R43, 0x7772, RZ ;  /* 0x000077722b2b7816 */ /* 0x000fe200000000ff */
[----:B------:R-:W-:Y:S02]  /*23930*/  IMAD.X R7, R29, 0x1, R39, P5 ;  /* 0x000000011d077824 */ /* 0x000fe400028e0627 */
[----:B------:R-:W-:Y:S01]  /*23940*/  VIADD R20, R20, UR4 ;  /* 0x0000000414147c36 */ /* 0x000fe20008000000 */
[----:B------:R0:W-:Y:S01]  /*23950*/  @P4 STG.E.U8 desc[UR56][R18.64], R23 ;  /* 0x0000001712004986 */ /* 0x0001e2000c101138 */
[----:B------:R-:W-:Y:S01]  /*23960*/  ISETP.LT.AND P4, PT, R141, UR6, !P1 ;  /* 0x000000068d007c0c */ /* 0x000fe2000cf81270 */
[C---:B------:R-:W-:Y:S01]  /*23970*/  VIADD R17, R248.reuse, 0x20 ;  /* 0x00000020f8117836 */ /* 0x040fe20000000000 */
[----:B------:R-:W-:Y:S01]  /*23980*/  ISETP.LT.AND P5, PT, R137, UR10, !P1 ;  /* 0x0000000a89007c0c */ /* 0x000fe2000cfa1270 */
[----:B------:R1:W-:Y:S01]  /*23990*/  @P3 STG.E.U8 desc[UR56][R4.64], R43 ;  /* 0x0000002b04003986 */ /* 0x0003e2000c101138 */
[----:B------:R-:W-:Y:S01]  /*239a0*/  ISETP.LT.AND P3, PT, R139, UR8, !P1 ;  /* 0x000000088b007c0c */ /* 0x000fe2000cf61270 */
[----:B------:R-:W-:Y:S01]  /*239b0*/  ULDC UR4, c[0x0][0x22c] ;  /* 0x00008b0000047ab9 */ /* 0x000fe20000000800 */
[----:B------:R-:W-:Y:S01]  /*239c0*/  SHF.R.S32.HI R27, RZ, 0x1f, R20 ;  /* 0x0000001fff1b7819 */ /* 0x000fe20000011414 */
[----:B------:R4:W-:Y:S01]  /*239d0*/  @P2 STG.E.U8 desc[UR56][R6.64], R21 ;  /* 0x0000001506002986 */ /* 0x0009e2000c101138 */
[C---:B------:R-:W-:Y:S01]  /*239e0*/  PRMT R25, R59.reuse, 0x7770, RZ ;  /* 0x000077703b197816 */ /* 0x040fe200000000ff */
[----:B------:R-:W-:Y:S01]  /*239f0*/  ULDC UR8, c[0x0][0x228] ;  /* 0x00008a0000087ab9 */ /* 0x000fe20000000800 */
[----:B------:R-:W-:Y:S01]  /*23a00*/  ULDC UR10, c[0x0][0x228] ;  /* 0x00008a00000a7ab9 */ /* 0x000fe20000000800 */
[----:B0-----:R-:W-:Y:S01]  /*23a10*/  PRMT R23, R59, 0x7771, RZ ;  /* 0x000077713b177816 */ /* 0x001fe200000000ff */
[----:B------:R-:W-:Y:S01]  /*23a20*/  VIADD R18, R248, 0x21 ;  /* 0x00000021f8127836 */ /* 0x000fe20000000000 */
[----:B------:R-:W-:Y:S01]  /*23a30*/  ULDC UR6, c[0x0][0x22c] ;  /* 0x00008b0000067ab9 */ /* 0x000fe20000000800 */
[----:B-1----:R-:W-:-:S02]  /*23a40*/  IADD3 R4, P6, R20, R0, RZ ;  /* 0x0000000014047210 */ /* 0x002fc40007fde0ff */
[----:B----4-:R-:W-:-:S03]  /*23a50*/  IADD3 R6, P2, R20, R3, RZ ;  /* 0x0000000314067210 */ /* 0x010fc60007f5e0ff */
[C---:B------:R-:W-:Y:S01]  /*23a60*/  IMAD.X R5, R27.reuse, 0x1, R2, P6 ;  /* 0x000000011b057824 */ /* 0x040fe200030e0602 */
[C---:B------:R-:W-:Y:S01]  /*23a70*/  IADD3 R16, P6, R20.reuse, R38, RZ ;  /* 0x0000002614107210 */ /* 0x040fe20007fde0ff */
[----:B------:R-:W-:Y:S01]  /*23a80*/  IMAD.X R7, R27, 0x1, R52, P2 ;  /* 0x000000011b077824 */ /* 0x000fe200010e0634 */
[----:B------:R-:W-:Y:S02]  /*23a90*/  ISETP.GE.AND P2, PT, R17, UR4, PT ;  /* 0x0000000411007c0c */ /* 0x000fe4000bf46270 */
[----:B------:R0:W-:Y:S01]  /*23aa0*/  @P4 STG.E.U8 desc[UR56][R4.64], R25 ;  /* 0x0000001904004986 */ /* 0x0001e2000c101138 */
[----:B------:R-:W-:Y:S01]  /*23ab0*/  ULDC UR4, c[0x0][0x248] ;  /* 0x0000920000047ab9 */ /* 0x000fe20000000800 */
[----:B------:R-:W-:Y:S01]  /*23ac0*/  IMAD.X R17, R27, 0x1, R36, P6 ;  /* 0x000000011b117824 */ /* 0x000fe200030e0624 */
[----:B------:R-:W-:Y:S01]  /*23ad0*/  PRMT R21, R59, 0x7772, RZ ;  /* 0x000077723b157816 */ /* 0x000fe200000000ff */
[----:B------:R1:W-:Y:S01]  /*23ae0*/  @P3 STG.E.U8 desc[UR56][R6.64], R23 ;  /* 0x0000001706003986 */ /* 0x0003e2000c101138 */
[C---:B------:R-:W-:Y:S01]  /*23af0*/  VIADD R19, R20.reuse, UR4 ;  /* 0x0000000414137c36 */ /* 0x040fe20008000000 */
[----:B------:R-:W-:Y:S01]  /*23b00*/  ISETP.LT.AND P3, PT, R135, UR8, !P1 ;  /* 0x0000000887007c0c */ /* 0x000fe2000cf61270 */
[----:B------:R-:W-:Y:S01]  /*23b10*/  ULDC UR4, c[0x0][0x248] ;  /* 0x0000920000047ab9 */ /* 0x000fe20000000800 */
[----:B------:R4:W-:Y:S01]  /*23b20*/  @P5 STG.E.U8 desc[UR56][R16.64], R21 ;  /* 0x0000001510005986 */ /* 0x0009e2000c101138 */
[----:B------:R-:W-:Y:S01]  /*23b30*/  ISETP.LT.AND P4, PT, R141, UR10, !P2 ;  /* 0x0000000a8d007c0c */ /* 0x000fe2000d781270 */
[----:B------:R-:W-:Y:S01]  /*23b40*/  ULDC UR8, c[0x0][0x228] ;  /* 0x00008a0000087ab9 */ /* 0x000fe20000000800 */
[----:B0-----:R-:W-:Y:S01]  /*23b50*/  IADD3 R4, P6, R20, R37, RZ ;  /* 0x0000002514047210 */ /* 0x001fe20007fde0ff */
[----:B------:R-:W-:Y:S01]  /*23b60*/  ULDC UR10, c[0x0][0x228] ;  /* 0x00008a00000a7ab9 */ /* 0x000fe20000000800 */
[----:B------:R-:W-:-:S02]  /*23b70*/  SHF.R.S32.HI R29, RZ, 0x1f, R19 ;  /* 0x0000001fff1d7819 */ /* 0x000fc40000011413 */
[----:B-1----:R-:W-:Y:S02]  /*23b80*/  IADD3 R6, P1, R19, R0, RZ ;  /* 0x0000000013067210 */ /* 0x002fe40007f3e0ff */
        /* <DEDUP_REMOVED lines=25> */
[----:B------:R-:W-:Y:S01]  /*23d20*/  VIADD R20, R248, 0x22 ;  /* 0x00000022f8147836 */ /* 0x000fe20000000000 */
[----:B------:R-:W-:Y:S01]  /*23d30*/  ULDC UR12, c[0x0][0x228] ;  /* 0x00008a00000c7ab9 */ /* 0x000fe20000000800 */
[----:B-1----:R-:W-:Y:S01]  /*23d40*/  IADD3 R6, P6, R21, R0, RZ ;  /* 0x0000000015067210 */ /* 0x002fe20007fde0ff */
[----:B------:R-:W-:Y:S01]  /*23d50*/  IMAD.X R5, R29, 0x1, R39, P5 ;  /* 0x000000011d057824 */ /* 0x000fe200028e0627 */
[----:B---3--:R-:W-:-:S02]  /*23d60*/  PRMT R25, R60, 0x7770, RZ ;  /* 0x000077703c197816 */ /* 0x008fc400000000ff */
[C---:B----4-:R-:W-:Y:S01]  /*23d70*/  PRMT R17, R44.reuse, 0x7772, RZ ;  /* 0x000077722c117816 */ /* 0x050fe200000000ff */
[----:B------:R-:W-:Y:S01]  /*23d80*/  IMAD.X R7, R27, 0x1, R2, P6 ;  /* 0x000000011b077824 */ /* 0x000fe200030e0602 */
[----:B------:R-:W-:-:S03]  /*23d90*/  PRMT R23, R44, 0x7773, RZ ;  /* 0x000077732c177816 */ /* 0x000fc600000000ff */
        /* <DEDUP_REMOVED lines=15> */
[C---:B---3--:R-:W-:Y:S01]  /*23e90*/  PRMT R25, R60.reuse, 0x7771, RZ ;  /* 0x000077713c197816 */ /* 0x048fe200000000ff */
        /* <DEDUP_REMOVED lines=32> */
[C---:B------:R-:W-:Y:S01]  /*240a0*/  VIADD R18, R248.reuse, 0x24 ;  /* 0x00000024f8127836 */ /* 0x040fe20000000000 */
[----:B------:R-:W-:Y:S01]  /*240b0*/  PRMT R45, R45, 0x7773, RZ ;  /* 0x000077732d2d7816 */ /* 0x000fe200000000ff */
        /* <DEDUP_REMOVED lines=9> */
[----:B------:R-:W-:Y:S02]  /*24150*/  SHF.R.S32.HI R27, RZ, 0x1f, R19 ;  /* 0x0000001fff1b7819 */ /* 0x000fe40000011413 */
[----:B-1----:R-:W-:Y:S01]  /*24160*/  IADD3 R6, P1, R19, R0, RZ ;  /* 0x0000000013067210 */ /* 0x002fe20007f3e0ff */
[----:B------:R-:W-:Y:S01]  /*24170*/  IMAD.X R5, R29, 0x1, R39, P6 ;  /* 0x000000011d057824 */ /* 0x000fe200030e0627 */
[----:B---3--:R-:W-:-:S03]  /*24180*/  IADD3 R16, P6, R19, R3, RZ ;  /* 0x0000000313107210 */ /* 0x008fc60007fde0ff */
        /* <DEDUP_REMOVED lines=23> */
[----:B---3--:R-:W-:Y:S02]  /*24300*/  PRMT R17, R61, 0x7772, RZ ;  /* 0x000077723d117816 */ /* 0x008fe400000000ff */
[----:B------:R-:W-:Y:S01]  /*24310*/  IMAD.X R7, R29, 0x1, R2, P6 ;  /* 0x000000011d077824 */ /* 0x000fe200030e0602 */
[----:B------:R-:W-:Y:S02]  /*24320*/  PRMT R61, R61, 0x7773, RZ ;  /* 0x000077733d3d7816 */ /* 0x000fe400000000ff */
[----:B------:R-:W-:Y:S01]  /*24330*/  PRMT R23, R46, 0x7770, RZ ;  /* 0x000077702e177816 */ /* 0x000fe200000000ff */
        /* <DEDUP_REMOVED lines=17> */
[C---:B---3--:R-:W-:Y:S01]  /*24450*/  PRMT R23, R46.reuse, 0x7772, RZ ;  /* 0x000077722e177816 */ /* 0x048fe200000000ff */
[----:B------:R-:W-:Y:S01]  /*24460*/  VIADD R21, R21, UR4 ;  /* 0x0000000415157c36 */ /* 0x000fe20008000000 */
[----:B------:R-:W-:Y:S01]  /*24470*/  PRMT R7, R46, 0x7773, RZ ;  /* 0x000077732e077816 */ /* 0x000fe200000000ff */
[----:B------:R-:W-:Y:S01]  /*24480*/  IMAD.X R19, R29, 0x1, R39, P6 ;  /* 0x000000011d137824 */ /* 0x000fe200030e0627 */
[----:B------:R0:W-:Y:S01]  /*24490*/  @P3 STG.E.U8 desc[UR56][R16.64], R25 ;  /* 0x0000001910003986 */ /* 0x0001e2000c101138 */
        /* <DEDUP_REMOVED lines=12> */
[----:B0-----:R-:W-:Y:S01]  /*24560*/  PRMT R25, R62, 0x7771, RZ ;  /* 0x000077713e197816 */ /* 0x001fe200000000ff */
[----:B------:R-:W-:Y:S01]  /*24570*/  ULDC UR6, c[0x0][0x22c] ;  /* 0x00008b0000067ab9 */ /* 0x000fe20000000800 */
[----:B-1----:R-:W-:-:S05]  /*24580*/  IADD3 R4, P6, R21, R0, RZ ;  /* 0x0000000015047210 */ /* 0x002fca0007fde0ff */
[----:B------:R-:W-:Y:S01]  /*24590*/  IMAD.X R5, R29, 0x1, R2, P6 ;  /* 0x000000011d057824 */ /* 0x000fe200030e0602 */
[----:B------:R-:W-:Y:S01]  /*245a0*/  IADD3 R16, P6, R21, R38, RZ ;  /* 0x0000002615107210 */ /* 0x000fe20007fde0ff */
[C---:B---3--:R-:W-:Y:S01]  /*245b0*/  IMAD.X R7, R29.reuse, 0x1, R52, P1 ;  /* 0x000000011d077824 */ /* 0x048fe200008e0634 */
[----:B------:R-:W-:Y:S01]  /*245c0*/  ISETP.GE.AND P1, PT, R20, UR4, PT ;  /* 0x0000000414007c0c */ /* 0x000fe2000bf26270 */
[----:B------:R-:W-:Y:S01]  /*245d0*/  ULDC UR4, c[0x0][0x248] ;  /* 0x0000920000047ab9 */ /* 0x000fe20000000800 */
[----:B------:R-:W-:Y:S01]  /*245e0*/  PRMT R23, R62, 0x7772, RZ ;  /* 0x000077723e177816 */ /* 0x000fe200000000ff */
[----:B------:R-:W-:Y:S02]  /*245f0*/  IMAD.X R17, R29, 0x1, R36, P6 ;  /* 0x000000011d117824 */ /* 0x000fe400030e0624 */
[----:B------:R-:W-:Y:S01]  /*24600*/  VIADD R19, R21, UR4 ;  /* 0x0000000415137c36 */ /* 0x000fe20008000000 */
[----:B------:R0:W-:Y:S01]  /*24610*/  @P4 STG.E.U8 desc[UR56][R4.64], R27 ;  /* 0x0000001b04004986 */ /* 0x0001e2000c101138 */
[----:B------:R-:W-:Y:S01]  /*24620*/  ISETP.LT.AND P6, PT, R139, UR12, !P1 ;  /* 0x0000000c8b007c0c */ /* 0x000fe2000cfc1270 */
[----:B------:R-:W-:Y:S01]  /*24630*/  VIADD R18, R248, 0x27 ;  /* 0x00000027f8127836 */ /* 0x000fe20000000000 */
[----:B------:R-:W-:Y:S01]  /*24640*/  ISETP.LT.AND P4, PT, R141, UR10, !P1 ;  /* 0x0000000a8d007c0c */ /* 0x000fe2000cf81270 */
[----:B------:R1:W-:Y:S01]  /*24650*/  @P3 STG.E.U8 desc[UR56][R6.64], R25 ;  /* 0x0000001906003986 */ /* 0x0003e2000c101138 */
[----:B------:R-:W-:Y:S01]  /*24660*/  ISETP.LT.AND P3, PT, R135, UR8, !P2 ;  /* 0x0000000887007c0c */ /* 0x000fe2000d761270 */
[----:B------:R-:W-:Y:S01]  /*24670*/  ULDC UR4, c[0x0][0x248] ;  /* 0x0000920000047ab9 */ /* 0x000fe20000000800 */
[----:B------:R-:W-:Y:S01]  /*24680*/  ULDC UR8, c[0x0][0x228] ;  /* 0x00008a0000087ab9 */ /* 0x000fe20000000800 */
[----:B------:R3:W-:Y:S01]  /*24690*/  @P5 STG.E.U8 desc[UR56][R16.64], R23 ;  /* 0x0000001710005986 */ /* 0x0007e2000c101138 */
[----:B------:R-:W-:Y:S01]  /*246a0*/  ULDC UR10, c[0x0][0x228] ;  /* 0x00008a00000a7ab9 */ /* 0x000fe20000000800 */
[----:B------:R-:W-:Y:S01]  /*246b0*/  ULDC UR12, c[0x0][0x228] ;  /* 0x00008a00000c7ab9 */ /* 0x000fe20000000800 */
[----:B0-----:R-:W-:-:S02]  /*246c0*/  SHF.R.S32.HI R27, RZ, 0x1f, R19 ;  /* 0x0000001fff1b7819 */ /* 0x001fc40000011413 */
[----:B-1----:R-:W-:Y:S02]  /*246d0*/  IADD3 R6, P5, R19, R0, RZ ;  /* 0x0000000013067210 */ /* 0x002fe40007fbe0ff */
[----:B------:R-:W-:-:S03]  /*246e0*/  IADD3 R4, P2, R21, R37, RZ ;  /* 0x0000002515047210 */ /* 0x000fc60007f5e0ff */
[----:B------:R-:W-:Y:S01]  /*246f0*/  IMAD.X R7, R27, 0x1, R2, P5 ;  /* 0x000000011b077824 */ /* 0x000fe200028e0602 */
[----:B---3--:R-:W-:Y:S01]  /*24700*/  IADD3 R16, P5, R19, R3, RZ ;  /* 0x0000000313107210 */ /* 0x008fe20007fbe0ff */
[----:B------:R-:W-:Y:S01]  /*24710*/  IMAD.X R5, R29, 0x1, R39, P2 ;  /* 0x000000011d057824 */ /* 0x000fe200010e0627 */
[----:B------:R-:W-:Y:S02]  /*24720*/  PRMT R25, R62, 0x7773, RZ ;  /* 0x000077733e197816 */ /* 0x000fe400000000ff */
[----:B------:R-:W-:Y:S01]  /*24730*/  PRMT R21, R47, 0x7770, RZ ;  /* 0x000077702f157816 */ /* 0x000fe200000000ff */
[----:B------:R-:W-:Y:S01]  /*24740*/  IMAD.X R17, R27, 0x1, R52, P5 ;  /* 0x000000011b117824 */ /* 0x000fe200028e0634 */
[----:B------:R-:W-:Y:S01]  /*24750*/  PRMT R23, R47, 0x7771, RZ ;  /* 0x000077712f177816 */ /* 0x000fe200000000ff */
[----:B------:R0:W-:Y:S01]  /*24760*/  @P3 STG.E.U8 desc[UR56][R4.64], R25 ;  /* 0x0000001904003986 */ /* 0x0001e2000c101138 */
[----:B------:R-:W-:Y:S01]  /*24770*/  ISETP.GE.AND P2, PT, R18, UR6, PT ;  /* 0x0000000612007c0c */ /* 0x000fe2000bf46270 */
[----:B------:R-:W-:-:S02]  /*24780*/  ULDC UR6, c[0x0][0x228] ;  /* 0x00008a0000067ab9 */ /* 0x000fc40000000800 */
[----:B------:R1:W-:Y:S01]  /*24790*/  @P4 STG.E.U8 desc[UR56][R6.64], R21 ;  /* 0x0000001506004986 */ /* 0x0003e2000c101138 */
[----:B------:R-:W-:Y:S01]  /*247a0*/  ISETP.LT.AND P3, PT, R137, UR6, !P1 ;  /* 0x0000000689007c0c */ /* 0x000fe2000cf61270 */
[----:B------:R-:W-:Y:S02]  /*247b0*/  ULDC UR6, c[0x0][0x228] ;  /* 0x00008a0000067ab9 */ /* 0x000fe40000000800 */
[----:B------:R3:W-:Y:S01]  /*247c0*/  @P6 STG.E.U8 desc[UR56][R16.64], R23 ;  /* 0x0000001710006986 */ /* 0x0007e2000c101138 */
[C---:B------:R-:W-:Y:S01]  /*247d0*/  IADD3 R18, P6, R19.reuse, R38, RZ ;  /* 0x0000002613127210 */ /* 0x040fe20007fde0ff */
[----:B------:R-:W-:Y:S01]  /*247e0*/  VIADD R20, R19, UR4 ;  /* 0x0000000413147c36 */ /* 0x000fe20008000000 */
[----:B------:R-:W-:Y:S01]  /*247f0*/  ISETP.LT.AND P1, PT, R135, UR8, !P1 ;  /* 0x0000000887007c0c */ /* 0x000fe2000cf21270 */
[----:B------:R-:W-:Y:S01]  /*24800*/  ULDC UR8, c[0x0][0x228] ;  /* 0x00008a0000087ab9 */ /* 0x000fe20000000800 */
[----:B------:R-:W-:Y:S01]  /*24810*/  ISETP.LT.AND P4, PT, R141, UR6, !P2 ;  /* 0x000000068d007c0c */ /* 0x000fe2000d781270 */
[----:B------:R-:W-:Y:S01]  /*24820*/  ULDC UR6, c[0x0][0x228] ;  /* 0x00008a0000067ab9 */ /* 0x000fe20000000800 */
[----:B0-----:R-:W-:Y:S01]  /*24830*/  IADD3 R4, P5, R19, R37, RZ ;  /* 0x0000002513047210 */ /* 0x001fe20007fbe0ff */
[----:B------:R-:W-:Y:S01]  /*24840*/  IMAD.X R19, R27, 0x1, R36, P6 ;  /* 0x000000011b137824 */ /* 0x000fe200030e0624 */
[----:B------:R-:W-:Y:S01]  /*24850*/  SHF.R.S32.HI R25, RZ, 0x1f, R20 ;  /* 0x0000001fff197819 */ /* 0x000fe20000011414 */
[----:B------:R-:W-:Y:S01]  /*24860*/  ULDC UR4, c[0x0][0x22c] ;  /* 0x00008b0000047ab9 */ /* 0x000fe20000000800 */
[----:B-1----:R-:W-:-:S02]  /*24870*/  IADD3 R6, P6, R20, R0, RZ ;  /* 0x0000000014067210 */ /* 0x002fc40007fde0ff */
[----:B------:R-:W-:Y:S01]  /*24880*/  PRMT R21, R47, 0x7773, RZ ;  /* 0x000077732f157816 */ /* 0x000fe200000000ff */
[----:B------:R-:W-:Y:S01]  /*24890*/  IMAD.X R5, R27, 0x1, R39, P5 ;  /* 0x000000011b057824 */ /* 0x000fe200028e0627 */
[----:B------:R-:W-:Y:S01]  /*248a0*/  PRMT R47, R47, 0x7772, RZ ;  /* 0x000077722f2f7816 */ /* 0x000fe200000000ff */
[----:B------:R-:W-:Y:S01]  /*248b0*/  IMAD.X R7, R25, 0x1, R2, P6 ;  /* 0x0000000119077824 */ /* 0x000fe200030e0602 */
[----:B---3--:R-:W-:-:S03]  /*248c0*/  PRMT R23, R63, 0x7770, RZ ;  /* 0x000077703f177816 */ /* 0x008fc600000000ff */
        /* <DEDUP_REMOVED lines=60> */
[----:B---3--:R-:W-:Y:S02]  /*24c90*/  IADD3 R16, P6, R19, R3, RZ ;  /* 0x0000000313107210 */ /* 0x008fe40007fde0ff */
        /* <DEDUP_REMOVED lines=27> */
[C---:B---3--:R-:W-:Y:S02]  /*24e50*/  PRMT R17, R68.reuse, 0x7772, RZ ;  /* 0x0000777244117816 */ /* 0x048fe400000000ff */
        /* <DEDUP_REMOVED lines=17> */
[----:B---3--:R-:W-:Y:S01]  /*24f70*/  PRMT R23, R65, 0x7771, RZ ;  /* 0x0000777141177816 */ /* 0x008fe200000000ff */
        /* <DEDUP_REMOVED lines=46> */
[----:B---3--:R-:W-:-:S03]  /*25260*/  IADD3 R16, P6, R19, R3, RZ ;  /* 0x0000000313107210 */ /* 0x008fc60007fde0ff */
        /* <DEDUP_REMOVED lines=24> */
[C---:B---3--:R-:W-:Y:S01]  /*253f0*/  PRMT R17, R66.reuse, 0x7772, RZ ;  /* 0x0000777242117816 */ /* 0x048fe200000000ff */
        /* <DEDUP_REMOVED lines=10> */
[----:B------:R-:W-:Y:S02]  /*254a0*/  ISETP.LT.AND P1, PT, R135, UR10, !P1 ;  /* 0x0000000a87007c0c */ /* 0x000fe4000cf21270 */
[----:B0-----:R-:W-:Y:S01]  /*254b0*/  IADD3 R18, P6, R21, R37, RZ ;  /* 0x0000002515127210 */ /* 0x001fe20007fde0ff */
[----:B------:R-:W-:Y:S01]  /*254c0*/  IMAD.X R17, R29, 0x1, R52, P2 ;  /* 0x000000011d117824 */ /* 0x000fe200010e0634 */
[----:B-1----:R-:W-:Y:S01]  /*254d0*/  IADD3 R4, P5, R21, R38, RZ ;  /* 0x0000002615047210 */ /* 0x002fe20007fbe0ff */
[----:B------:R-:W-:Y:S01]  /*254e0*/  ULDC UR10, c[0x0][0x228] ;  /* 0x00008a00000a7ab9 */ /* 0x000fe20000000800 */
[----:B------:R-:W-:Y:S01]  /*254f0*/  ISETP.GE.AND P2, PT, R20, UR4, PT ;  /* 0x0000000414007c0c */ /* 0x000fe2000bf46270 */
[----:B------:R-:W-:Y:S01]  /*25500*/  ULDC UR4, c[0x0][0x248] ;  /* 0x0000920000047ab9 */ /* 0x000fe20000000800 */
[C---:B------:R-:W-:Y:S01]  /*25510*/  PRMT R27, R70.reuse, 0x7771, RZ ;  /* 0x00007771461b7816 */ /* 0x040fe200000000ff */
[C---:B------:R-:W-:Y:S01]  /*25520*/  IMAD.X R5, R29.reuse, 0x1, R36, P5 ;  /* 0x000000011d057824 */ /* 0x040fe200028e0624 */
[C---:B---3--:R-:W-:Y:S01]  /*25530*/  PRMT R25, R70.reuse, 0x7772, RZ ;  /* 0x0000777246197816 */ /* 0x048fe200000000ff */
[----:B------:R-:W-:Y:S01]  /*25540*/  IMAD.X R19, R29, 0x1, R39, P6 ;  /* 0x000000011d137824 */ /* 0x000fe200030e0627 */
[----:B------:R-:W-:Y:S01]  /*25550*/  PRMT R23, R70, 0x7773, RZ ;  /* 0x0000777346177816 */ /* 0x000fe200000000ff */
[----:B------:R-:W-:Y:S01]  /*25560*/  VIADD R21, R21, UR4 ;  /* 0x0000000415157c36 */ /* 0x000fe20008000000 */
[----:B------:R-:W-:Y:S01]  /*25570*/  @P3 STG.E.U8 desc[UR56][R16.64], R27 ;  /* 0x0000001b10003986 */ /* 0x000fe2000c101138 */
[----:B------:R-:W-:Y:S01]  /*25580*/  VIADD R7, R248, 0x2f ;  /* 0x0000002ff8077836 */ /* 0x000fe20000000000 */
[----:B------:R-:W-:-:S02]  /*25590*/  ULDC UR4, c[0x0][0x22c] ;  /* 0x00008b0000047ab9 */ /* 0x000fc40000000800 */
[----:B------:R0:W-:Y:S01]  /*255a0*/  @P4 STG.E.U8 desc[UR56][R4.64], R25 ;  /* 0x0000001904004986 */ /* 0x0001e2000c101138 */
[----:B------:R-:W-:-:S03]  /*255b0*/  SHF.R.S32.HI R29, RZ, 0x1f, R21 ;  /* 0x0000001fff1d7819 */ /* 0x000fc60000011415 */
[----:B------:R1:W-:Y:S01]  /*255c0*/  @P1 STG.E.U8 desc[UR56][R18.64], R23 ;  /* 0x0000001712001986 */ /* 0x0003e2000c101138 */
[----:B------:R-:W-:Y:S02]  /*255d0*/  IADD3 R6, P5, R21, R3, RZ ;  /* 0x0000000315067210 */ /* 0x000fe40007fbe0ff */
[----:B------:R-:W-:Y:S01]  /*255e0*/  ISETP.LT.AND P3, PT, R141, UR6, !P2 ;  /* 0x000000068d007c0c */ /* 0x000fe2000d761270 */
[----:B------:R-:W-:Y:S01]  /*255f0*/  ULDC UR6, c[0x0][0x22c] ;  /* 0x00008b0000067ab9 */ /* 0x000fe20000000800 */
[----:B0-----:R-:W-:Y:S02]  /*25600*/  IADD3 R4, P1, R21, R0, RZ ;  /* 0x0000000015047210 */ /* 0x001fe40007f3e0ff */
[----:B------:R-:W-:Y:S01]  /*25610*/  ISETP.LT.AND P4, PT, R139, UR8, !P2 ;  /* 0x000000088b007c0c */ /* 0x000fe2000d781270 */
[----:B------:R-:W-:Y:S01]  /*25620*/  ULDC UR8, c[0x0][0x228] ;  /* 0x00008a0000087ab9 */ /* 0x000fe20000000800 */
[----:B------:R-:W-:Y:S01]  /*25630*/  ISETP.LT.AND P6, PT, R137, UR10, !P2 ;  /* 0x0000000a89007c0c */ /* 0x000fe2000d7c1270 */
[----:B------:R-:W-:Y:S01]  /*25640*/  IMAD.X R5, R29, 0x1, R2, P1 ;  /* 0x000000011d057824 */ /* 0x000fe200008e0602 */
[----:B------:R-:W-:Y:S01]  /*25650*/  ISETP.GE.AND P1, PT, R7, UR4, PT ;  /* 0x0000000407007c0c */ /* 0x000fe2000bf26270 */
[----:B------:R-:W-:Y:S01]  /*25660*/  IMAD.X R7, R29, 0x1, R52, P5 ;  /* 0x000000011d077824 */ /* 0x000fe200028e0634 */
[----:B------:R-:W-:Y:S01]  /*25670*/  IADD3 R16, P5, R21, R38, RZ ;  /* 0x0000002615107210 */ /* 0x000fe20007fbe0ff */
[----:B------:R-:W-:Y:S01]  /*25680*/  ULDC UR4, c[0x0][0x248] ;  /* 0x0000920000047ab9 */ /* 0x000fe20000000800 */
[C---:B------:R-:W-:Y:S01]  /*25690*/  PRMT R27, R67.reuse, 0x7770, RZ ;  /* 0x00007770431b7816 */ /* 0x040fe200000000ff */
[----:B------:R-:W-:Y:S01]  /*256a0*/  ULDC UR10, c[0x0][0x228] ;  /* 0x00008a00000a7ab9 */ /* 0x000fe20000000800 */
[----:B------:R-:W-:Y:S01]  /*256b0*/  PRMT R25, R67, 0x7771, RZ ;  /* 0x0000777143197816 */ /* 0x000fe200000000ff */
[----:B------:R-:W-:Y:S01]  /*256c0*/  IMAD.X R17, R29, 0x1, R36, P5 ;  /* 0x000000011d117824 */ /* 0x000fe200028e0624 */
[----:B-1----:R-:W-:Y:S01]  /*256d0*/  PRMT R23, R67, 0x7772, RZ ;  /* 0x0000777243177816 */ /* 0x002fe200000000ff */
[----:B------:R0:W-:Y:S01]  /*256e0*/  @P3 STG.E.U8 desc[UR56][R4.64], R27 ;  /* 0x0000001b04003986 */ /* 0x0001e2000c101138 */
[----:B------:R-:W-:Y:S01]  /*256f0*/  VIADD R19, R21, UR4 ;  /* 0x0000000415137c36 */ /* 0x000fe20008000000 */
[----:B------:R-:W-:Y:S01]  /*25700*/  ISETP.LT.AND P3, PT, R135, UR8, !P2 ;  /* 0x0000000887007c0c */ /* 0x000fe2000d761270 */
[----:B------:R-:W-:Y:S01]  /*25710*/  VIADD R18, R248, 0x30 ;  /* 0x00000030f8127836 */ /* 0x000fe20000000000 */
        /* <DEDUP_REMOVED lines=9> */
[----:B------:R-:W-:Y:S01]  /*257b0*/  ULDC UR12, c[0x0][0x228] ;  /* 0x00008a00000c7ab9 */ /* 0x000fe20000000800 */
[----:B------:R-:W-:-:S02]  /*257c0*/  SHF.R.S32.HI R27, RZ, 0x1f, R19 ;  /* 0x0000001fff1b7819 */ /* 0x000fc40000011413 */
[----:B-1----:R-:W-:Y:S01]  /*257d0*/  IADD3 R6, P2, R19, R0, RZ ;  /* 0x0000000013067210 */ /* 0x002fe20007f5e0ff */
[----:B------:R-:W-:Y:S01]  /*257e0*/  IMAD.X R5, R29, 0x1, R39, P6 ;  /* 0x000000011d057824 */ /* 0x000fe200030e0627 */
[----:B---3--:R-:W-:-:S03]  /*257f0*/  IADD3 R16, P6, R19, R3, RZ ;  /* 0x0000000313107210 */ /* 0x008fc60007fde0ff */
[----:B------:R-:W-:Y:S01]  /*25800*/  IMAD.X R7, R27, 0x1, R2, P2 ;  /* 0x000000011b077824 */ /* 0x000fe200010e0602 */
[C---:B------:R-:W-:Y:S02]  /*25810*/  PRMT R25, R71.reuse, 0x7770, RZ ;  /* 0x0000777047197816 */ /* 0x040fe400000000ff */
[----:B------:R-:W-:Y:S01]  /*25820*/  PRMT R23, R71, 0x7771, RZ ;  /* 0x0000777147177816 */ /* 0x000fe200000000ff */
[----:B------:R-:W-:Y:S01]  /*25830*/  IMAD.X R17, R27, 0x1, R52, P6 ;  /* 0x000000011b117824 */ /* 0x000fe200030e0634 */
[----:B------:R-:W-:Y:S01]  /*25840*/  ISETP.GE.AND P2, PT, R18, UR6, PT ;  /* 0x0000000612007c0c */ /* 0x000fe2000bf46270 */
        /* <DEDUP_REMOVED lines=8> */
[----:B------:R0:W-:Y:S01]  /*258d0*/  @P5 STG.E.U8 desc[UR56][R16.64], R23 ;  /* 0x0000001710005986 */ /* 0x0001e2000c101138 */
[----:B------:R-:W-:Y:S01]  /*258e0*/  ISETP.LT.AND P5, PT, R141, UR12, !P2 ;  /* 0x0000000c8d007c0c */ /* 0x000fe2000d7a1270 */
[----:B------:R-:W-:Y:S01]  /*258f0*/  ULDC UR8, c[0x0][0x228] ;  /* 0x00008a0000087ab9 */ /* 0x000fe20000000800 */
[----:B-1----:R-:W-:Y:S01]  /*25900*/  IADD3 R6, P1, R19, R37, RZ ;  /* 0x0000002513067210 */ /* 0x002fe20007f3e0ff */
[C---:B------:R-:W-:Y:S01]  /*25910*/  IMAD.X R5, R27.reuse, 0x1, R36, P6 ;  /* 0x000000011b057824 */ /* 0x040fe200030e0624 */
[----:B------:R-:W-:Y:S01]  /*25920*/  SHF.R.S32.HI R29, RZ, 0x1f, R21 ;  /* 0x0000001fff1d7819 */ /* 0x000fe20000011415 */
[----:B------:R-:W-:Y:S01]  /*25930*/  ULDC UR10, c[0x0][0x228] ;  /* 0x00008a00000a7ab9 */ /* 0x000fe20000000800 */
[----:B------:R-:W-:Y:S01]  /*25940*/  PRMT R25, R48, 0x7770, RZ ;  /* 0x0000777030197816 */ /* 0x000fe200000000ff */
[----:B------:R-:W-:Y:S01]  /*25950*/  IMAD.X R7, R27, 0x1, R39, P1 ;  /* 0x000000011b077824 */ /* 0x000fe200008e0627 */
[----:B------:R-:W-:Y:S01]  /*25960*/  ULDC UR4, c[0x0][0x22c] ;  /* 0x00008b0000047ab9 */ /* 0x000fe20000000800 */
[----:B0-----:R-:W-:-:S02]  /*25970*/  IADD3 R16, P6, R21, R0, RZ ;  /* 0x0000000015107210 */ /* 0x001fc40007fde0ff */
[C---:B------:R-:W-:Y:S02]  /*25980*/  PRMT R23, R71.reuse, 0x7772, RZ ;  /* 0x0000777247177816 */ /* 0x040fe400000000ff */
[----:B------:R-:W-:Y:S01]  /*25990*/  PRMT R71, R71, 0x7773, RZ ;  /* 0x0000777347477816 */ /* 0x000fe200000000ff */
[----:B------:R-:W-:Y:S01]  /*259a0*/  IMAD.X R17, R29, 0x1, R2, P6 ;  /* 0x000000011d117824 */ /* 0x000fe200030e0602 */
[----:B------:R-:W-:Y:S01]  /*259b0*/  ISETP.GE.AND P1, PT, R18, UR6, PT ;  /* 0x0000000612007c0c */ /* 0x000fe2000bf26270 */
[----:B------:R0:W-:Y:S01]  /*259c0*/  @P4 STG.E.U8 desc[UR56][R4.64], R23 ;  /* 0x0000001704004986 */ /* 0x0001e2000c101138 */
[----:B------:R-:W-:-:S03]  /*259d0*/  ULDC UR6, c[0x0][0x228] ;  /* 0x00008a0000067ab9 */ /* 0x000fc60000000800 */
[----:B------:R1:W-:Y:S01]  /*259e0*/  @P3 STG.E.U8 desc[UR56][R6.64], R71 ;  /* 0x0000004706003986 */ /* 0x0003e2000c101138 */
[----:B------:R-:W-:-:S03]  /*259f0*/  IADD3 R18, P6, R21, R3, RZ ;  /* 0x0000000315127210 */ /* 0x000fc60007fde0ff */
[----:B------:R3:W-:Y:S01]  /*25a00*/  @P5 STG.E.U8 desc[UR56][R16.64], R25 ;  /* 0x0000001910005986 */ /* 0x0007e2000c101138 */
[----:B------:R-:W-:Y:S02]  /*25a10*/  ISETP.LT.AND P5, PT, R139, UR6, !P2 ;  /* 0x000000068b007c0c */ /* 0x000fe4000d7a1270 */
[----:B------:R-:W-:Y:S01]  /*25a20*/  ISETP.LT.AND P4, PT, R137, UR8, !P2 ;  /* 0x0000000889007c0c */ /* 0x000fe2000d781270 */
[----:B------:R-:W-:Y:S01]  /*25a30*/  VIADD R20, R248, 0x32 ;  /* 0x00000032f8147836 */ /* 0x000fe20000000000 */
[----:B0-----:R-:W-:Y:S01]  /*25a40*/  IADD3 R4, P3, R21, R38, RZ ;  /* 0x0000002615047210 */ /* 0x001fe20007f7e0ff */
[----:B------:R-:W-:Y:S01]  /*25a50*/  IMAD.X R19, R29, 0x1, R52, P6 ;  /* 0x000000011d137824 */ /* 0x000fe200030e0634 */
[----:B------:R-:W-:Y:S01]  /*25a60*/  ISETP.LT.AND P2, PT, R135, UR10, !P2 ;  /* 0x0000000a87007c0c */ /* 0x000fe2000d741270 */
[----:B------:R-:W-:Y:S01]  /*25a70*/  ULDC UR6, c[0x0][0x228] ;  /* 0x00008a0000067ab9 */ /* 0x000fe20000000800 */
[----:B-1----:R-:W-:Y:S01]  /*25a80*/  IADD3 R6, P6, R21, R37, RZ ;  /* 0x0000002515067210 */ /* 0x002fe20007fde0ff */
[----:B------:R-:W-:Y:S01]  /*25a90*/  IMAD.X R5, R29, 0x1, R36, P3 ;  /* 0x000000011d057824 */ /* 0x000fe200018e0624 */
[----:B------:R-:W-:-:S02]  /*25aa0*/  PRMT R27, R48, 0x7771, RZ ;  /* 0x00007771301b7816 */ /* 0x000fc400000000ff */
[----:B---3--:R-:W-:Y:S02]  /*25ab0*/  PRMT R25, R48, 0x7772, RZ ;  /* 0x0000777230197816 */ /* 0x008fe400000000ff */
[----:B------:R-:W-:Y:S01]  /*25ac0*/  ISETP.GE.AND P3, PT, R20, UR4, PT ;  /* 0x0000000414007c0c */ /* 0x000fe2000bf66270 */
[----:B------:R-:W-:Y:S01]  /*25ad0*/  ULDC UR4, c[0x0][0x248] ;  /* 0x0000920000047ab9 */ /* 0x000fe20000000800 */
[----:B------:R-:W-:Y:S01]  /*25ae0*/  IMAD.X R7, R29, 0x1, R39, P6 ;  /* 0x000000011d077824 */ /* 0x000fe200030e0627 */
[----:B------:R-:W-:Y:S01]  /*25af0*/  PRMT R23, R48, 0x7773, RZ ;  /* 0x0000777330177816 */ /* 0x000fe200000000ff */
[----:B------:R0:W-:Y:S01]  /*25b00*/  @P5 STG.E.U8 desc[UR56][R18.64], R27 ;  /* 0x0000001b12005986 */ /* 0x0001e2000c101138 */
[----:B------:R-:W-:Y:S01]  /*25b10*/  VIADD R21, R21, UR4 ;  /* 0x0000000415157c36 */ /* 0x000fe20008000000 */
[----:B------:R-:W-:Y:S02]  /*25b20*/  ULDC UR4, c[0x0][0x228] ;  /* 0x00008a0000047ab9 */ /* 0x000fe40000000800 */
[----:B------:R1:W-:Y:S01]  /*25b30*/  @P4 STG.E.U8 desc[UR56][R4.64], R25 ;  /* 0x0000001904004986 */ /* 0x0003e2000c101138 */
[----:B------:R-:W-:Y:S01]  /*25b40*/  ISETP.LT.AND P4, PT, R141, UR6, !P1 ;  /* 0x000000068d007c0c */ /* 0x000fe2000cf81270 */
[----:B------:R-:W-:Y:S01]  /*25b50*/  ULDC UR6, c[0x0][0x228] ;  /* 0x00008a0000067ab9 */ /* 0x000fe20000000800 */
[----:B------:R-:W-:Y:S01]  /*25b60*/  ISETP.LT.AND P5, PT, R139, UR4, !P1 ;  /* 0x000000048b007c0c */ /* 0x000fe2000cfa1270 */
[----:B------:R3:W-:Y:S01]  /*25b70*/  @P2 STG.E.U8 desc[UR56][R6.64], R23 ;  /* 0x0000001706002986 */ /* 0x0007e2000c101138 */
[----:B------:R-:W-:Y:S01]  /*25b80*/  SHF.R.S32.HI R29, RZ, 0x1f, R21 ;  /* 0x0000001fff1d7819 */ /* 0x000fe20000011415 */
[----:B------:R-:W-:Y:S01]  /*25b90*/  ULDC UR4, c[0x0][0x22c] ;  /* 0x00008b0000047ab9 */ /* 0x000fe20000000800 */
[C---:B------:R-:W-:Y:S01]  /*25ba0*/  IADD3 R16, P2, R21.reuse, R0, RZ ;  /* 0x0000000015107210 */ /* 0x040fe20007f5e0ff */
[----:B0-----:R-:W-:Y:S01]  /*25bb0*/  VIADD R18, R248, 0x33 ;  /* 0x00000033f8127836 */ /* 0x001fe20000000000 */
[----:B-1----:R-:W-:-:S03]  /*25bc0*/  IADD3 R4, P6, R21, R3, RZ ;  /* 0x0000000315047210 */ /* 0x002fc60007fde0ff */
[C---:B------:R-:W-:Y:S01]  /*25bd0*/  IMAD.X R17, R29.reuse, 0x1, R2, P2 ;  /* 0x000000011d117824 */ /* 0x040fe200010e0602 */
[----:B------:R-:W-:Y:S02]  /*25be0*/  PRMT R25, R8, 0x7770, RZ ;  /* 0x0000777008197816 */ /* 0x000fe400000000ff */
[----:B------:R-:W-:Y:S01]  /*25bf0*/  ISETP.GE.AND P2, PT, R18, UR4, PT ;  /* 0x0000000412007c0c */ /* 0x000fe2000bf46270 */
[----:B------:R-:W-:Y:S01]  /*25c00*/  IMAD.X R5, R29, 0x1, R52, P6 ;  /* 0x000000011d057824 */ /* 0x000fe200030e0634 */
[----:B---3--:R-:W-:Y:S01]  /*25c10*/  PRMT R23, R8, 0x7771, RZ ;  /* 0x0000777108177816 */ /* 0x008fe200000000ff */
[----:B------:R-:W-:Y:S01]  /*25c20*/  ULDC UR4, c[0x0][0x228] ;  /* 0x00008a0000047ab9 */ /* 0x000fe20000000800 */
[----:B------:R0:W-:Y:S01]  /*25c30*/  @P4 STG.E.U8 desc[UR56][R16.64], R25 ;  /* 0x0000001910004986 */ /* 0x0001e2000c101138 */
[----:B------:R-:W-:Y:S01]  /*25c40*/  ISETP.LT.AND P4, PT, R137, UR4, !P1 ;  /* 0x0000000489007c0c */ /* 0x000fe2000cf81270 */
[----:B------:R-:W-:Y:S02]  /*25c50*/  ULDC UR4, c[0x0][0x248] ;  /* 0x0000920000047ab9 */ /* 0x000fe40000000800 */
[----:B------:R1:W-:Y:S01]  /*25c60*/  @P5 STG.E.U8 desc[UR56][R4.64], R23 ;  /* 0x0000001704005986 */ /* 0x0003e2000c101138 */
[----:B------:R-:W-:-:S02]  /*25c70*/  IADD3 R6, P5, R21, R38, RZ ;  /* 0x0000002615067210 */ /* 0x000fc40007fbe0ff */
[----:B------:R-:W-:Y:S01]  /*25c80*/  ISETP.LT.AND P1, PT, R135, UR6, !P1 ;  /* 0x0000000687007c0c */ /* 0x000fe2000cf21270 */
[----:B------:R-:W-:Y:S01]  /*25c90*/  ULDC UR6, c[0x0][0x228] ;  /* 0x00008a0000067ab9 */ /* 0x000fe20000000800 */
[----:B------:R-:W-:Y:S01]  /*25ca0*/  IADD3 R18, P6, R21, R37, RZ ;  /* 0x0000002515127210 */ /* 0x000fe20007fde0ff */
[----:B------:R-:W-:Y:S01]  /*25cb0*/  IMAD.X R7, R29, 0x1, R36, P5 ;  /* 0x000000011d077824 */ /* 0x000fe200028e0624 */
[C---:B0-----:R-:W-:Y:S01]  /*25cc0*/  PRMT R17, R8.reuse, 0x7772, RZ ;  /* 0x0000777208117816 */ /* 0x041fe200000000ff */
[----:B------:R-:W-:Y:S01]  /*25cd0*/  VIADD R21, R21, UR4 ;  /* 0x0000000415157c36 */ /* 0x000fe20008000000 */
[----:B------:R-:W-:Y:S01]  /*25ce0*/  ISETP.LT.AND P5, PT, R141, UR6, !P3 ;  /* 0x000000068d007c0c */ /* 0x000fe2000dfa1270 */
[----:B------:R-:W-:Y:S01]  /*25cf0*/  IMAD.X R19, R29, 0x1, R39, P6 ;  /* 0x000000011d137824 */ /* 0x000fe200030e0627 */
[----:B-1----:R-:W-:Y:S01]  /*25d00*/  PRMT R23, R8, 0x7773, RZ ;  /* 0x0000777308177816 */ /* 0x002fe200000000ff */
[----:B------:R0:W-:Y:S01]  /*25d10*/  @P4 STG.E.U8 desc[UR56][R6.64], R17 ;  /* 0x0000001106004986 */ /* 0x0001e2000c101138 */
[----:B------:R-:W-:Y:S01]  /*25d20*/  SHF.R.S32.HI R27, RZ, 0x1f, R21 ;  /* 0x0000001fff1b7819 */ /* 0x000fe20000011415 */
[----:B------:R-:W-:Y:S01]  /*25d30*/  ULDC UR4, c[0x0][0x228] ;  /* 0x00008a0000047ab9 */ /* 0x000fe20000000800 */
[----:B------:R-:W-:Y:S01]  /*25d40*/  IADD3 R4, P4, R21, R0, RZ ;  /* 0x0000000015047210 */ /* 0x000fe20007f9e0ff */
[----:B------:R1:W-:Y:S01]  /*25d50*/  @P1 STG.E.U8 desc[UR56][R18.64], R23 ;  /* 0x0000001712001986 */ /* 0x0003e2000c101138 */
[----:B------:R-:W-:Y:S01]  /*25d60*/  PRMT R25, R49, 0x7770, RZ ;  /* 0x0000777031197816 */ /* 0x000fe200000000ff */
[----:B------:R-:W-:Y:S01]  /*25d70*/  ULDC UR6, c[0x0][0x228] ;  /* 0x00008a0000067ab9 */ /* 0x000fe20000000800 */
[----:B------:R-:W-:Y:S01]  /*25d80*/  ISETP.LT.AND P1, PT, R139, UR4, !P3 ;  /* 0x000000048b007c0c */ /* 0x000fe2000df21270 */
[----:B------:R-:W-:Y:S01]  /*25d90*/  IMAD.X R5, R27, 0x1, R2, P4 ;  /* 0x000000011b057824 */ /* 0x000fe200020e0602 */
[----:B------:R-:W-:Y:S01]  /*25da0*/  ISETP.LT.AND P6, PT, R137, UR6, !P3 ;  /* 0x0000000689007c0c */ /* 0x000fe2000dfc1270 */
[----:B------:R-:W-:Y:S01]  /*25db0*/  VIADD R8, R248, 0x34 ;  /* 0x00000034f8087836 */ /* 0x000fe20000000000 */
[----:B------:R-:W-:Y:S01]  /*25dc0*/  ULDC UR4, c[0x0][0x22c] ;  /* 0x00008b0000047ab9 */ /* 0x000fe20000000800 */
[C---:B0-----:R-:W-:Y:S01]  /*25dd0*/  IADD3 R6, P4, R21.reuse, R3, RZ ;  /* 0x0000000315067210 */ /* 0x041fe20007f9e0ff */
[----:B------:R0:W-:Y:S01]  /*25de0*/  @P5 STG.E.U8 desc[UR56][R4.64], R25 ;  /* 0x0000001904005986 */ /* 0x0001e2000c101138 */
[----:B------:R-:W-:Y:S01]  /*25df0*/  IADD3 R16, P5, R21, R38, RZ ;  /* 0x0000002615107210 */ /* 0x000fe20007fbe0ff */
[----:B------:R-:W-:Y:S01]  /*25e00*/  ULDC UR6, c[0x0][0x228] ;  /* 0x00008a0000067ab9 */ /* 0x000fe20000000800 */
[----:B-1----:R-:W-:Y:S01]  /*25e10*/  PRMT R23, R49, 0x7771, RZ ;  /* 0x0000777131177816 */ /* 0x002fe200000000ff */
[C---:B------:R-:W-:Y:S01]  /*25e20*/  IMAD.X R7, R27.reuse, 0x1, R52, P4 ;  /* 0x000000011b077824 */ /* 0x040fe200020e0634 */
[----:B------:R-:W-:Y:S01]  /*25e30*/  ISETP.GE.AND P4, PT, R8, UR4, PT ;  /* 0x0000000408007c0c */ /* 0x000fe2000bf86270 */
[----:B------:R-:W-:Y:S01]  /*25e40*/  ULDC UR4, c[0x0][0x248] ;  /* 0x0000920000047ab9 */ /* 0x000fe20000000800 */
[----:B------:R-:W-:Y:S01]  /*25e50*/  IMAD.X R17, R27, 0x1, R36, P5 ;  /* 0x000000011b117824 */ /* 0x000fe200028e0624 */
[----:B------:R-:W-:Y:S01]  /*25e60*/  PRMT R19, R49, 0x7772, RZ ;  /* 0x0000777231137816 */ /* 0x000fe200000000ff */
[----:B------:R-:W-:Y:S01]  /*25e70*/  VIADD R20, R21, UR4 ;  /* 0x0000000415147c36 */ /* 0x000fe20008000000 */
[----:B------:R-:W-:Y:S01]  /*25e80*/  ISETP.LT.AND P3, PT, R135, UR6, !P3 ;  /* 0x0000000687007c0c */ /* 0x000fe2000df61270 */
[----:B------:R-:W-:Y:S01]  /*25e90*/  ULDC UR6, c[0x0][0x228] ;  /* 0x00008a0000067ab9 */ /* 0x000fe20000000800 */
[----:B------:R1:W-:Y:S01]  /*25ea0*/  @P1 STG.E.U8 desc[UR56][R6.64], R23 ;  /* 0x0000001706001986 */ /* 0x0003e2000c101138 */
[----:B0-----:R-:W-:Y:S01]  /*25eb0*/  IADD3 R4, P1, R21, R37, RZ ;  /* 0x0000002515047210 */ /* 0x001fe20007f3e0ff */
[----:B------:R-:W-:Y:S01]  /*25ec0*/  ULDC UR4, c[0x0][0x228] ;  /* 0x00008a0000047ab9 */ /* 0x000fe20000000800 */
[----:B------:R-:W-:Y:S01]  /*25ed0*/  ISETP.LT.AND P5, PT, R141, UR6, !P2 ;  /* 0x000000068d007c0c */ /* 0x000fe2000d7a1270 */
[----:B------:R0:W-:Y:S01]  /*25ee0*/  @P6 STG.E.U8 desc[UR56][R16.64], R19 ;  /* 0x0000001310006986 */ /* 0x0001e2000c101138 */
[----:B------:R-:W-:Y:S01]  /*25ef0*/  SHF.R.S32.HI R29, RZ, 0x1f, R20 ;  /* 0x0000001fff1d7819 */ /* 0x000fe20000011414 */
[----:B------:R-:W-:Y:S01]  /*25f00*/  IMAD.X R5, R27, 0x1, R39, P1 ;  /* 0x000000011b057824 */ /* 0x000fe200008e0627 */
[----:B------:R-:W-:Y:S01]  /*25f10*/  PRMT R49, R49, 0x7773, RZ ;  /* 0x0000777331317816 */ /* 0x000fe200000000ff */
[----:B------:R-:W-:Y:S01]  /*25f20*/  ULDC UR6, c[0x0][0x228] ;  /* 0x00008a0000067ab9 */ /* 0x000fe20000000800 */
[----:B-1----:R-:W-:-:S02]  /*25f30*/  IADD3 R6, P6, R20, R0, RZ ;  /* 0x0000000014067210 */ /* 0x002fc40007fde0ff */
[----:B------:R-:W-:Y:S01]  /*25f40*/  PRMT R21, R9, 0x7770, RZ ;  /* 0x0000777009157816 */ /* 0x000fe200000000ff */
[----:B------:R-:W-:Y:S02]  /*25f50*/  @P3 STG.E.U8 desc[UR56][R4.64], R49 ;  /* 0x0000003104003986 */ /* 0x000fe4000c101138 */
[----:B------:R-:W-:Y:S01]  /*25f60*/  IMAD.X R7, R29, 0x1, R2, P6 ;  /* 0x000000011d077824 */ /* 0x000fe200030e0602 */
[----:B------:R-:W-:Y:S01]  /*25f70*/  ISETP.LT.AND P1, PT, R139, UR4, !P2 ;  /* 0x000000048b007c0c */ /* 0x000fe2000d721270 */
[----:B------:R-:W-:Y:S01]  /*25f80*/  ULDC UR4, c[0x0][0x248] ;  /* 0x0000920000047ab9 */ /* 0x000fe20000000800 */
[----:B------:R-:W-:Y:S01]  /*25f90*/  ISETP.LT.AND P3, PT, R137, UR6, !P2 ;  /* 0x0000000689007c0c */ /* 0x000fe2000d761270 */
[----:B------:R-:W-:Y:S01]  /*25fa0*/  ULDC UR6, c[0x0][0x228] ;  /* 0x00008a0000067ab9 */ /* 0x000fe20000000800 */
[C---:B0-----:R-:W-:Y:S01]  /*25fb0*/  IADD3 R16, P6, R20.reuse, R3, RZ ;  /* 0x0000000314107210 */ /* 0x041fe20007fde0ff */
[----:B------:R0:W-:Y:S01]  /*25fc0*/  @P5 STG.E.U8 desc[UR56][R6.64], R21 ;  /* 0x0000001506005986 */ /* 0x0001e2000c101138 */
[----:B------:R-:W-:-:S02]  /*25fd0*/  IADD3 R18, P5, R20, R38, RZ ;  /* 0x0000002614127210 */ /* 0x000fc40007fbe0ff */
[----:B------:R-:W-:Y:S01]  /*25fe0*/  PRMT R25, R9, 0x7771, RZ ;  /* 0x0000777109197816 */ /* 0x000fe200000000ff */
[----:B------:R-:W-:Y:S01]  /*25ff0*/  IMAD.X R17, R29, 0x1, R52, P6 ;  /* 0x000000011d117824 */ /* 0x000fe200030e0634 */
[----:B------:R-:W-:Y:S01]  /*26000*/  PRMT R23, R9, 0x7772, RZ ;  /* 0x0000777209177816 */ /* 0x000fe200000000ff */
[----:B------:R-:W-:Y:S01]  /*26010*/  IMAD.X R19, R29, 0x1, R36, P5 ;  /* 0x000000011d137824 */ /* 0x000fe200028e0624 */
[----:B------:R-:W-:Y:S01]  /*26020*/  ISETP.LT.AND P2, PT, R135, UR6, !P2 ;  /* 0x0000000687007c0c */ /* 0x000fe2000d741270 */
[----:B------:R-:W-:Y:S01]  /*26030*/  ULDC UR6, c[0x0][0x228] ;  /* 0x00008a0000067ab9 */ /* 0x000fe20000000800 */
[----:B------:R-:W-:Y:S01]  /*26040*/  @P1 STG.E.U8 desc[UR56][R16.64], R25 ;  /* 0x0000001910001986 */ /* 0x000fe2000c101138 */
[----:B------:R-:W-:Y:S01]  /*26050*/  ISETP.LT.AND P1, PT, R141, UR6, !P4 ;  /* 0x000000068d007c0c */ /* 0x000fe2000e721270 */
[----:B------:R-:W-:Y:S01]  /*26060*/  VIADD R8, R248, 0x35 ;  /* 0x00000035f8087836 */ /* 0x000fe20000000000 */
[----:B------:R-:W-:Y:S01]  /*26070*/  PRMT R27, R9, 0x7773, RZ ;  /* 0x00007773091b7816 */ /* 0x000fe200000000ff */
[C---:B0-----:R-:W-:Y:S01]  /*26080*/  VIADD R21, R20.reuse, UR4 ;  /* 0x0000000414157c36 */ /* 0x041fe20008000000 */
[----:B------:R0:W-:Y:S01]  /*26090*/  @P3 STG.E.U8 desc[UR56][R18.64], R23 ;  /* 0x0000001712003986 */ /* 0x0001e2000c101138 */
[----:B------:R-:W-:Y:S01]  /*260a0*/  IADD3 R4, P3, R20, R37, RZ ;  /* 0x0000002514047210 */ /* 0x000fe20007f7e0ff */
[----:B------:R-:W-:Y:S01]  /*260b0*/  ULDC UR4, c[0x0][0x228] ;  /* 0x00008a0000047ab9 */ /* 0x000fe20000000800 */
[----:B------:R-:W-:Y:S01]  /*260c0*/  ULDC UR6, c[0x0][0x228] ;  /* 0x00008a0000067ab9 */ /* 0x000fe20000000800 */
[----:B------:R-:W-:-:S02]  /*260d0*/  SHF.R.S32.HI R31, RZ, 0x1f, R21 ;  /* 0x0000001fff1f7819 */ /* 0x000fc40000011415 */
[----:B------:R-:W-:Y:S01]  /*260e0*/  IADD3 R6, P6, R21, R0, RZ ;  /* 0x0000000015067210 */ /* 0x000fe20007fde0ff */
[----:B------:R-:W-:Y:S01]  /*260f0*/  IMAD.X R5, R29, 0x1, R39, P3 ;  /* 0x000000011d057824 */ /* 0x000fe200018e0627 */
[----:B------:R-:W-:Y:S01]  /*26100*/  ISETP.LT.AND P3, PT, R139, UR4, !P4 ;  /* 0x000000048b007c0c */ /* 0x000fe2000e761270 */
[----:B------:R-:W-:Y:S02]  /*26110*/  ULDC UR4, c[0x0][0x248] ;  /* 0x0000920000047ab9 */ /* 0x000fe40000000800 */
[----:B------:R-:W-:Y:S01]  /*26120*/  IMAD.X R7, R31, 0x1, R2, P6 ;  /* 0x000000011f077824 */ /* 0x000fe200030e0602 */
[----:B0-----:R-:W-:Y:S01]  /*26130*/  PRMT R19, R50, 0x7770, RZ ;  /* 0x0000777032137816 */ /* 0x001fe200000000ff */
[----:B------:R-:W-:Y:S01]  /*26140*/  @P2 STG.E.U8 desc[UR56][R4.64], R27 ;  /* 0x0000001b04002986 */ /* 0x000fe2000c101138 */
[----:B------:R-:W-:Y:S02]  /*26150*/  ISETP.LT.AND P2, PT, R137, UR6, !P4 ;  /* 0x0000000689007c0c */ /* 0x000fe4000e741270 */
[----:B------:R-:W-:Y:S01]  /*26160*/  ISETP.GE.AND P5, PT, R8, UR7, PT ;  /* 0x0000000708007c0c */ /* 0x000fe2000bfa6270 */
[----:B------:R0:W-:Y:S01]  /*26170*/  @P1 STG.E.U8 desc[UR56][R6.64], R19 ;  /* 0x0000001306001986 */ /* 0x0001e2000c101138 */
[C---:B------:R-:W-:Y:S01]  /*26180*/  IADD3 R8, P6, R21.reuse, R3, RZ ;  /* 0x0000000315087210 */ /* 0x040fe20007fde0ff */
[----:B------:R-:W-:Y:S01]  /*26190*/  VIADD R18, R248, 0x36 ;  /* 0x00000036f8127836 */ /* 0x000fe20000000000 */
[----:B------:R-:W-:Y:S01]  /*261a0*/  IADD3 R16, P1, R21, R38, RZ ;  /* 0x0000002615107210 */ /* 0x000fe20007f3e0ff */
[----:B------:R-:W-:Y:S01]  /*261b0*/  ULDC UR6, c[0x0][0x228] ;  /* 0x00008a0000067ab9 */ /* 0x000fe20000000800 */
[C---:B------:R-:W-:Y:S01]  /*261c0*/  PRMT R25, R50.reuse, 0x7771, RZ ;  /* 0x0000777132197816 */ /* 0x040fe200000000ff */
[C---:B------:R-:W-:Y:S01]  /*261d0*/  IMAD.X R9, R31.reuse, 0x1, R52, P6 ;  /* 0x000000011f097824 */ /* 0x040fe200030e0634 */
[----:B------:R-:W-:Y:S01]  /*261e0*/  PRMT R23, R50, 0x7772, RZ ;  /* 0x0000777232177816 */ /* 0x000fe200000000ff */
[----:B------:R-:W-:Y:S01]  /*261f0*/  IMAD.X R17, R31, 0x1, R36, P1 ;  /* 0x000000011f117824 */ /* 0x000fe200008e0624 */
[----:B------:R-:W-:Y:S01]  /*26200*/  ISETP.GE.AND P1, PT, R18, UR5, PT ;  /* 0x0000000512007c0c */ /* 0x000fe2000bf26270 */
[----:B------:R-:W-:Y:S01]  /*26210*/  ULDC UR5, c[0x0][0x228] ;  /* 0x00008a0000057ab9 */ /* 0x000fe20000000800 */
[----:B------:R1:W-:Y:S01]  /*26220*/  @P3 STG.E.U8 desc[UR56][R8.64], R25 ;  /* 0x0000001908003986 */ /* 0x0003e2000c101138 */
[----:B------:R-:W-:Y:S01]  /*26230*/  ISETP.LT.AND P4, PT, R135, UR5, !P4 ;  /* 0x0000000587007c0c */ /* 0x000fe2000e781270 */
[----:B------:R-:W-:Y:S01]  /*26240*/  ULDC UR5, c[0x0][0x228] ;  /* 0x00008a0000057ab9 */ /* 0x000fe20000000800 */
[C---:B0-----:R-:W-:Y:S01]  /*26250*/  VIADD R19, R21.reuse, UR4 ;  /* 0x0000000415137c36 */ /* 0x041fe20008000000 */
[----:B------:R0:W-:Y:S01]  /*26260*/  @P2 STG.E.U8 desc[UR56][R16.64], R23 ;  /* 0x0000001710002986 */ /* 0x0001e2000c101138 */
[----:B------:R-:W-:Y:S01]  /*26270*/  IADD3 R4, P2, R21, R37, RZ ;  /* 0x0000002515047210 */ /* 0x000fe20007f5e0ff */
[----:B------:R-:W-:Y:S01]  /*26280*/  ULDC UR4, c[0x0][0x228] ;  /* 0x00008a0000047ab9 */ /* 0x000fe20000000800 */
[----:B------:R-:W-:Y:S01]  /*26290*/  ISETP.LT.AND P3, PT, R141, UR5, !P5 ;  /* 0x000000058d007c0c */ /* 0x000fe2000ef61270 */
[----:B------:R-:W-:Y:S01]  /*262a0*/  ULDC UR5, c[0x0][0x228] ;  /* 0x00008a0000057ab9 */ /* 0x000fe20000000800 */
[----:B------:R-:W-:-:S02]  /*262b0*/  SHF.R.S32.HI R29, RZ, 0x1f, R19 ;  /* 0x0000001fff1d7819 */ /* 0x000fc40000011413 */
[----:B------:R-:W-:Y:S01]  /*262c0*/  IADD3 R6, P6, R19, R0, RZ ;  /* 0x0000000013067210 */ /* 0x000fe20007fde0ff */
[--C-:B------:R-:W-:Y:S01]  /*262d0*/  IMAD.X R5, R31, 0x1, R39.reuse, P2 ;  /* 0x000000011f057824 */ /* 0x100fe200010e0627 */
[----:B------:R-:W-:Y:S02]  /*262e0*/  PRMT R21, R50, 0x7773, RZ ;  /* 0x0000777332157816 */ /* 0x000fe400000000ff */
[----:B------:R-:W-:Y:S01]  /*262f0*/  PRMT R27, R10, 0x7770, RZ ;  /* 0x000077700a1b7816 */ /* 0x000fe200000000ff */
[----:B------:R-:W-:Y:S01]  /*26300*/  IMAD.X R7, R29, 0x1, R2, P6 ;  /* 0x000000011d077824 */ /* 0x000fe200030e0602 */
[----:B------:R-:W-:Y:S01]  /*26310*/  ISETP.LT.AND P2, PT, R139, UR4, !P5 ;  /* 0x000000048b007c0c */ /* 0x000fe2000ef41270 */
[----:B------:R-:W-:Y:S01]  /*26320*/  @P4 STG.E.U8 desc[UR56][R4.64], R21 ;  /* 0x0000001504004986 */ /* 0x000fe2000c101138 */
[----:B------:R-:W-:Y:S01]  /*26330*/  ISETP.LT.AND P4, PT, R137, UR5, !P5 ;  /* 0x0000000589007c0c */ /* 0x000fe2000ef81270 */
[----:B------:R-:W-:Y:S01]  /*26340*/  VIADD R18, R248, 0x37 ;  /* 0x00000037f8127836 */ /* 0x000fe20000000000 */
[C---:B-1----:R-:W-:Y:S01]  /*26350*/  IADD3 R8, P6, R19.reuse, R3, RZ ;  /* 0x0000000313087210 */ /* 0x042fe20007fde0ff */
[----:B------:R1:W-:Y:S01]  /*26360*/  @P3 STG.E.U8 desc[UR56][R6.64], R27 ;  /* 0x0000001b06003986 */ /* 0x0003e2000c101138 */
[----:B0-----:R-:W-:Y:S01]  /*26370*/  IADD3 R16, P3, R19, R38, RZ ;  /* 0x0000002613107210 */ /* 0x001fe20007f7e0ff */
[----:B------:R-:W-:Y:S01]  /*26380*/  ULDC UR4, c[0x0][0x248] ;  /* 0x0000920000047ab9 */ /* 0x000fe20000000800 */
[C---:B------:R-:W-:Y:S01]  /*26390*/  PRMT R25, R10.reuse, 0x7771, RZ ;  /* 0x000077710a197816 */ /* 0x040fe200000000ff */
[C---:B------:R-:W-:Y:S01]  /*263a0*/  IMAD.X R9, R29.reuse, 0x1, R52, P6 ;  /* 0x000000011d097824 */ /* 0x040fe200030e0634 */
[----:B------:R-:W-:Y:S01]  /*263b0*/  PRMT R23, R10, 0x7772, RZ ;  /* 0x000077720a177816 */ /* 0x000fe200000000ff */
[----:B------:R-:W-:Y:S01]  /*263c0*/  IMAD.X R17, R29, 0x1, R36, P3 ;  /* 0x000000011d117824 */ /* 0x000fe200018e0624 */
[----:B------:R-:W-:Y:S01]  /*263d0*/  ULDC UR5, c[0x0][0x228] ;  /* 0x00008a0000057ab9 */ /* 0x000fe20000000800 */
[----:B------:R-:W-:Y:S01]  /*263e0*/  ISETP.GE.AND P3, PT, R18, UR11, PT ;  /* 0x0000000b12007c0c */ /* 0x000fe2000bf66270 */
[----:B------:R-:W-:Y:S01]  /*263f0*/  VIADD R18, R19, UR4 ;  /* 0x0000000413127c36 */ /* 0x000fe20008000000 */
[----:B------:R-:W-:Y:S01]  /*26400*/  ISETP.LT.AND P5, PT, R135, UR5, !P5 ;  /* 0x0000000587007c0c */ /* 0x000fe2000efa1270 */
[----:B------:R0:W-:Y:S01]  /*26410*/  @P2 STG.E.U8 desc[UR56][R8.64], R25 ;  /* 0x0000001908002986 */ /* 0x0001e2000c101138 */
[----:B------:R-:W-:Y:S01]  /*26420*/  ISETP.LT.AND P2, PT, R141, UR6, !P1 ;  /* 0x000000068d007c0c */ /* 0x000fe2000cf41270 */
[----:B-1----:R-:W-:Y:S01]  /*26430*/  VIADD R7, R248, 0x38 ;  /* 0x00000038f8077836 */ /* 0x002fe20000000000 */
[----:B------:R-:W-:Y:S01]  /*26440*/  SHF.R.S32.HI R27, RZ, 0x1f, R18 ;  /* 0x0000001fff1b7819 */ /* 0x000fe20000011412 */
[----:B------:R1:W-:Y:S01]  /*26450*/  @P4 STG.E.U8 desc[UR56][R16.64], R23 ;  /* 0x0000001710004986 */ /* 0x0003e2000c101138 */
[----:B------:R-:W-:Y:S01]  /*26460*/  IADD3 R4, P4, R19, R37, RZ ;  /* 0x0000002513047210 */ /* 0x000fe20007f9e0ff */
[----:B------:R-:W-:Y:S01]  /*26470*/  ULDC UR4, c[0x0][0x228] ;  /* 0x00008a0000047ab9 */ /* 0x000fe20000000800 */
[----:B------:R-:W-:Y:S01]  /*26480*/  IADD3 R6, P6, R18, R0, RZ ;  /* 0x0000000012067210 */ /* 0x000fe20007fde0ff */
[----:B------:R-:W-:Y:S01]  /*26490*/  ULDC UR5, c[0x0][0x228] ;  /* 0x00008a0000057ab9 */ /* 0x000fe20000000800 */
[----:B------:R-:W-:Y:S01]  /*264a0*/  PRMT R21, R51, 0x7771, RZ ;  /* 0x0000777133157816 */ /* 0x000fe200000000ff */
[----:B------:R-:W-:Y:S01]  /*264b0*/  IMAD.X R5, R29, 0x1, R39, P4 ;  /* 0x000000011d057824 */ /* 0x000fe200020e0627 */
[----:B------:R-:W-:Y:S01]  /*264c0*/  ISETP.GE.AND P4, PT, R7, UR9, PT ;  /* 0x0000000907007c0c */ /* 0x000fe2000bf86270 */
[----:B------:R-:W-:Y:S01]  /*264d0*/  IMAD.X R7, R27, 0x1, R2, P6 ;  /* 0x000000011b077824 */ /* 0x000fe200030e0602 */
[----:B------:R-:W-:Y:S01]  /*264e0*/  ISETP.LT.AND P6, PT, R139, UR4, !P1 ;  /* 0x000000048b007c0c */ /* 0x000fe2000cfc1270 */
[----:B------:R-:W-:Y:S01]  /*264f0*/  ULDC UR4, c[0x0][0x228] ;  /* 0x00008a0000047ab9 */ /* 0x000fe20000000800 */
[----:B0-----:R-:W-:Y:S01]  /*26500*/  PRMT R25, R11, 0x7770, RZ ;  /* 0x000077700b197816 */ /* 0x001fe200000000ff */
[----:B------:R-:W-:Y:S01]  /*26510*/  ULDC UR6, c[0x0][0x228] ;  /* 0x00008a0000067ab9 */ /* 0x000fe20000000800 */
[----:B-1----:R-:W-:-:S02]  /*26520*/  PRMT R23, R10, 0x7773, RZ ;  /* 0x000077730a177816 */ /* 0x002fc400000000ff */
[----:B------:R-:W-:-:S03]  /*26530*/  PRMT R17, R51, 0x7770, RZ ;  /* 0x0000777033117816 */ /* 0x000fc600000000ff */
[----:B------:R0:W-:Y:S01]  /*26540*/  @P5 STG.E.U8 desc[UR56][R4.64], R23 ;  /* 0x0000001704005986 */ /* 0x0001e2000c101138 */
[----:B------:R-:W-:-:S03]  /*26550*/  IADD3 R8, P5, R18, R3, RZ ;  /* 0x0000000312087210 */ /* 0x000fc60007fbe0ff */
[----:B------:R1:W-:Y:S01]  /*26560*/  @P2 STG.E.U8 desc[UR56][R6.64], R17 ;  /* 0x0000001106002986 */ /* 0x0003e2000c101138 */
[----:B------:R-:W-:Y:S01]  /*26570*/  ISETP.LT.AND P2, PT, R137, UR4, !P1 ;  /* 0x0000000489007c0c */ /* 0x000fe2000cf41270 */
[----:B------:R-:W-:Y:S01]  /*26580*/  IMAD.X R9, R27, 0x1, R52, P5 ;  /* 0x000000011b097824 */ /* 0x000fe200028e0634 */
[C---:B------:R-:W-:Y:S01]  /*26590*/  PRMT R19, R51.reuse, 0x7773, RZ ;  /* 0x0000777333137816 */ /* 0x040fe200000000ff */
[----:B------:R-:W-:Y:S01]  /*265a0*/  ULDC UR4, c[0x0][0x248] ;  /* 0x0000920000047ab9 */ /* 0x000fe20000000800 */
[C---:B0-----:R-:W-:Y:S02]  /*265b0*/  IADD3 R4, P5, R18.reuse, R38, RZ ;  /* 0x0000002612047210 */ /* 0x041fe40007fbe0ff */
[----:B------:R0:W-:Y:S01]  /*265c0*/  @P6 STG.E.U8 desc[UR56][R8.64], R21 ;  /* 0x0000001508006986 */ /* 0x0001e2000c101138 */
[----:B------:R-:W-:Y:S01]  /*265d0*/  PRMT R51, R51, 0x7772, RZ ;  /* 0x0000777233337816 */ /* 0x000fe200000000ff */
[C---:B------:R-:W-:Y:S01]  /*265e0*/  VIADD R20, R18.reuse, UR4 ;  /* 0x0000000412147c36 */ /* 0x040fe20008000000 */
[----:B-1----:R-:W-:Y:S01]  /*265f0*/  IADD3 R6, P6, R18, R37, RZ ;  /* 0x0000002512067210 */ /* 0x002fe20007fde0ff */
[----:B------:R-:W-:Y:S01]  /*26600*/  IMAD.X R5, R27, 0x1, R36, P5 ;  /* 0x000000011b057824 */ /* 0x000fe200028e0624 */
[----:B------:R-:W-:Y:S01]  /*26610*/  ISETP.LT.AND P1, PT, R135, UR5, !P1 ;  /* 0x0000000587007c0c */ /* 0x000fe2000cf21270 */
[----:B------:R-:W-:Y:S01]  /*26620*/  ULDC UR5, c[0x0][0x228] ;  /* 0x00008a0000057ab9 */ /* 0x000fe20000000800 */
[----:B------:R-:W-:Y:S01]  /*26630*/  ULDC UR4, c[0x0][0x228] ;  /* 0x00008a0000047ab9 */ /* 0x000fe20000000800 */
[----:B------:R-:W-:Y:S01]  /*26640*/  IMAD.X R7, R27, 0x1, R39, P6 ;  /* 0x000000011b077824 */ /* 0x000fe200030e0627 */
[----:B------:R-:W-:Y:S01]  /*26650*/  @P2 STG.E.U8 desc[UR56][R4.64], R51 ;  /* 0x0000003304002986 */ /* 0x000fe2000c101138 */
[----:B------:R-:W-:-:S02]  /*26660*/  SHF.R.S32.HI R27, RZ, 0x1f, R20 ;  /* 0x0000001fff1b7819 */ /* 0x000fc40000011414 */
[----:B------:R-:W-:Y:S02]  /*26670*/  IADD3 R16, P2, R20, R0, RZ ;  /* 0x0000000014107210 */ /* 0x000fe40007f5e0ff */
[----:B------:R-:W-:Y:S01]  /*26680*/  ISETP.LT.AND P5, PT, R141, UR5, !P3 ;  /* 0x000000058d007c0c */ /* 0x000fe2000dfa1270 */
[----:B0-----:R-:W-:Y:S01]  /*26690*/  VIADD R9, R248, 0x39 ;  /* 0x00000039f8097836 */ /* 0x001fe20000000000 */
[C---:B------:R-:W-:Y:S01]  /*266a0*/  IADD3 R8, P6, R20.reuse, R3, RZ ;  /* 0x0000000314087210 */ /* 0x040fe20007fde0ff */
[----:B------:R-:W-:Y:S01]  /*266b0*/  IMAD.X R17, R27, 0x1, R2, P2 ;  /* 0x000000011b117824 */ /* 0x000fe200010e0602 */
[----:B------:R-:W-:Y:S01]  /*266c0*/  ISETP.LT.AND P2, PT, R139, UR4, !P3 ;  /* 0x000000048b007c0c */ /* 0x000fe2000df41270 */
[----:B------:R0:W-:Y:S01]  /*266d0*/  @P1 STG.E.U8 desc[UR56][R6.64], R19 ;  /* 0x0000001306001986 */ /* 0x0001e2000c101138 */
[----:B------:R-:W-:Y:S01]  /*266e0*/  ISETP.GE.AND P1, PT, R9, UR21, PT ;  /* 0x0000001509007c0c */ /* 0x000fe2000bf26270 */
[----:B------:R-:W-:Y:S01]  /*266f0*/  ULDC UR5, c[0x0][0x228] ;  /* 0x00008a0000057ab9 */ /* 0x000fe20000000800 */
[----:B------:R-:W-:Y:S01]  /*26700*/  IMAD.X R9, R27, 0x1, R52, P6 ;  /* 0x000000011b097824 */ /* 0x000fe200030e0634 */
[C---:B------:R-:W-:Y:S01]  /*26710*/  PRMT R23, R11.reuse, 0x7771, RZ ;  /* 0x000077710b177816 */ /* 0x040fe200000000ff */
[----:B------:R-:W-:Y:S01]  /*26720*/  ULDC UR4, c[0x0][0x228] ;  /* 0x00008a0000047ab9 */ /* 0x000fe20000000800 */
[----:B------:R-:W-:Y:S01]  /*26730*/  PRMT R21, R11, 0x7772, RZ ;  /* 0x000077720b157816 */ /* 0x000fe200000000ff */
[----:B------:R-:W1:Y:S04]  /*26740*/  LDS.128 R4, [R55] ;  /* 0x0000000037047984 */ /* 0x000e680000000c00 */
[----:B------:R3:W-:Y:S01]  /*26750*/  @P5 STG.E.U8 desc[UR56][R16.64], R25 ;  /* 0x0000001910005986 */ /* 0x0007e2000c101138 */
[----:B------:R-:W-:Y:S01]  /*26760*/  ISETP.LT.AND P5, PT, R137, UR5, !P3 ;  /* 0x0000000589007c0c */ /* 0x000fe2000dfa1270 */
[----:B------:R-:W-:Y:S01]  /*26770*/  ULDC UR5, c[0x0][0x228] ;  /* 0x00008a0000057ab9 */ /* 0x000fe20000000800 */
[----:B------:R-:W-:Y:S01]  /*26780*/  ISETP.LT.AND P3, PT, R135, UR4, !P3 ;  /* 0x0000000487007c0c */ /* 0x000fe2000df61270 */
[----:B------:R4:W-:Y:S01]  /*26790*/  @P2 STG.E.U8 desc[UR56][R8.64], R23 ;  /* 0x0000001708002986 */ /* 0x0009e2000c101138 */
[C---:B------:R-:W-:Y:S01]  /*267a0*/  IADD3 R18, P6, R20.reuse, R38, RZ ;  /* 0x0000002614127210 */ /* 0x040fe20007fde0ff */
[----:B------:R-:W-:Y:S01]  /*267b0*/  ULDC UR4, c[0x0][0x248] ;  /* 0x0000920000047ab9 */ /* 0x000fe20000000800 */
[C---:B------:R-:W-:Y:S01]  /*267c0*/  IADD3 R10, P2, R20.reuse, R37, RZ ;  /* 0x00000025140a7210 */ /* 0x040fe20007f5e0ff */
[----:B------:R-:W-:Y:S01]  /*267d0*/  VIADD R20, R20, UR4 ;  /* 0x0000000414147c36 */ /* 0x000fe20008000000 */
[----:B------:R-:W-:Y:S01]  /*267e0*/  ULDC UR4, c[0x0][0x228] ;  /* 0x00008a0000047ab9 */ /* 0x000fe20000000800 */
[----:B0-----:R-:W-:Y:S01]  /*267f0*/  IMAD.X R19, R27, 0x1, R36, P6 ;  /* 0x000000011b137824 */ /* 0x001fe200030e0624 */
[----:B---3--:R-:W-:Y:S01]  /*26800*/  PRMT R17, R11, 0x7773, RZ ;  /* 0x000077730b117816 */ /* 0x008fe200000000ff */
[----:B------:R-:W-:-:S03]  /*26810*/  IMAD.X R11, R27, 0x1, R39, P2 ;  /* 0x000000011b0b7824 */ /* 0x000fc600010e0627 */
[----:B------:R2:W-:Y:S01]  /*26820*/  @P5 STG.E.U8 desc[UR56][R18.64], R21 ;  /* 0x0000001512005986 */ /* 0x0005e2000c101138 */
[----:B------:R-:W-:-:S03]  /*26830*/  SHF.R.S32.HI R27, RZ, 0x1f, R20 ;  /* 0x0000001fff1b7819 */ /* 0x000fc60000011414 */
[----:B------:R0:W-:Y:S01]  /*26840*/  @P3 STG.E.U8 desc[UR56][R10.64], R17 ;  /* 0x000000110a003986 */ /* 0x0001e2000c101138 */
[----:B----4-:R-:W-:Y:S02]  /*26850*/  IADD3 R8, P3, R20, R0, RZ ;  /* 0x0000000014087210 */ /* 0x010fe40007f7e0ff */
[----:B------:R-:W-:Y:S01]  /*26860*/  ISETP.LT.AND P2, PT, R141, UR5, !P4 ;  /* 0x000000058d007c0c */ /* 0x000fe2000e741270 */
[----:B------:R-:W-:Y:S01]  /*26870*/  VIADD R16, R248, 0x3a ;  /* 0x0000003af8107836 */ /* 0x000fe20000000000 */
[----:B------:R-:W-:Y:S01]  /*26880*/  ULDC UR5, c[0x0][0x228] ;  /* 0x00008a0000057ab9 */ /* 0x000fe20000000800 */
[----:B------:R-:W-:Y:S01]  /*26890*/  IMAD.X R9, R27, 0x1, R2, P3 ;  /* 0x000000011b097824 */ /* 0x000fe200018e0602 */
[----:B------:R-:W-:Y:S01]  /*268a0*/  ISETP.LT.AND P3, PT, R139, UR4, !P4 ;  /* 0x000000048b007c0c */ /* 0x000fe2000e761270 */
[----:B------:R-:W-:Y:S01]  /*268b0*/  ULDC UR4, c[0x0][0x228] ;  /* 0x00008a0000047ab9 */ /* 0x000fe20000000800 */
[----:B--2---:R-:W-:Y:S02]  /*268c0*/  PRMT R21, R12, 0x7770, RZ ;  /* 0x000077700c157816 */ /* 0x004fe400000000ff */
[----:B0-----:R-:W-:-:S02]  /*268d0*/  IADD3 R10, P6, R20, R3, RZ ;  /* 0x00000003140a7210 */ /* 0x001fc40007fde0ff */
[----:B------:R-:W-:-:S03]  /*268e0*/  PRMT R25, R12, 0x7771, RZ ;  /* 0x000077710c197816 */ /* 0x000fc600000000ff */
[----:B------:R-:W-:Y:S01]  /*268f0*/  IMAD.X R11, R27, 0x1, R52, P6 ;  /* 0x000000011b0b7824 */ /* 0x000fe200030e0634 */
[----:B------:R-:W-:Y:S01]  /*26900*/  ISETP.LT.AND P5, PT, R137, UR5, !P4 ;  /* 0x0000000589007c0c */ /* 0x000fe2000e7a1270 */
[----:B------:R0:W-:Y:S01]  /*26910*/  @P2 STG.E.U8 desc[UR56][R8.64], R21 ;  /* 0x0000001508002986 */ /* 0x0001e2000c101138 */
[----:B------:R-:W-:Y:S01]  /*26920*/  ISETP.LT.AND P4, PT, R135, UR4, !P4 ;  /* 0x0000000487007c0c */ /* 0x000fe2000e781270 */
[----:B------:R-:W-:Y:S01]  /*26930*/  ULDC UR4, c[0x0][0x248] ;  /* 0x0000920000047ab9 */ /* 0x000fe20000000800 */
[----:B------:R-:W-:Y:S01]  /*26940*/  ISETP.GE.AND P2, PT, R16, UR19, PT ;  /* 0x0000001310007c0c */ /* 0x000fe2000bf46270 */
[----:B------:R2:W-:Y:S01]  /*26950*/  @P3 STG.E.U8 desc[UR56][R10.64], R25 ;  /* 0x000000190a003986 */ /* 0x0005e2000c101138 */
[C---:B------:R-:W-:Y:S01]  /*26960*/  IADD3 R16, P6, R20.reuse, R38, RZ ;  /* 0x0000002614107210 */ /* 0x040fe20007fde0ff */
[----:B------:R-:W-:Y:S01]  /*26970*/  ULDC UR5, c[0x0][0x228] ;  /* 0x00008a0000057ab9 */ /* 0x000fe20000000800 */
[----:B------:R-:W-:Y:S02]  /*26980*/  IADD3 R18, P3, R20, R37, RZ ;  /* 0x0000002514127210 */ /* 0x000fe40007f7e0ff */
[----:B------:R-:W-:Y:S01]  /*26990*/  PRMT R23, R12, 0x7772, RZ ;  /* 0x000077720c177816 */ /* 0x000fe200000000ff */
[----:B------:R-:W-:-:S02]  /*269a0*/  IMAD.X R17, R27, 0x1, R36, P6 ;  /* 0x000000011b117824 */ /* 0x000fc400030e0624 */
[----:B------:R-:W-:Y:S01]  /*269b0*/  IMAD.X R19, R27, 0x1, R39, P3 ;  /* 0x000000011b137824 */ /* 0x000fe200018e0627 */
[----:B0-----:R-:W-:Y:S01]  /*269c0*/  PRMT R21, R12, 0x7773, RZ ;  /* 0x000077730c157816 */ /* 0x001fe200000000ff */
[----:B------:R-:W-:Y:S01]  /*269d0*/  VIADD R20, R20, UR4 ;  /* 0x0000000414147c36 */ /* 0x000fe20008000000 */
[----:B------:R0:W-:Y:S01]  /*269e0*/  @P5 STG.E.U8 desc[UR56][R16.64], R23 ;  /* 0x0000001710005986 */ /* 0x0001e2000c101138 */
[----:B------:R-:W-:Y:S01]  /*269f0*/  ISETP.LT.AND P3, PT, R141, UR5, !P1 ;  /* 0x000000058d007c0c */ /* 0x000fe2000cf61270 */
[----:B------:R-:W-:Y:S01]  /*26a00*/  ULDC UR4, c[0x0][0x228] ;  /* 0x00008a0000047ab9 */ /* 0x000fe20000000800 */
[----:B-1----:R-:W-:Y:S01]  /*26a10*/  PRMT R27, R4, 0x7770, RZ ;  /* 0x00007770041b7816 */ /* 0x002fe200000000ff */
[----:B------:R1:W-:Y:S01]  /*26a20*/  @P4 STG.E.U8 desc[UR56][R18.64], R21 ;  /* 0x0000001512004986 */ /* 0x0003e2000c101138 */
[----:B------:R-:W-:Y:S01]  /*26a30*/  SHF.R.S32.HI R29, RZ, 0x1f, R20 ;  /* 0x0000001fff1d7819 */ /* 0x000fe20000011414 */
[----:B--2---:R-:W-:Y:S01]  /*26a40*/  VIADD R11, R248, 0x3b ;  /* 0x0000003bf80b7836 */ /* 0x004fe20000000000 */
[----:B------:R-:W-:Y:S01]  /*26a50*/  IADD3 R8, P4, R20, R0, RZ ;  /* 0x0000000014087210 */ /* 0x000fe20007f9e0ff */
[----:B------:R-:W-:-:S04]  /*26a60*/  ULDC UR5, c[0x0][0x228] ;  /* 0x00008a0000057ab9 */ /* 0x000fc80000000800 */
[----:B------:R-:W-:Y:S01]  /*26a70*/  IMAD.X R9, R29, 0x1, R2, P4 ;  /* 0x000000011d097824 */ /* 0x000fe200020e0602 */
[----:B------:R-:W-:Y:S01]  /*26a80*/  ISETP.LT.AND P4, PT, R139, UR4, !P1 ;  /* 0x000000048b007c0c */ /* 0x000fe2000cf81270 */
[----:B------:R-:W-:Y:S01]  /*26a90*/  ULDC UR4, c[0x0][0x228] ;  /* 0x00008a0000047ab9 */ /* 0x000fe20000000800 */
[----:B------:R-:W-:Y:S02]  /*26aa0*/  IADD3 R10, P6, R20, R3, RZ ;  /* 0x00000003140a7210 */ /* 0x000fe40007fde0ff */
[----:B------:R2:W-:Y:S01]  /*26ab0*/  @P3 STG.E.U8 desc[UR56][R8.64], R27 ;  /* 0x0000001b08003986 */ /* 0x0005e2000c101138 */
[----:B------:R-:W-:Y:S02]  /*26ac0*/  ISETP.GE.AND P3, PT, R11, UR17, PT ;  /* 0x000000110b007c0c */ /* 0x000fe4000bf66270 */
[----:B------:R-:W-:Y:S01]  /*26ad0*/  IMAD.X R11, R29, 0x1, R52, P6 ;  /* 0x000000011d0b7824 */ /* 0x000fe200030e0634 */
[----:B------:R-:W-:Y:S02]  /*26ae0*/  PRMT R25, R4, 0x7771, RZ ;  /* 0x0000777104197816 */ /* 0x000fe400000000ff */
[----:B------:R-:W-:Y:S01]  /*26af0*/  ISETP.LT.AND P5, PT, R137, UR5, !P1 ;  /* 0x0000000589007c0c */ /* 0x000fe2000cfa1270 */
[----:B------:R-:W-:Y:S01]  /*26b00*/  ULDC UR5, c[0x0][0x228] ;  /* 0x00008a0000057ab9 */ /* 0x000fe20000000800 */
[----:B------:R-:W-:Y:S01]  /*26b10*/  ISETP.LT.AND P1, PT, R135, UR4, !P1 ;  /* 0x0000000487007c0c */ /* 0x000fe2000cf21270 */
[----:B------:R3:W-:Y:S01]  /*26b20*/  @P4 STG.E.U8 desc[UR56][R10.64], R25 ;  /* 0x000000190a004986 */ /* 0x0007e2000c101138 */
[C---:B0-----:R-:W-:Y:S01]  /*26b30*/  IADD3 R16, P6, R20.reuse, R38, RZ ;  /* 0x0000002614107210 */ /* 0x041fe20007fde0ff */
[----:B------:R-:W-:Y:S01]  /*26b40*/  ULDC UR4, c[0x0][0x248] ;  /* 0x0000920000047ab9 */ /* 0x000fe20000000800 */
[----:B-1----:R-:W-:-:S02]  /*26b50*/  IADD3 R18, P4, R20, R37, RZ ;  /* 0x0000002514127210 */ /* 0x002fc40007f9e0ff */
[C---:B------:R-:W-:Y:S01]  /*26b60*/  PRMT R23, R4.reuse, 0x7772, RZ ;  /* 0x0000777204177816 */ /* 0x040fe200000000ff */
[C---:B------:R-:W-:Y:S01]  /*26b70*/  IMAD.X R17, R29.reuse, 0x1, R36, P6 ;  /* 0x000000011d117824 */ /* 0x040fe200030e0624 */
[----:B------:R-:W-:Y:S01]  /*26b80*/  PRMT R21, R4, 0x7773, RZ ;  /* 0x0000777304157816 */ /* 0x000fe200000000ff */
[----:B------:R-:W-:Y:S02]  /*26b90*/  IMAD.X R19, R29, 0x1, R39, P4 ;  /* 0x000000011d137824 */ /* 0x000fe400020e0627 */
[----:B------:R-:W-:Y:S01]  /*26ba0*/  VIADD R20, R20, UR4 ;  /* 0x0000000414147c36 */ /* 0x000fe20008000000 */
[----:B------:R-:W-:Y:S01]  /*26bb0*/  ULDC UR4, c[0x0][0x228] ;  /* 0x00008a0000047ab9 */ /* 0x000fe20000000800 */
[----:B------:R0:W-:Y:S01]  /*26bc0*/  @P5 STG.E.U8 desc[UR56][R16.64], R23 ;  /* 0x0000001710005986 */ /* 0x0001e2000c101138 */
[----:B------:R-:W-:Y:S01]  /*26bd0*/  ISETP.LT.AND P4, PT, R141, UR5, !P2 ;  /* 0x000000058d007c0c */ /* 0x000fe2000d781270 */
[----:B------:R-:W-:Y:S01]  /*26be0*/  ULDC UR5, c[0x0][0x228] ;  /* 0x00008a0000057ab9 */ /* 0x000fe20000000800 */
[----:B------:R-:W-:Y:S01]  /*26bf0*/  ISETP.LT.AND P5, PT, R139, UR4, !P2 ;  /* 0x000000048b007c0c */ /* 0x000fe2000d7a1270 */
[----:B------:R1:W-:Y:S01]  /*26c00*/  @P1 STG.E.U8 desc[UR56][R18.64], R21 ;  /* 0x0000001512001986 */ /* 0x0003e2000c101138 */
[----:B--2---:R-:W-:Y:S01]  /*26c10*/  SHF.R.S32.HI R27, RZ, 0x1f, R20 ;  /* 0x0000001fff1b7819 */ /* 0x004fe20000011414 */
[----:B------:R-:W-:Y:S01]  /*26c20*/  ULDC UR4, c[0x0][0x228] ;  /* 0x00008a0000047ab9 */ /* 0x000fe20000000800 */
[----:B------:R-:W-:-:S02]  /*26c30*/  IADD3 R8, P1, R20, R0, RZ ;  /* 0x0000000014087210 */ /* 0x000fc40007f3e0ff */
[C---:B---3--:R-:W-:Y:S02]  /*26c40*/  IADD3 R10, P6, R20.reuse, R3, RZ ;  /* 0x00000003140a7210 */ /* 0x048fe40007fde0ff */
[----:B------:R-:W-:Y:S01]  /*26c50*/  PRMT R25, R13, 0x7770, RZ ;  /* 0x000077700d197816 */ /* 0x000fe200000000ff */
[----:B------:R-:W-:Y:S01]  /*26c60*/  IMAD.X R9, R27, 0x1, R2, P1 ;  /* 0x000000011b097824 */ /* 0x000fe200008e0602 */
[----:B------:R-:W-:Y:S01]  /*26c70*/  ISETP.LT.AND P1, PT, R137, UR5, !P2 ;  /* 0x0000000589007c0c */ /* 0x000fe2000d721270 */
[----:B------:R-:W-:Y:S01]  /*26c80*/  IMAD.X R11, R27, 0x1, R52, P6 ;  /* 0x000000011b0b7824 */ /* 0x000fe200030e0634 */
[----:B0-----:R-:W-:Y:S01]  /*26c90*/  PRMT R23, R13, 0x7771, RZ ;  /* 0x000077710d177816 */ /* 0x001fe200000000ff */
[----:B------:R-:W-:Y:S01]  /*26ca0*/  ULDC UR5, c[0x0][0x228] ;  /* 0x00008a0000057ab9 */ /* 0x000fe20000000800 */
[----:B------:R-:W-:Y:S01]  /*26cb0*/  IADD3 R16, P6, R20, R38, RZ ;  /* 0x0000002614107210 */ /* 0x000fe20007fde0ff */
[----:B------:R0:W-:Y:S01]  /*26cc0*/  @P4 STG.E.U8 desc[UR56][R8.64], R25 ;  /* 0x0000001908004986 */ /* 0x0001e2000c101138 */
[----:B------:R-:W-:Y:S01]  /*26cd0*/  ISETP.LT.AND P2, PT, R135, UR4, !P2 ;  /* 0x0000000487007c0c */ /* 0x000fe2000d741270 */
[----:B------:R-:W-:-:S02]  /*26ce0*/  ULDC UR4, c[0x0][0x248] ;  /* 0x0000920000047ab9 */ /* 0x000fc40000000800 */
[----:B------:R2:W-:Y:S01]  /*26cf0*/  @P5 STG.E.U8 desc[UR56][R10.64], R23 ;  /* 0x000000170a005986 */ /* 0x0005e2000c101138 */
[C---:B-1----:R-:W-:Y:S01]  /*26d00*/  IADD3 R18, P5, R20.reuse, R37, RZ ;  /* 0x0000002514127210 */ /* 0x042fe20007fbe0ff */
[----:B------:R-:W-:Y:S01]  /*26d10*/  IMAD.X R17, R27, 0x1, R36, P6 ;  /* 0x000000011b117824 */ /* 0x000fe200030e0624 */
[C---:B------:R-:W-:Y:S01]  /*26d20*/  PRMT R21, R13.reuse, 0x7772, RZ ;  /* 0x000077720d157816 */ /* 0x040fe200000000ff */
[----:B------:R-:W-:Y:S01]  /*26d30*/  VIADD R20, R20, UR4 ;  /* 0x0000000414147c36 */ /* 0x000fe20008000000 */
[----:B------:R-:W-:Y:S01]  /*26d40*/  PRMT R13, R13, 0x7773, RZ ;  /* 0x000077730d0d7816 */ /* 0x000fe200000000ff */
[----:B------:R-:W-:Y:S01]  /*26d50*/  IMAD.X R19, R27, 0x1, R39, P5 ;  /* 0x000000011b137824 */ /* 0x000fe200028e0627 */
[----:B------:R-:W-:Y:S01]  /*26d60*/  ULDC UR4, c[0x0][0x228] ;  /* 0x00008a0000047ab9 */ /* 0x000fe20000000800 */
[----:B------:R1:W-:Y:S01]  /*26d70*/  @P1 STG.E.U8 desc[UR56][R16.64], R21 ;  /* 0x0000001510001986 */ /* 0x0003e2000c101138 */
[----:B------:R-:W-:Y:S01]  /*26d80*/  ISETP.LT.AND P1, PT, R141, UR5, !P3 ;  /* 0x000000058d007c0c */ /* 0x000fe2000df21270 */
[----:B------:R-:W-:Y:S01]  /*26d90*/  ULDC UR5, c[0x0][0x228] ;  /* 0x00008a0000057ab9 */ /* 0x000fe20000000800 */
[----:B------:R-:W-:Y:S01]  /*26da0*/  ISETP.LT.AND P5, PT, R139, UR4, !P3 ;  /* 0x000000048b007c0c */ /* 0x000fe2000dfa1270 */
[----:B------:R3:W-:Y:S01]  /*26db0*/  @P2 STG.E.U8 desc[UR56][R18.64], R13 ;  /* 0x0000000d12002986 */ /* 0x0007e2000c101138 */
[----:B------:R-:W-:Y:S01]  /*26dc0*/  SHF.R.S32.HI R27, RZ, 0x1f, R20 ;  /* 0x0000001fff1b7819 */ /* 0x000fe20000011414 */
[----:B------:R-:W-:Y:S01]  /*26dd0*/  ULDC UR4, c[0x0][0x228] ;  /* 0x00008a0000047ab9 */ /* 0x000fe20000000800 */
[----:B0-----:R-:W-:-:S02]  /*26de0*/  IADD3 R8, P2, R20, R0, RZ ;  /* 0x0000000014087210 */ /* 0x001fc40007f5e0ff */
[----:B--2---:R-:W-:Y:S02]  /*26df0*/  IADD3 R10, P6, R20, R3, RZ ;  /* 0x00000003140a7210 */ /* 0x004fe40007fde0ff */
[----:B------:R-:W-:Y:S01]  /*26e00*/  PRMT R25, R5, 0x7770, RZ ;  /* 0x0000777005197816 */ /* 0x000fe200000000ff */
[----:B------:R-:W-:Y:S01]  /*26e10*/  IMAD.X R9, R27, 0x1, R2, P2 ;  /* 0x000000011b097824 */ /* 0x000fe200010e0602 */
[----:B------:R-:W-:Y:S01]  /*26e20*/  ISETP.LT.AND P2, PT, R137, UR5, !P3 ;  /* 0x0000000589007c0c */ /* 0x000fe2000df41270 */
[----:B------:R-:W-:Y:S01]  /*26e30*/  IMAD.X R11, R27, 0x1, R52, P6 ;  /* 0x000000011b0b7824 */ /* 0x000fe200030e0634 */
[----:B------:R-:W-:Y:S01]  /*26e40*/  PRMT R23, R5, 0x7771, RZ ;  /* 0x0000777105177816 */ /* 0x000fe200000000ff */
[----:B------:R-:W-:Y:S01]  /*26e50*/  VIADD R4, R248, 0x3c ;  /* 0x0000003cf8047836 */ /* 0x000fe20000000000 */
[C---:B------:R-:W-:Y:S01]  /*26e60*/  IADD3 R12, P6, R20.reuse, R38, RZ ;  /* 0x00000026140c7210 */ /* 0x040fe20007fde0ff */
[----:B------:R0:W-:Y:S01]  /*26e70*/  @P1 STG.E.U8 desc[UR56][R8.64], R25 ;  /* 0x0000001908001986 */ /* 0x0001e2000c101138 */
[----:B------:R-:W-:Y:S01]  /*26e80*/  ISETP.LT.AND P3, PT, R135, UR4, !P3 ;  /* 0x0000000487007c0c */ /* 0x000fe2000df61270 */
[----:B------:R-:W-:Y:S01]  /*26e90*/  ULDC UR4, c[0x0][0x248] ;  /* 0x0000920000047ab9 */ /* 0x000fe20000000800 */
[----:B-1----:R-:W-:Y:S01]  /*26ea0*/  PRMT R21, R5, 0x7772, RZ ;  /* 0x0000777205157816 */ /* 0x002fe200000000ff */
[----:B------:R1:W-:Y:S01]  /*26eb0*/  @P5 STG.E.U8 desc[UR56][R10.64], R23 ;  /* 0x000000170a005986 */ /* 0x0003e2000c101138 */
[----:B------:R-:W-:Y:S01]  /*26ec0*/  IADD3 R16, P5, R20, R37, RZ ;  /* 0x0000002514107210 */ /* 0x000fe20007fbe0ff */
[----:B---3--:R-:W-:Y:S01]  /*26ed0*/  IMAD.X R13, R27, 0x1, R36, P6 ;  /* 0x000000011b0d7824 */ /* 0x008fe200030e0624 */
[----:B------:R-:W-:Y:S01]  /*26ee0*/  ISETP.GE.AND P4, PT, R4, UR15, PT ;  /* 0x0000000f04007c0c */ /* 0x000fe2000bf86270 */
[----:B------:R-:W-:Y:S01]  /*26ef0*/  VIADD R4, R248, 0x3d ;  /* 0x0000003df8047836 */ /* 0x000fe20000000000 */
[----:B------:R-:W-:Y:S01]  /*26f00*/  PRMT R19, R5, 0x7773, RZ ;  /* 0x0000777305137816 */ /* 0x000fe200000000ff */
[----:B------:R-:W-:Y:S01]  /*26f10*/  IMAD.X R17, R27, 0x1, R39, P5 ;  /* 0x000000011b117824 */ /* 0x000fe200028e0627 */
[----:B------:R-:W-:Y:S01]  /*26f20*/  ULDC UR5, c[0x0][0x228] ;  /* 0x00008a0000057ab9 */ /* 0x000fe20000000800 */
[----:B------:R-:W-:Y:S01]  /*26f30*/  VIADD R20, R20, UR4 ;  /* 0x0000000414147c36 */ /* 0x000fe20008000000 */
[----:B------:R2:W-:Y:S01]  /*26f40*/  @P2 STG.E.U8 desc[UR56][R12.64], R21 ;  /* 0x000000150c002986 */ /* 0x0005e2000c101138 */
[----:B------:R-:W-:Y:S01]  /*26f50*/  ISETP.LT.AND P2, PT, R141, UR5, !P4 ;  /* 0x000000058d007c0c */ /* 0x000fe2000e741270 */
[----:B------:R-:W-:Y:S01]  /*26f60*/  ULDC UR4, c[0x0][0x228] ;  /* 0x00008a0000047ab9 */ /* 0x000fe20000000800 */
[----:B------:R-:W-:Y:S01]  /*26f70*/  ISETP.GE.AND P1, PT, R4, UR13, PT ;  /* 0x0000000d04007c0c */ /* 0x000fe2000bf26270 */
[----:B------:R3:W-:Y:S01]  /*26f80*/  @P3 STG.E.U8 desc[UR56][R16.64], R19 ;  /* 0x0000001310003986 */ /* 0x0007e2000c101138 */
[----:B0-----:R-:W-:Y:S01]  /*26f90*/  SHF.R.S32.HI R25, RZ, 0x1f, R20 ;  /* 0x0000001fff197819 */ /* 0x001fe20000011414 */
[----:B------:R-:W-:Y:S01]  /*26fa0*/  ULDC UR5, c[0x0][0x228] ;  /* 0x00008a0000057ab9 */ /* 0x000fe20000000800 */
[----:B------:R-:W-:-:S02]  /*26fb0*/  IADD3 R4, P3, R20, R0, RZ ;  /* 0x0000000014047210 */ /* 0x000fc40007f7e0ff */
[----:B------:R-:W-:Y:S01]  /*26fc0*/  ISETP.LT.AND P5, PT, R139, UR4, !P4 ;  /* 0x000000048b007c0c */ /* 0x000fe2000e7a1270 */
[----:B-1----:R-:W-:Y:S01]  /*26fd0*/  VIADD R11, R248, 0x3e ;  /* 0x0000003ef80b7836 */ /* 0x002fe20000000000 */
[----:B------:R-:W-:Y:S01]  /*26fe0*/  IADD3 R8, P6, R20, R3, RZ ;  /* 0x0000000314087210 */ /* 0x000fe20007fde0ff */
[----:B------:R-:W-:Y:S01]  /*26ff0*/  IMAD.X R5, R25, 0x1, R2, P3 ;  /* 0x0000000119057824 */ /* 0x000fe200018e0602 */
[----:B--2---:R-:W-:Y:S01]  /*27000*/  PRMT R21, R14, 0x7770, RZ ;  /* 0x000077700e157816 */ /* 0x004fe200000000ff */
[----:B------:R-:W-:Y:S01]  /*27010*/  ULDC UR4, c[0x0][0x228] ;  /* 0x00008a0000047ab9 */ /* 0x000fe20000000800 */
[----:B------:R-:W-:Y:S01]  /*27020*/  ISETP.LT.AND P3, PT, R137, UR5, !P4 ;  /* 0x0000000589007c0c */ /* 0x000fe2000e761270 */
[----:B------:R-:W-:Y:S02]  /*27030*/  IMAD.X R9, R25, 0x1, R52, P6 ;  /* 0x0000000119097824 */ /* 0x000fe400030e0634 */
[----:B------:R0:W-:Y:S01]  /*27040*/  @P2 STG.E.U8 desc[UR56][R4.64], R21 ;  /* 0x0000001504002986 */ /* 0x0001e2000c101138 */
[----:B------:R-:W-:Y:S01]  /*27050*/  IADD3 R10, P2, R20, R38, RZ ;  /* 0x00000026140a7210 */ /* 0x000fe20007f5e0ff */
[----:B------:R-:W-:Y:S01]  /*27060*/  ULDC UR5, c[0x0][0x228] ;  /* 0x00008a0000057ab9 */ /* 0x000fe20000000800 */
[----:B------:R-:W-:-:S02]  /*27070*/  ISETP.GE.AND P6, PT, R11, UR23, PT ;  /* 0x000000170b007c0c */ /* 0x000fc4000bfc6270 */
[C---:B---3--:R-:W-:Y:S01]  /*27080*/  PRMT R19, R14.reuse, 0x7771, RZ ;  /* 0x000077710e137816 */ /* 0x048fe200000000ff */
[----:B------:R-:W-:Y:S01]  /*27090*/  IMAD.X R11, R25, 0x1, R36, P2 ;  /* 0x00000001190b7824 */ /* 0x000fe200010e0624 */
[----:B------:R-:W-:Y:S02]  /*270a0*/  PRMT R13, R14, 0x7772, RZ ;  /* 0x000077720e0d7816 */ /* 0x000fe400000000ff */
[----:B------:R-:W-:Y:S01]  /*270b0*/  ISETP.LT.AND P4, PT, R135, UR4, !P4 ;  /* 0x0000000487007c0c */ /* 0x000fe2000e781270 */
[----:B------:R1:W-:Y:S01]  /*270c0*/  @P5 STG.E.U8 desc[UR56][R8.64], R19 ;  /* 0x0000001308005986 */ /* 0x0003e2000c101138 */
[----:B------:R-:W-:-:S03]  /*270d0*/  ULDC UR4, c[0x0][0x248] ;  /* 0x0000920000047ab9 */ /* 0x000fc60000000800 */
[----:B------:R2:W-:Y:S01]  /*270e0*/  @P3 STG.E.U8 desc[UR56][R10.64], R13 ;  /* 0x0000000d0a003986 */ /* 0x0005e2000c101138 */
[C---:B0-----:R-:W-:Y:S01]  /*270f0*/  IADD3 R4, P3, R20.reuse, R37, RZ ;  /* 0x0000002514047210 */ /* 0x041fe20007f7e0ff */
[----:B------:R-:W-:Y:S01]  /*27100*/  VIADD R20, R20, UR4 ;  /* 0x0000000414147c36 */ /* 0x000fe20008000000 */
[----:B------:R-:W-:Y:S01]  /*27110*/  ISETP.LT.AND P2, PT, R141, UR5, !P1 ;  /* 0x000000058d007c0c */ /* 0x000fe2000cf41270 */
[----:B------:R-:W-:Y:S01]  /*27120*/  ULDC UR4, c[0x0][0x228] ;  /* 0x00008a0000047ab9 */ /* 0x000fe20000000800 */
[----:B------:R-:W-:Y:S01]  /*27130*/  PRMT R17, R14, 0x7773, RZ ;  /* 0x000077730e117816 */ /* 0x000fe200000000ff */
[----:B------:R-:W-:Y:S01]  /*27140*/  IMAD.X R5, R25, 0x1, R39, P3 ;  /* 0x0000000119057824 */ /* 0x000fe200018e0627 */
[----:B------:R-:W-:Y:S01]  /*27150*/  SHF.R.S32.HI R25, RZ, 0x1f, R20 ;  /* 0x0000001fff197819 */ /* 0x000fe20000011414 */
[----:B------:R-:W-:Y:S01]  /*27160*/  ULDC UR5, c[0x0][0x228] ;  /* 0x00008a0000057ab9 */ /* 0x000fe20000000800 */
[----:B-1----:R-:W-:Y:S02]  /*27170*/  IADD3 R8, P3, R20, R0, RZ ;  /* 0x0000000014087210 */ /* 0x002fe40007f7e0ff */
[----:B------:R-:W-:-:S03]  /*27180*/  PRMT R23, R6, 0x7770, RZ ;  /* 0x0000777006177816 */ /* 0x000fc600000000ff */
[----:B------:R-:W-:Y:S01]  /*27190*/  IMAD.X R9, R25, 0x1, R2, P3 ;  /* 0x0000000119097824 */ /* 0x000fe200018e0602 */
[----:B------:R-:W-:Y:S01]  /*271a0*/  ISETP.LT.AND P5, PT, R139, UR6, !P1 ;  /* 0x000000068b007c0c */ /* 0x000fe2000cfa1270 */
[----:B------:R0:W-:Y:S01]  /*271b0*/  @P4 STG.E.U8 desc[UR56][R4.64], R17 ;  /* 0x0000001104004986 */ /* 0x0001e2000c101138 */
[----:B------:R-:W-:Y:S01]  /*271c0*/  ISETP.LT.AND P3, PT, R137, UR4, !P1 ;  /* 0x0000000489007c0c */ /* 0x000fe2000cf61270 */
[----:B------:R-:W-:Y:S01]  /*271d0*/  ULDC UR4, c[0x0][0x228] ;  /* 0x00008a0000047ab9 */ /* 0x000fe20000000800 */
[C---:B--2---:R-:W-:Y:S01]  /*271e0*/  IADD3 R10, P4, R20.reuse, R3, RZ ;  /* 0x00000003140a7210 */ /* 0x044fe20007f9e0ff */
[----:B------:R1:W-:Y:S01]  /*271f0*/  @P2 STG.E.U8 desc[UR56][R8.64], R23 ;  /* 0x0000001708002986 */ /* 0x0003e2000c101138 */
[----:B------:R-:W-:Y:S01]  /*27200*/  IADD3 R12, P2, R20, R38, RZ ;  /* 0x00000026140c7210 */ /* 0x000fe20007f5e0ff */
[----:B------:R-:W-:Y:S01]  /*27210*/  ULDC UR6, c[0x0][0x228] ;  /* 0x00008a0000067ab9 */ /* 0x000fe20000000800 */
[C---:B------:R-:W-:Y:S01]  /*27220*/  PRMT R21, R6.reuse, 0x7771, RZ ;  /* 0x0000777106157816 */ /* 0x040fe200000000ff */
[C---:B------:R-:W-:Y:S01]  /*27230*/  IMAD.X R11, R25.reuse, 0x1, R52, P4 ;  /* 0x00000001190b7824 */ /* 0x040fe200020e0634 */
[----:B------:R-:W-:Y:S01]  /*27240*/  PRMT R19, R6, 0x7772, RZ ;  /* 0x0000777206137816 */ /* 0x000fe200000000ff */
[----:B------:R-:W-:Y:S01]  /*27250*/  IMAD.X R13, R25, 0x1, R36, P2 ;  /* 0x00000001190d7824 */ /* 0x000fe200010e0624 */
[----:B------:R-:W-:Y:S01]  /*27260*/  ISETP.LT.AND P1, PT, R135, UR4, !P1 ;  /* 0x0000000487007c0c */ /* 0x000fe2000cf21270 */
[----:B------:R-:W-:Y:S01]  /*27270*/  ULDC UR4, c[0x0][0x248] ;  /* 0x0000920000047ab9 */ /* 0x000fe20000000800 */
[----:B------:R2:W-:Y:S04]  /*27280*/  @P5 STG.E.U8 desc[UR56][R10.64], R21 ;  /* 0x000000150a005986 */ /* 0x0005e8000c101138 */
[----:B------:R3:W-:Y:S01]  /*27290*/  @P3 STG.E.U8 desc[UR56][R12.64], R19 ;  /* 0x000000130c003986 */ /* 0x0007e2000c101138 */
[C---:B0-----:R-:W-:Y:S01]  /*272a0*/  IADD3 R4, P3, R20.reuse, R37, RZ ;  /* 0x0000002514047210 */ /* 0x041fe20007f7e0ff */
[----:B------:R-:W-:Y:S01]  /*272b0*/  VIADD R20, R20, UR4 ;  /* 0x0000000414147c36 */ /* 0x000fe20008000000 */
[----:B------:R-:W-:Y:S01]  /*272c0*/  ISETP.LT.AND P4, PT, R141, UR5, !P6 ;  /* 0x000000058d007c0c */ /* 0x000fe2000f781270 */
[----:B------:R-:W-:Y:S01]  /*272d0*/  ULDC UR5, c[0x0][0x228] ;  /* 0x00008a0000057ab9 */ /* 0x000fe20000000800 */
[----:B------:R-:W-:Y:S01]  /*272e0*/  PRMT R17, R6, 0x7773, RZ ;  /* 0x0000777306117816 */ /* 0x000fe200000000ff */
[----:B------:R-:W-:Y:S01]  /*272f0*/  IMAD.X R5, R25, 0x1, R39, P3 ;  /* 0x0000000119057824 */ /* 0x000fe200018e0627 */
[----:B------:R-:W-:Y:S01]  /*27300*/  ISETP.LT.AND P5, PT, R139, UR5, !P6 ;  /* 0x000000058b007c0c */ /* 0x000fe2000f7a1270 */
[----:B------:R-:W-:Y:S01]  /*27310*/  ULDC UR4, c[0x0][0x228] ;  /* 0x00008a0000047ab9 */ /* 0x000fe20000000800 */
[----:B-1----:R-:W-:Y:S01]  /*27320*/  SHF.R.S32.HI R23, RZ, 0x1f, R20 ;  /* 0x0000001fff177819 */ /* 0x002fe20000011414 */
[----:B------:R-:W-:Y:S01]  /*27330*/  ULDC UR5, c[0x0][0x228] ;  /* 0x00008a0000057ab9 */ /* 0x000fe20000000800 */
[C---:B------:R-:W-:Y:S01]  /*27340*/  IADD3 R8, P3, R20.reuse, R0, RZ ;  /* 0x0000000014087210 */ /* 0x040fe20007f7e0ff */
[----:B------:R0:W-:Y:S01]  /*27350*/  @P1 STG.E.U8 desc[UR56][R4.64], R17 ;  /* 0x0000001104001986 */ /* 0x0001e2000c101138 */
[----:B--2---:R-:W-:-:S02]  /*27360*/  IADD3 R10, P1, R20, R3, RZ ;  /* 0x00000003140a7210 */ /* 0x004fc40007f3e0ff */
[----:B------:R-:W-:Y:S01]  /*27370*/  PRMT R21, R15, 0x7770, RZ ;  /* 0x000077700f157816 */ /* 0x000fe200000000ff */
[----:B------:R-:W-:Y:S01]  /*27380*/  IMAD.X R9, R23, 0x1, R2, P3 ;  /* 0x0000000117097824 */ /* 0x000fe200018e0602 */
[----:B---3--:R-:W-:Y:S01]  /*27390*/  PRMT R19, R15, 0x7771, RZ ;  /* 0x000077710f137816 */ /* 0x008fe200000000ff */
[----:B------:R-:W-:Y:S01]  /*273a0*/  IMAD.X R11, R23, 0x1, R52, P1 ;  /* 0x00000001170b7824 */ /* 0x000fe200008e0634 */
[----:B------:R-:W-:Y:S01]  /*273b0*/  ISETP.LT.AND P3, PT, R139, UR4, !P0 ;  /* 0x000000048b007c0c */ /* 0x000fe2000c761270 */
[----:B------:R-:W-:Y:S01]  /*273c0*/  ULDC UR4, c[0x0][0x248] ;  /* 0x0000920000047ab9 */ /* 0x000fe20000000800 */
[----:B------:R1:W-:Y:S01]  /*273d0*/  @P4 STG.E.U8 desc[UR56][R8.64], R21 ;  /* 0x0000001508004986 */ /* 0x0003e2000c101138 */
[C---:B------:R-:W-:Y:S01]  /*273e0*/  VIADD R6, R20.reuse, UR4 ;  /* 0x0000000414067c36 */ /* 0x040fe20008000000 */
[----:B------:R-:W-:Y:S02]  /*273f0*/  ULDC UR4, c[0x0][0x228] ;  /* 0x00008a0000047ab9 */ /* 0x000fe40000000800 */
[----:B------:R2:W-:Y:S01]  /*27400*/  @P5 STG.E.U8 desc[UR56][R10.64], R19 ;  /* 0x000000130a005986 */ /* 0x0005e2000c101138 */
[----:B0-----:R-:W-:-:S02]  /*27410*/  IADD3 R4, P5, R20, R38, RZ ;  /* 0x0000002614047210 */ /* 0x001fc40007fbe0ff */
[C---:B------:R-:W-:Y:S02]  /*27420*/  IADD3 R16, P4, R6.reuse, R0, RZ ;  /* 0x0000000006107210 */ /* 0x040fe40007f9e0ff */
[----:B------:R-:W-:Y:S01]  /*27430*/  SHF.R.S32.HI R25, RZ, 0x1f, R6 ;  /* 0x0000001fff197819 */ /* 0x000fe20000011406 */
[----:B------:R-:W-:Y:S01]  /*27440*/  IMAD.X R5, R23, 0x1, R36, P5 ;  /* 0x0000000117057824 */ /* 0x000fe200028e0624 */
[----:B-1----:R-:W-:Y:S02]  /*27450*/  IADD3 R8, P5, R6, R3, RZ ;  /* 0x0000000306087210 */ /* 0x002fe40007fbe0ff */
[----:B------:R-:W-:Y:S01]  /*27460*/  IADD3 R12, P1, R20, R37, RZ ;  /* 0x00000025140c7210 */ /* 0x000fe20007f3e0ff */
[C---:B------:R-:W-:Y:S02]  /*27470*/  IMAD.X R17, R25.reuse, 0x1, R2, P4 ;  /* 0x0000000119117824 */ /* 0x040fe400020e0602 */
[----:B------:R-:W-:Y:S01]  /*27480*/  IMAD.X R9, R25, 0x1, R52, P5 ;  /* 0x0000000119097824 */ /* 0x000fe200028e0634 */
[----:B------:R-:W-:-:S02]  /*27490*/  IADD3 R2, P5, R6, R38, RZ ;  /* 0x0000002606027210 */ /* 0x000fc40007fbe0ff */
[----:B------:R-:W-:Y:S01]  /*274a0*/  ISETP.LT.AND P4, PT, R137, UR4, !P6 ;  /* 0x0000000489007c0c */ /* 0x000fe2000f781270 */
[----:B------:R-:W-:Y:S01]  /*274b0*/  ULDC UR4, c[0x0][0x228] ;  /* 0x00008a0000047ab9 */ /* 0x000fe20000000800 */
[----:B------:R-:W-:Y:S01]  /*274c0*/  IMAD.X R13, R23, 0x1, R39, P1 ;  /* 0x00000001170d7824 */ /* 0x000fe200008e0627 */
[----:B------:R-:W-:Y:S01]  /*274d0*/  ISETP.LT.AND P6, PT, R135, UR4, !P6 ;  /* 0x0000000487007c0c */ /* 0x000fe2000f7c1270 */
[----:B------:R-:W-:Y:S01]  /*274e0*/  IMAD.X R3, R25, 0x1, R36, P5 ;  /* 0x0000000119037824 */ /* 0x000fe200028e0624 */
[----:B------:R-:W-:Y:S02]  /*274f0*/  ISETP.LT.AND P2, PT, R141, UR6, !P0 ;  /* 0x000000068d007c0c */ /* 0x000fe4000c741270 */
[----:B------:R-:W-:Y:S01]  /*27500*/  ISETP.LT.AND P1, PT, R137, UR5, !P0 ;  /* 0x0000000589007c0c */ /* 0x000fe2000c721270 */
[----:B------:R-:W-:Y:S01]  /*27510*/  ULDC UR5, c[0x0][0x228] ;  /* 0x00008a0000057ab9 */ /* 0x000fe20000000800 */
[----:B--2---:R-:W-:Y:S02]  /*27520*/  IADD3 R10, P5, R6, R37, RZ ;  /* 0x00000025060a7210 */ /* 0x004fe40007fbe0ff */
[----:B------:R-:W-:-:S02]  /*27530*/  ISETP.LT.AND P0, PT, R135, UR5, !P0 ;  /* 0x0000000587007c0c */ /* 0x000fc4000c701270 */
[----:B------:R-:W-:Y:S01]  /*27540*/  PRMT R19, R15, 0x7773, RZ ;  /* 0x000077730f137816 */ /* 0x000fe200000000ff */
[----:B------:R-:W-:Y:S01]  /*27550*/  IMAD.X R11, R25, 0x1, R39, P5 ;  /* 0x00000001190b7824 */ /* 0x000fe200028e0627 */
[----:B------:R-:W-:Y:S02]  /*27560*/  PRMT R15, R15, 0x7772, RZ ;  /* 0x000077720f0f7816 */ /* 0x000fe400000000ff */
[C---:B------:R-:W-:Y:S02]  /*27570*/  PRMT R21, R7.reuse, 0x7773, RZ ;  /* 0x0000777307157816 */ /* 0x040fe400000000ff */
[C---:B------:R-:W-:Y:S02]  /*27580*/  PRMT R23, R7.reuse, 0x7772, RZ ;  /* 0x0000777207177816 */ /* 0x040fe400000000ff */
[C---:B------:R-:W-:Y:S02]  /*27590*/  PRMT R25, R7.reuse, 0x7771, RZ ;  /* 0x0000777107197816 */ /* 0x040fe400000000ff */
[----:B------:R-:W-:Y:S01]  /*275a0*/  PRMT R7, R7, 0x7770, RZ ;  /* 0x0000777007077816 */ /* 0x000fe200000000ff */
[----:B------:R0:W-:Y:S04]  /*275b0*/  @P4 STG.E.U8 desc[UR56][R4.64], R15 ;  /* 0x0000000f04004986 */ /* 0x0001e8000c101138 */
[----:B------:R0:W-:Y:S04]  /*275c0*/  @P6 STG.E.U8 desc[UR56][R12.64], R19 ;  /* 0x000000130c006986 */ /* 0x0001e8000c101138 */
[----:B------:R0:W-:Y:S04]  /*275d0*/  @P2 STG.E.U8 desc[UR56][R16.64], R7 ;  /* 0x0000000710002986 */ /* 0x0001e8000c101138 */
[----:B------:R0:W-:Y:S04]  /*275e0*/  @P3 STG.E.U8 desc[UR56][R8.64], R25 ;  /* 0x0000001908003986 */ /* 0x0001e8000c101138 */
[----:B------:R0:W-:Y:S01]  /*275f0*/  @P1 STG.E.U8 desc[UR56][R2.64], R23 ;  /* 0x0000001702001986 */ /* 0x0001e2000c101138 */
[----:B------:R-:W-:Y:S05]  /*27600*/  @!P0 EXIT ;  /* 0x000000000000894d */ /* 0x000fea0003800000 */
[----:B------:R-:W-:Y:S01]  /*27610*/  STG.E.U8 desc[UR56][R10.64], R21 ;  /* 0x000000150a007986 */ /* 0x000fe2000c101138 */
[----:B------:R-:W-:Y:S05]  /*27620*/  EXIT ;  /* 0x000000000000794d */ /* 0x000fea0003800000 */
.L_x_3:
[----:B------:R-:W-:-:S00]  /*27630*/  BRA `(.L_x_3) ;  /* 0xfffffffc00fc7947 */ /* 0x000fc0000383ffff */
[----:B------:R-:W-:-:S00]  /*27640*/  NOP ;  /* 0x0000000000007918 */ /* 0x000fc00000000000 */
        /* <DEDUP_REMOVED lines=11> */
.L_x_4:


//--------------------- .nv.shared.matmul_kernel  --------------------------
	.section	.nv.shared.matmul_kernel,"aw",@nobits
	.sectionflags	@""
	.align	16
	.zero		1024


//--------------------- .nv.shared.reserved.0     --------------------------
	.section	.nv.shared.reserved.0,"aw",@nobits
	.weak		__nv_reservedSMEM_offset_0_alias
	.size		__nv_reservedSMEM_offset_0_alias, 0, 0
	.other		__nv_reservedSMEM_offset_0_alias,@"STO_CUDA_RESERVED_SHARED STV_DEFAULT"
__nv_reservedSMEM_offset_0_alias:
	.zero		0


//--------------------- .nv.constant0.matmul_kernel --------------------------
	.section	.nv.constant0.matmul_kernel,"a",@progbits
	.sectionflags	@""
	.align	4
.nv.constant0.matmul_kernel:
	.zero		608


//--------------------- SYMBOLS --------------------------

	.type		.nv.reservedSmem.offset0,@object
	.size		.nv.reservedSmem.offset0,0x4
